def matmul_kernel(
    a_ptr,
    b_ptr,
    c_ptr,
    M,
    N,
    K,
    stride_am,
    stride_ak,
    stride_bk,
    stride_bn,
    stride_cm,
    stride_cn,
    BLOCK_M: tl.constexpr,
    BLOCK_N: tl.constexpr,
    BLOCK_K: tl.constexpr,
    GROUP_M: tl.constexpr,
):
    pid = tl.program_id(axis=0)
    num_pid_m = tl.cdiv(M, BLOCK_M)
    num_pid_n = tl.cdiv(N, BLOCK_N)
    num_pid_in_group = GROUP_M * num_pid_n
    group_id = pid // num_pid_in_group
    first_pid_m = group_id * GROUP_M
    group_size_m = min(num_pid_m - first_pid_m, GROUP_M)
    pid_m = first_pid_m + ((pid % num_pid_in_group) % group_size_m)
    pid_n = (pid % num_pid_in_group) // group_size_m

    offs_am = (pid_m * BLOCK_M + tl.arange(0, BLOCK_M)) % M
    offs_bn = (pid_n * BLOCK_N + tl.arange(0, BLOCK_N)) % N
    offs_k = tl.arange(0, BLOCK_K)
    a_ptrs = a_ptr + offs_am[:, None] * stride_am + offs_k[None, :] * stride_ak
    b_ptrs = b_ptr + offs_k[:, None] * stride_bk + offs_bn[None, :] * stride_bn

    acc = tl.zeros((BLOCK_M, BLOCK_N), dtype=tl.float32)
    for kk in range(0, tl.cdiv(K, BLOCK_K)):
        a = tl.load(a_ptrs, mask=offs_k[None, :] < K - kk * BLOCK_K, other=0.0)
        b = tl.load(b_ptrs, mask=offs_k[:, None] < K - kk * BLOCK_K, other=0.0)
        acc = tl.dot(a, b, acc)
        a_ptrs += BLOCK_K * stride_ak
        b_ptrs += BLOCK_K * stride_bk

    c = acc.to(c_ptr.dtype.element_ty)
    offs_cm = pid_m * BLOCK_M + tl.arange(0, BLOCK_M)
    offs_cn = pid_n * BLOCK_N + tl.arange(0, BLOCK_N)
    c_ptrs = c_ptr + offs_cm[:, None] * stride_cm + offs_cn[None, :] * stride_cn
    mask = (offs_cm[:, None] < M) & (offs_cn[None, :] < N)
    tl.store(c_ptrs, c, mask=mask)

# config = {"BLOCK_K": 128, "BLOCK_M": 64, "BLOCK_N": 512, "GROUP_M": 8, "arch": "sm_100", "dtype": "fp8e5m2", "num_ctas": 2, "num_stages": 3, "num_warps": 4}
# arch = sm_100


// ===== COMPILED SASS (sm_100a) =====

	.target	sm_100a

	.elftype	@"ET_EXEC"


//--------------------- .note.nv.tkinfo           --------------------------
	.section	.note.nv.tkinfo,"",@"SHT_NOTE"
	.sectionflags	@"SHF_NOTE_NV_TKINFO"
	.tkinfo
        /*0018*/ 	.word	0x00000081
        /*0030*/ 	.string	""
        /*0030*/ 	.string	"ptxas-blackwell"
        /*0030*/ 	.string	"Cuda compilation tools, release 12.9, V12.9.86"
        /*0030*/ 	.string	"Build cuda_12.9.r12.9/compiler.36037853_0"
        /*0030*/ 	.string	"-v  -suppress-debug-info  -lineinfo  -arch sm_100a "



//--------------------- .note.nv.cuver            --------------------------
	.section	.note.nv.cuver,"",@"SHT_NOTE"
	.sectionflags	@"SHF_NOTE_NV_CUVER"
        /*0018*/ 	.short	0x0001
        /*001a*/ 	.short	0x0064
        /*001c*/ 	.short	0x0001
        /*001e*/ 	.short	0x0000
        /*0020*/ 	.short	0x0001
        /*0022*/ 	.short	0x0000


//--------------------- .nv.info                  --------------------------
	.section	.nv.info,"",@"SHT_CUDA_INFO"
	.align	4


	//----- nvinfo : EIATTR_REGCOUNT
	.align		4
        /*0000*/ 	.byte	0x04, 0x2f
        /*0002*/ 	.short	(.L_4 - .L_3)
	.align		4
.L_3:
        /*0004*/ 	.word	index@(matmul_kernel)
        /*0008*/ 	.word	0x000000a8


	//----- nvinfo : EIATTR_FRAME_SIZE
	.align		4
.L_4:
        /*000c*/ 	.byte	0x04, 0x11
        /*000e*/ 	.short	(.L_6 - .L_5)
	.align		4
.L_5:
        /*0010*/ 	.word	index@($__internal_2_$__cuda_sm10x_tcgen05_guardrail_trap_unallocated_columns_being_dealloced)
        /*0014*/ 	.word	0x00000d20


	//----- nvinfo : EIATTR_FRAME_SIZE
	.align		4
.L_6:
        /*0018*/ 	.byte	0x04, 0x11
        /*001a*/ 	.short	(.L_8 - .L_7)
	.align		4
.L_7:
        /*001c*/ 	.word	index@($__internal_1_$__cuda_sm10x_tcgen05_guardrail_trap_phase_invalid_during_alloc)
        /*0020*/ 	.word	0x00000d20


	//----- nvinfo : EIATTR_FRAME_SIZE
	.align		4
.L_8:
        /*0024*/ 	.byte	0x04, 0x11
        /*0026*/ 	.short	(.L_10 - .L_9)
	.align		4
.L_9:
        /*0028*/ 	.word	index@($__internal_0_$__cuda_sm10x_tcgen05_guardrail_trap_col_being_dealloced_not_returned_by_alloc)
        /*002c*/ 	.word	0x00000d20


	//----- nvinfo : EIATTR_FRAME_SIZE
	.align		4
.L_10:
        /*0030*/ 	.byte	0x04, 0x11
        /*0032*/ 	.short	(.L_12 - .L_11)
	.align		4
.L_11:
        /*0034*/ 	.word	index@(matmul_kernel)
        /*0038*/ 	.word	0x00000d20


	//----- nvinfo : EIATTR_MIN_STACK_SIZE
	.align		4
.L_12:
        /*003c*/ 	.byte	0x04, 0x12
        /*003e*/ 	.short	(.L_14 - .L_13)
	.align		4
.L_13:
        /*0040*/ 	.word	index@(matmul_kernel)
        /*0044*/ 	.word	0x00000d20
.L_14:


//--------------------- .nv.info.matmul_kernel    --------------------------
	.section	.nv.info.matmul_kernel,"",@"SHT_CUDA_INFO"
	.sectionflags	@""
	.align	4


	//----- nvinfo : EIATTR_CUDA_API_VERSION
	.align		4
        /*0000*/ 	.byte	0x04, 0x37
        /*0002*/ 	.short	(.L_16 - .L_15)
.L_15:
        /*0004*/ 	.word	0x00000081


	//----- nvinfo : EIATTR_KPARAM_INFO
	.align		4
.L_16:
        /*0008*/ 	.byte	0x04, 0x17
        /*000a*/ 	.short	(.L_18 - .L_17)
.L_17:
        /*000c*/ 	.word	0x00000000
        /*0010*/ 	.short	0x000d
        /*0012*/ 	.short	0x0048
        /*0014*/ 	.byte	0x00, 0xf4, 0x21, 0x00


	//----- nvinfo : EIATTR_KPARAM_INFO
	.align		4
.L_18:
        /*0018*/ 	.byte	0x04, 0x17
        /*001a*/ 	.short	(.L_20 - .L_19)
.L_19:
        /*001c*/ 	.word	0x00000000
        /*0020*/ 	.short	0x000c
        /*0022*/ 	.short	0x0040
        /*0024*/ 	.byte	0x00, 0xf4, 0x21, 0x00


	//----- nvinfo : EIATTR_KPARAM_INFO
	.align		4
.L_20:
        /*0028*/ 	.byte	0x04, 0x17
        /*002a*/ 	.short	(.L_22 - .L_21)
.L_21:
        /*002c*/ 	.word	0x00000000
        /*0030*/ 	.short	0x000b
        /*0032*/ 	.short	0x0038
        /*0034*/ 	.byte	0x00, 0xf0, 0x11, 0x00


	//----- nvinfo : EIATTR_KPARAM_INFO
	.align		4
.L_22:
        /*0038*/ 	.byte	0x04, 0x17
        /*003a*/ 	.short	(.L_24 - .L_23)
.L_23:
        /*003c*/ 	.word	0x00000000
        /*0040*/ 	.short	0x000a
        /*0042*/ 	.short	0x0034
        /*0044*/ 	.byte	0x00, 0xf0, 0x11, 0x00


	//----- nvinfo : EIATTR_KPARAM_INFO
	.align		4
.L_24:
        /*0048*/ 	.byte	0x04, 0x17
        /*004a*/ 	.short	(.L_26 - .L_25)
.L_25:
        /*004c*/ 	.word	0x00000000
        /*0050*/ 	.short	0x0009
        /*0052*/ 	.short	0x0030
        /*0054*/ 	.byte	0x00, 0xf0, 0x11, 0x00


	//----- nvinfo : EIATTR_KPARAM_INFO
	.align		4
.L_26:
        /*0058*/ 	.byte	0x04, 0x17
        /*005a*/ 	.short	(.L_28 - .L_27)
.L_27:
        /*005c*/ 	.word	0x00000000
        /*0060*/ 	.short	0x0008
        /*0062*/ 	.short	0x002c
        /*0064*/ 	.byte	0x00, 0xf0, 0x11, 0x00


	//----- nvinfo : EIATTR_KPARAM_INFO
	.align		4
.L_28:
        /*0068*/ 	.byte	0x04, 0x17
        /*006a*/ 	.short	(.L_30 - .L_29)
.L_29:
        /*006c*/ 	.word	0x00000000
        /*0070*/ 	.short	0x0007
        /*0072*/ 	.short	0x0028
        /*0074*/ 	.byte	0x00, 0xf0, 0x11, 0x00


	//----- nvinfo : EIATTR_KPARAM_INFO
	.align		4
.L_30:
        /*0078*/ 	.byte	0x04, 0x17
        /*007a*/ 	.short	(.L_32 - .L_31)
.L_31:
        /*007c*/ 	.word	0x00000000
        /*0080*/ 	.short	0x0006
        /*0082*/ 	.short	0x0024
        /*0084*/ 	.byte	0x00, 0xf0, 0x11, 0x00


	//----- nvinfo : EIATTR_KPARAM_INFO
	.align		4
.L_32:
        /*0088*/ 	.byte	0x04, 0x17
        /*008a*/ 	.short	(.L_34 - .L_33)
.L_33:
        /*008c*/ 	.word	0x00000000
        /*0090*/ 	.short	0x0005
        /*0092*/ 	.short	0x0020
        /*0094*/ 	.byte	0x00, 0xf0, 0x11, 0x00


	//----- nvinfo : EIATTR_KPARAM_INFO
	.align		4
.L_34:
        /*0098*/ 	.byte	0x04, 0x17
        /*009a*/ 	.short	(.L_36 - .L_35)
.L_35:
        /*009c*/ 	.word	0x00000000
        /*00a0*/ 	.short	0x0004
        /*00a2*/ 	.short	0x001c
        /*00a4*/ 	.byte	0x00, 0xf0, 0x11, 0x00


	//----- nvinfo : EIATTR_KPARAM_INFO
	.align		4
.L_36:
        /*00a8*/ 	.byte	0x04, 0x17
        /*00aa*/ 	.short	(.L_38 - .L_37)
.L_37:
        /*00ac*/ 	.word	0x00000000
        /*00b0*/ 	.short	0x0003
        /*00b2*/ 	.short	0x0018
        /*00b4*/ 	.byte	0x00, 0xf0, 0x11, 0x00


	//----- nvinfo : EIATTR_KPARAM_INFO
	.align		4
.L_38:
        /*00b8*/ 	.byte	0x04, 0x17
        /*00ba*/ 	.short	(.L_40 - .L_39)
.L_39:
        /*00bc*/ 	.word	0x00000000
        /*00c0*/ 	.short	0x0002
        /*00c2*/ 	.short	0x0010
        /*00c4*/ 	.byte	0x00, 0xf4, 0x21, 0x00


	//----- nvinfo : EIATTR_KPARAM_INFO
	.align		4
.L_40:
        /*00c8*/ 	.byte	0x04, 0x17
        /*00ca*/ 	.short	(.L_42 - .L_41)
.L_41:
        /*00cc*/ 	.word	0x00000000
        /*00d0*/ 	.short	0x0001
        /*00d2*/ 	.short	0x0008
        /*00d4*/ 	.byte	0x00, 0xf4, 0x21, 0x00


	//----- nvinfo : EIATTR_KPARAM_INFO
	.align		4
.L_42:
        /*00d8*/ 	.byte	0x04, 0x17
        /*00da*/ 	.short	(.L_44 - .L_43)
.L_43:
        /*00dc*/ 	.word	0x00000000
        /*00e0*/ 	.short	0x0000
        /*00e2*/ 	.short	0x0000
        /*00e4*/ 	.byte	0x00, 0xf4, 0x21, 0x00


	//----- nvinfo : EIATTR_EXPLICIT_CLUSTER
	.align		4
.L_44:
        /*00e8*/ 	.byte	0x01, 0x3e
	.zero		2


	//----- nvinfo : EIATTR_CTA_PER_CLUSTER
	.align		4
        /*00ec*/ 	.byte	0x04, 0x3d
        /*00ee*/ 	.short	(.L_46 - .L_45)
.L_45:
        /*00f0*/ 	.word	0x00000002
        /*00f4*/ 	.word	0x00000001
        /*00f8*/ 	.word	0x00000001


	//----- nvinfo : EIATTR_AT_ENTRY_FRAGMENTS
	.align		4
.L_46:
        /*00fc*/ 	.byte	0x04, 0x4f
        /*00fe*/ 	.short	(.L_48 - .L_47)


	//   ....[0]....
.L_47:
        /*0100*/ 	.word	0x00000004


	//----- nvinfo : EIATTR_RESERVED_SMEM_USED
	.align		4
.L_48:
        /*0104*/ 	.byte	0x01, 0x41
	.zero		2


	//----- nvinfo : EIATTR_SPARSE_MMA_MASK
	.align		4
        /*0108*/ 	.byte	0x03, 0x50
        /*010a*/ 	.short	0x0000


	//----- nvinfo : EIATTR_TCGEN05_1CTA_USED
	.align		4
        /*010c*/ 	.byte	0x01, 0x51
	.zero		2


	//----- nvinfo : EIATTR_MAXREG_COUNT
	.align		4
        /*0110*/ 	.byte	0x03, 0x1b
        /*0112*/ 	.short	0x00ff


	//----- nvinfo : EIATTR_NUM_BARRIERS
	.align		4
        /*0114*/ 	.byte	0x02, 0x4c
        /*0116*/ 	.byte	0x01
	.zero		1


	//----- nvinfo : EIATTR_ANNOTATIONS
	.align		4
        /*0118*/ 	.byte	0x04, 0x55
        /*011a*/ 	.short	(.L_50 - .L_49)


	//   ....[0]....
.L_49:
        /*011c*/ 	.word	0x00000001
        /*0120*/ 	.byte	0xd0, 0x0c, 0x00, 0x00, 0x01, 0x00, 0x00, 0x00, 0x30, 0x12, 0x00, 0x00, 0x01, 0x00, 0x00, 0x00
        /* <DEDUP_REMOVED lines=1764> */
        /*6f70*/ 	.byte	0xb0, 0x17, 0x03, 0x00


	//----- nvinfo : EIATTR_INT_WARP_WIDE_INSTR_OFFSETS
	.align		4
.L_50:
        /*6f74*/ 	.byte	0x04, 0x31
        /*6f76*/ 	.short	(.L_52 - .L_51)


	//   ....[0]....
.L_51:
        /*6f78*/ 	.word	0x0000d510


	//   ....[1]....
        /*6f7c*/ 	.word	0x0000d530


	//   ....[2]....
        /*6f80*/ 	.word	0x000184c0


	//   ....[3]....
        /*6f84*/ 	.word	0x00037140


	//   ....[4]....
        /*6f88*/ 	.word	0x00037190


	//----- nvinfo : EIATTR_COOP_GROUP_MASK_REGIDS
	.align		4
.L_52:
        /*6f8c*/ 	.byte	0x04, 0x29
        /*6f8e*/ 	.short	(.L_54 - .L_53)


	//   ....[0]....
.L_53:
        /*6f90*/ 	.word	0xffffffff


	//   ....[1]....
        /*6f94*/ 	.word	0xffffffff


	//   ....[2]....
        /*6f98*/ 	.word	0xffffffff


	//   ....[3]....
        /*6f9c*/ 	.word	0xffffffff


	//----- nvinfo : EIATTR_COOP_GROUP_INSTR_OFFSETS
	.align		4
.L_54:
        /*6fa0*/ 	.byte	0x04, 0x28
        /*6fa2*/ 	.short	(.L_56 - .L_55)


	//   ....[0]....
.L_55:
        /*6fa4*/ 	.word	0x00000070


	//   ....[1]....
        /*6fa8*/ 	.word	0x00000330


	//   ....[2]....
        /*6fac*/ 	.word	0x00036fd0


	//   ....[3]....
        /*6fb0*/ 	.word	0x00037240


	//----- nvinfo : EIATTR_VRC_CTA_INIT_COUNT
	.align		4
.L_56:
        /*6fb4*/ 	.byte	0x02, 0x4a
        /*6fb6*/ 	.byte	0x80
	.zero		1


	//----- nvinfo : EIATTR_MBARRIER_INSTR_OFFSETS
	.align		4
        /*6fb8*/ 	.byte	0x04, 0x39
        /*6fba*/ 	.short	(.L_58 - .L_57)


	//   ....[0]....
.L_57:
        /*6fbc*/ 	.word	0x0000d6d0
        /*6fc0*/ 	.word	0x000000ff
        /*6fc4*/ 	.word	0x00000000
        /*6fc8*/ 	.short	0x0100
        /*6fca*/ 	.byte	0x08
	.zero		1


	//   ....[1]....
        /*6fcc*/ 	.word	0x00018530
        /*6fd0*/ 	.word	0x000000ff
        /*6fd4*/ 	.word	0x00014008
        /*6fd8*/ 	.short	0x0100
        /*6fda*/ 	.byte	0x0b
	.zero		1


	//   ....[2]....
        /*6fdc*/ 	.word	0x00027300
        /*6fe0*/ 	.word	0x000000ff
        /*6fe4*/ 	.word	0x00000000
        /*6fe8*/ 	.short	0x010a
        /*6fea*/ 	.byte	0x08
	.zero		1


	//   ....[3]....
        /*6fec*/ 	.word	0x00031790
        /*6ff0*/ 	.word	0x000000ff
        /*6ff4*/ 	.word	0x00000000
        /*6ff8*/ 	.short	0x010a
        /*6ffa*/ 	.byte	0x08
	.zero		1


	//   ....[4]....
        /*6ffc*/ 	.word	0x00031840
        /*7000*/ 	.word	0x000000ff
        /*7004*/ 	.word	0x00014000
        /*7008*/ 	.short	0x0108
        /*700a*/ 	.byte	0x0b
	.zero		1


	//   ....[5]....
        /*700c*/ 	.word	0x000318e0
        /*7010*/ 	.word	0x000000ff
        /*7014*/ 	.word	0x00014008
        /*7018*/ 	.short	0x0108
        /*701a*/ 	.byte	0x0b
	.zero		1


	//   ....[6]....
        /*701c*/ 	.word	0x00037260
        /*7020*/ 	.word	0x000000ff
        /*7024*/ 	.word	0x00000000
        /*7028*/ 	.short	0x010a
        /*702a*/ 	.byte	0x08
	.zero		1


	//   ....[7]....
        /*702c*/ 	.word	0x00037290
        /*7030*/ 	.word	0x000000ff
        /*7034*/ 	.word	0x00000000
        /*7038*/ 	.short	0x010a
        /*703a*/ 	.byte	0x08
	.zero		1


	//----- nvinfo : EIATTR_NUM_MBARRIERS
	.align		4
.L_58:
        /*703c*/ 	.byte	0x03, 0x38
        /*703e*/ 	.short	0x0002


	//----- nvinfo : EIATTR_EXIT_INSTR_OFFSETS
	.align		4
        /*7040*/ 	.byte	0x04, 0x1c
        /*7042*/ 	.short	(.L_60 - .L_59)


	//   ....[0]....
.L_59:
        /*7044*/ 	.word	0x00037250


	//----- nvinfo : EIATTR_REQNTID
	.align		4
.L_60:
        /*7048*/ 	.byte	0x04, 0x10
        /*704a*/ 	.short	(.L_62 - .L_61)
.L_61:
        /*704c*/ 	.word	0x00000080
        /*7050*/ 	.word	0x00000001
        /*7054*/ 	.word	0x00000001


	//----- nvinfo : EIATTR_CRS_STACK_SIZE
	.align		4
.L_62:
        /*7058*/ 	.byte	0x04, 0x1e
        /*705a*/ 	.short	(.L_64 - .L_63)
.L_63:
        /*705c*/ 	.word	0x00000000


	//----- nvinfo : EIATTR_CBANK_PARAM_SIZE
	.align		4
.L_64:
        /*7060*/ 	.byte	0x03, 0x19
        /*7062*/ 	.short	0x0050


	//----- nvinfo : EIATTR_PARAM_CBANK
	.align		4
        /*7064*/ 	.byte	0x04, 0x0a
        /*7066*/ 	.short	(.L_66 - .L_65)
	.align		4
.L_65:
        /*7068*/ 	.word	index@(.nv.constant0.matmul_kernel)
        /*706c*/ 	.short	0x0380
        /*706e*/ 	.short	0x0050


	//----- nvinfo : EIATTR_SW_WAR
	.align		4
.L_66:
        /*7070*/ 	.byte	0x04, 0x36
        /*7072*/ 	.short	(.L_68 - .L_67)
.L_67:
        /*7074*/ 	.word	0x00000008
.L_68:


//--------------------- .nv.compat                --------------------------
	.section	.nv.compat,"",@"SHT_CUDA_COMPAT_INFO"
	.align	4
        /*0000*/ 	.byte	0x02, 0x02, 0x02, 0x00, 0x02, 0x05, 0x05, 0x00, 0x02, 0x03, 0x00, 0x00, 0x02, 0x06, 0x01, 0x00


//--------------------- .nv.callgraph             --------------------------
	.section	.nv.callgraph,"",@"SHT_CUDA_CALLGRAPH"
	.align	4
	.sectionentsize	8
	.align		4
        /*0000*/ 	.word	0x00000000
	.align		4
        /*0004*/ 	.word	0xffffffff
	.align		4
        /*0008*/ 	.word	0x00000000
	.align		4
        /*000c*/ 	.word	0xfffffffe
	.align		4
        /*0010*/ 	.word	0x00000000
	.align		4
        /*0014*/ 	.word	0xfffffffd
	.align		4
        /*0018*/ 	.word	0x00000000
	.align		4
        /*001c*/ 	.word	0xfffffffc


//--------------------- .text.matmul_kernel       --------------------------
	.section	.text.matmul_kernel,"ax",@progbits
	.align	128
        .global         matmul_kernel
        .type           matmul_kernel,@function
        .size           matmul_kernel,(.L_x_20 - matmul_kernel)
        .other          matmul_kernel,@"STO_CUDA_ENTRY STV_DEFAULT"
matmul_kernel:
.text.matmul_kernel:
[----:B------:R-:W0:Y:S01]  /*0000*/  LDC R1, c[0x0][0x37c] ;  /* 0x0000df00ff017b82 */ /* 0x000e220000000800 */
[----:B------:R-:W1:Y:S01]  /*0010*/  S2R R0, SR_TID.X ;  /* 0x0000000000007919 */ /* 0x000e620000002100 */
[----:B0-----:R-:W-:Y:S01]  /*0020*/  VIADD R1, R1, 0xfffff2e0 ;  /* 0xfffff2e001017836 */ /* 0x001fe20000000000 */
[----:B-1----:R-:W-:-:S13]  /*0030*/  ISETP.GE.U32.AND P0, PT, R0, 0x20, PT ;  /* 0x000000200000780c */ /* 0x002fda0003f06070 */
[----:B------:R-:W-:Y:S02]  /*0040*/  VOTEU.ANY UP0, P0 ;  /* 0x0000000000ff7886 */ /* 0x000fe40000000100 */
[----:B------:R-:W-:Y:S05]  /*0050*/  BRA.U UP0, `(.L_x_0) ;  /* 0x0000000100b87547 */ /* 0x000fea000b800000 */
[----:B------:R-:W0:Y:S01]  /*0060*/  S2UR UR6, SR_CgaCtaId ;  /* 0x00000000000679c3 */ /* 0x000e220000008800 */
[----:B------:R-:W-:Y:S01]  /*0070*/  NOP ;  /* 0x0000000000007918 */ /* 0x000fe20000000000 */
[----:B------:R-:W-:Y:S02]  /*0080*/  UMOV UR4, 0x40 ;  /* 0x0000004000047882 */ /* 0x000fe40000000000 */
[----:B0-----:R-:W-:-:S09]  /*0090*/  ULEA UR4, UR6, UR4, 0x18 ;  /* 0x0000000406047291 */ /* 0x001fd2000f8ec0ff */
[----:B------:R-:W0:Y:S01]  /*00a0*/  LDS.U8 R0, [UR4] ;  /* 0x00000004ff007984 */ /* 0x000e220008000000 */
[----:B------:R-:W-:Y:S02]  /*00b0*/  UMOV UR4, 0x400 ;  /* 0x0000040000047882 */ /* 0x000fe40000000000 */
[----:B------:R-:W-:Y:S01]  /*00c0*/  ULEA UR4, UR6, UR4, 0x18 ;  /* 0x0000000406047291 */ /* 0x000fe2000f8ec0ff */
[----:B0-----:R-:W-:-:S13]  /*00d0*/  ISETP.NE.AND P0, PT, R0, RZ, PT ;  /* 0x000000ff0000720c */ /* 0x001fda0003f05270 */
[----:B------:R-:W-:Y:S05]  /*00e0*/  @P0 BRA `(.L_x_1) ;  /* 0x00000000007c0947 */ /* 0x000fea0003800000 */
[----:B------:R-:W-:-:S13]  /*00f0*/  ELECT P0, URZ, PT ;  /* 0x0000000000ff782f */ /* 0x000fda0003800000 */
[----:B------:R-:W-:Y:S05]  /*0100*/  @!P0 BRA `(.L_x_2) ;  /* 0x0000000000848947 */ /* 0x000fea0003800000 */
[----:B------:R-:W-:Y:S01]  /*0110*/  UMOV UR5, 0x8 ;  /* 0x0000000800057882 */ /* 0x000fe20000000000 */
[----:B------:R-:W-:Y:S02]  /*0120*/  IMAD.MOV.U32 R4, RZ, RZ, 0x1 ;  /* 0x00000001ff047424 */ /* 0x000fe400078e00ff */
[----:B------:R-:W-:Y:S02]  /*0130*/  IMAD.MOV.U32 R5, RZ, RZ, 0xff ;  /* 0x000000ffff057424 */ /* 0x000fe400078e00ff */
[----:B------:R-:W-:Y:S04]  /*0140*/  DEPBAR.LE SB0, 0x36 ;  /* 0x00008d800000791a */ /* 0x000fe80000000000 */
[----:B------:R-:W0:Y:S02]  /*0150*/  UTCATOMSWS.FIND_AND_SET.ALIGN UP1, UR5, UR5 ;  /* 0x00000005000575e3 */ /* 0x000e240008020800 */
[----:B0-----:R-:W-:-:S04]  /*0160*/  PLOP3.LUT P0, PT, PT, PT, UP1, 0x80, 0x8 ;  /* 0x000000000008781c */ /* 0x001fc80003f0f018 */
[----:B------:R-:W-:-:S04]  /*0170*/  SEL R0, RZ, 0xffffffff, !P0 ;  /* 0xffffffffff007807 */ /* 0x000fc80004000000 */
[----:B------:R-:W-:Y:S01]  /*0180*/  ISETP.NE.AND P0, PT, R0, RZ, PT ;  /* 0x000000ff0000720c */ /* 0x000fe20003f05270 */
[----:B------:R-:W-:-:S12]  /*0190*/  IMAD.U32 R0, RZ, RZ, UR5 ;  /* 0x00000005ff007e24 */ /* 0x000fd8000f8e00ff */
[----:B------:R-:W-:Y:S05]  /*01a0*/  @P0 BRA `(.L_x_3) ;  /* 0x0000000000240947 */ /* 0x000fea0003800000 */
.L_x_4:
[----:B------:R-:W-:Y:S05]  /*01b0*/  NANOSLEEP 0x64 ;  /* 0x000000640000795d */ /* 0x000fea0003800000 */
[----:B------:R-:W-:-:S05]  /*01c0*/  UMOV UR5, 0x8 ;  /* 0x0000000800057882 */ /* 0x000fca0000000000 */
[----:B------:R-:W-:Y:S04]  /*01d0*/  DEPBAR.LE SB0, 0x36 ;  /* 0x00008d800000791a */ /* 0x000fe80000000000 */
[----:B------:R-:W0:Y:S02]  /*01e0*/  UTCATOMSWS.FIND_AND_SET.ALIGN UP1, UR5, UR5 ;  /* 0x00000005000575e3 */ /* 0x000e240008020800 */
[----:B0-----:R-:W-:-:S04]  /*01f0*/  PLOP3.LUT P0, PT, PT, PT, UP1, 0x80, 0x8 ;  /* 0x000000000008781c */ /* 0x001fc80003f0f018 */
[----:B------:R-:W-:-:S04]  /*0200*/  SEL R0, RZ, 0xffffffff, !P0 ;  /* 0xffffffffff007807 */ /* 0x000fc80004000000 */
[----:B------:R-:W-:Y:S01]  /*0210*/  ISETP.NE.AND P0, PT, R0, RZ, PT ;  /* 0x000000ff0000720c */ /* 0x000fe20003f05270 */
[----:B------:R-:W-:-:S12]  /*0220*/  IMAD.U32 R0, RZ, RZ, UR5 ;  /* 0x00000005ff007e24 */ /* 0x000fd8000f8e00ff */
[----:B------:R-:W-:Y:S05]  /*0230*/  @!P0 BRA `(.L_x_4) ;  /* 0xfffffffc00dc8947 */ /* 0x000fea000383ffff */
.L_x_3:
[C---:B------:R-:W-:Y:S01]  /*0240*/  VIADD R3, R0.reuse, 0x10 ;  /* 0x0000001000037836 */ /* 0x040fe20000000000 */
[----:B------:R-:W-:Y:S01]  /*0250*/  UMOV UR5, 0x50 ;  /* 0x0000005000057882 */ /* 0x000fe20000000000 */
[----:B------:R-:W-:Y:S01]  /*0260*/  SHF.L.U32 R2, R5, R0, RZ ;  /* 0x0000000005027219 */ /* 0x000fe200000006ff */
[----:B------:R-:W-:Y:S01]  /*0270*/  ULEA UR5, UR6, UR5, 0x18 ;  /* 0x0000000506057291 */ /* 0x000fe2000f8ec0ff */
[----:B------:R-:W-:Y:S01]  /*0280*/  IMAD.SHL.U32 R0, R0, 0x20, RZ ;  /* 0x0000002000007824 */ /* 0x000fe200078e00ff */
[----:B------:R-:W-:-:S04]  /*0290*/  SHF.L.U32 R3, R4, R3, RZ ;  /* 0x0000000304037219 */ /* 0x000fc800000006ff */
[----:B------:R-:W-:-:S05]  /*02a0*/  LOP3.LUT R2, R3, R2, RZ, 0xfc, !PT ;  /* 0x0000000203027212 */ /* 0x000fca00078efcff */
[----:B------:R0:W-:Y:S04]  /*02b0*/  ATOMS.OR RZ, [UR5], R2 ;  /* 0x00000002ffff798c */ /* 0x0001e8000b000005 */
[----:B------:R0:W-:Y:S01]  /*02c0*/  STS [UR4], R0 ;  /* 0x00000000ff007988 */ /* 0x0001e20008000804 */
[----:B------:R-:W-:Y:S05]  /*02d0*/  BRA `(.L_x_2) ;  /* 0x0000000000107947 */ /* 0x000fea0003800000 */
.L_x_1:
[----:B------:R-:W-:Y:S01]  /*02e0*/  IMAD.MOV.U32 R0, RZ, RZ, -0x1 ;  /* 0xffffffffff007424 */ /* 0x000fe200078e00ff */
[----:B------:R-:W-:-:S04]  /*02f0*/  MOV R2, 0x320 ;  /* 0x0000032000027802 */ /* 0x000fc80000000f00 */
[----:B------:R0:W-:Y:S03]  /*0300*/  STS [UR4], R0 ;  /* 0x00000000ff007988 */ /* 0x0001e60008000804 */
[----:B0-----:R-:W-:Y:S05]  /*0310*/  CALL.REL.NOINC `($__internal_1_$__cuda_sm10x_tcgen05_guardrail_trap_phase_invalid_during_alloc) ;  /* 0x0000036c00f47944 */ /* 0x001fea0003c00000 */
.L_x_2:
[----:B------:R-:W-:Y:S05]  /*0320*/  WARPSYNC.ALL ;  /* 0x0000000000007948 */ /* 0x000fea0003800000 */
[----:B------:R-:W-:Y:S01]  /*0330*/  NOP ;  /* 0x0000000000007918 */ /* 0x000fe20000000000 */
.L_x_0:
[----:B------:R-:W1:Y:S08]  /*0340*/  LDC.64 R4, c[0x0][0x398] ;  /* 0x0000e600ff047b82 */ /* 0x000e700000000a00 */
[----:B------:R-:W2:Y:S02]  /*0350*/  S2UR UR5, SR_CgaSize ;  /* 0x00000000000579c3 */ /* 0x000ea40000008a00 */
[----:B--2---:R-:W-:-:S12]  /*0360*/  UIMAD UR5, UR5, -0xa0, URZ ;  /* 0xffffff60050578a4 */ /* 0x004fd8000f8e02ff */
[----:B------:R-:W2:Y:S01]  /*0370*/  LDCU UR5, c[0x0][UR5+0x2b0] ;  /* 0x00005600050577ac */ /* 0x000ea20008000800 */
[----:B------:R-:W3:Y:S01]  /*0380*/  S2R R49, SR_TID.X ;  /* 0x0000000000317919 */ /* 0x000ee20000002100 */
[----:B------:R-:W4:Y:S01]  /*0390*/  LDCU.64 UR6, c[0x0][0x3a8] ;  /* 0x00007500ff0677ac */ /* 0x000f220008000a00 */
[----:B------:R-:W5:Y:S01]  /*03a0*/  S2R R16, SR_CgaCtaId ;  /* 0x0000000000107919 */ /* 0x000f620000008800 */
[----:B------:R-:W0:Y:S01]  /*03b0*/  S2UR UR4, SR_CTAID.X ;  /* 0x00000000000479c3 */ /* 0x000e220000002500 */
[----:B------:R-:W0:Y:S01]  /*03c0*/  LDCU.128 UR24, c[0x0][0x380] ;  /* 0x00007000ff1877ac */ /* 0x000e220008000c00 */
[----:B------:R-:W0:Y:S01]  /*03d0*/  LDCU.64 UR22, c[0x0][0x358] ;  /* 0x00006b00ff1677ac */ /* 0x000e220008000a00 */
[----:B------:R-:W0:Y:S01]  /*03e0*/  LDCU UR17, c[0x0][0x3b0] ;  /* 0x00007600ff1177ac */ /* 0x000e220008000800 */
[----:B------:R-:W0:Y:S01]  /*03f0*/  LDCU UR16, c[0x0][0x3b0] ;  /* 0x00007600ff1077ac */ /* 0x000e220008000800 */
[----:B----4-:R-:W-:Y:S01]  /*0400*/  IMAD.U32 R143, RZ, RZ, UR6 ;  /* 0x00000006ff8f7e24 */ /* 0x010fe2000f8e00ff */
[----:B-1----:R-:W-:Y:S01]  /*0410*/  IABS R15, R4 ;  /* 0x00000004000f7213 */ /* 0x002fe20000000000 */
[----:B0-----:R-:W-:Y:S01]  /*0420*/  VIADD R0, R5, 0x1ff ;  /* 0x000001ff05007836 */ /* 0x001fe20000000000 */
[----:B------:R-:W0:Y:S01]  /*0430*/  LDCU UR15, c[0x0][0x3b0] ;  /* 0x00007600ff0f77ac */ /* 0x000e220008000800 */
[----:B------:R-:W-:-:S02]  /*0440*/  IMAD.U32 R145, RZ, RZ, UR6 ;  /* 0x00000006ff917e24 */ /* 0x000fc4000f8e00ff */
[----:B------:R-:W-:Y:S01]  /*0450*/  IMAD.U32 R147, RZ, RZ, UR6 ;  /* 0x00000006ff937e24 */ /* 0x000fe2000f8e00ff */
[----:B------:R-:W-:Y:S01]  /*0460*/  SHF.R.S32.HI R3, RZ, 0x1f, R0 ;  /* 0x0000001fff037819 */ /* 0x000fe20000011400 */
[----:B------:R-:W-:Y:S01]  /*0470*/  IMAD.U32 R149, RZ, RZ, UR6 ;  /* 0x00000006ff957e24 */ /* 0x000fe2000f8e00ff */
[----:B------:R-:W-:Y:S01]  /*0480*/  I2FP.F32.U32 R7, UR4 ;  /* 0x0000000400077c45 */ /* 0x000fe20008201000 */
[----:B------:R-:W1:Y:S01]  /*0490*/  S2UR UR4, SR_CgaCtaId ;  /* 0x00000000000479c3 */ /* 0x000e620000008800 */
[----:B------:R-:W-:Y:S01]  /*04a0*/  LEA.HI R3, R3, R0, RZ, 0x9 ;  /* 0x0000000003037211 */ /* 0x000fe200078f48ff */
[----:B------:R-:W-:Y:S01]  /*04b0*/  IMAD.U32 R151, RZ, RZ, UR6 ;  /* 0x00000006ff977e24 */ /* 0x000fe2000f8e00ff */
[----:B---3--:R-:W-:Y:S01]  /*04c0*/  LEA.HI R45, R49, 0xe, RZ, 0x1a ;  /* 0x0000000e312d7811 */ /* 0x008fe200078fd0ff */
[----:B--2---:R-:W-:Y:S01]  /*04d0*/  FMUL R7, R7, UR5 ;  /* 0x0000000507077c20 */ /* 0x004fe20008400000 */
[----:B------:R-:W-:Y:S01]  /*04e0*/  SHF.R.S32.HI R3, RZ, 0x9, R3 ;  /* 0x00000009ff037819 */ /* 0x000fe20000011403 */
[----:B------:R-:W-:Y:S01]  /*04f0*/  IMAD.U32 R153, RZ, RZ, UR6 ;  /* 0x00000006ff997e24 */ /* 0x000fe2000f8e00ff */
[C---:B------:R-:W-:Y:S01]  /*0500*/  LEA.HI R43, R49.reuse, 0x1e, RZ, 0x1a ;  /* 0x0000001e312b7811 */ /* 0x040fe200078fd0ff */
[----:B------:R-:W-:Y:S01]  /*0510*/  IMAD.U32 R157, RZ, RZ, UR6 ;  /* 0x00000006ff9d7e24 */ /* 0x000fe2000f8e00ff */
[----:B------:R-:W-:Y:S01]  /*0520*/  LEA.HI R47, R49, 0x2e, RZ, 0x1a ;  /* 0x0000002e312f7811 */ /* 0x000fe200078fd0ff */
[----:B------:R-:W-:Y:S01]  /*0530*/  IMAD.SHL.U32 R6, R3, 0x8, RZ ;  /* 0x0000000803067824 */ /* 0x000fe200078e00ff */
[----:B------:R-:W-:Y:S01]  /*0540*/  F2I.U32.TRUNC.NTZ R7, R7 ;  /* 0x0000000700077305 */ /* 0x000fe2000020f000 */
[----:B------:R-:W-:Y:S01]  /*0550*/  IMAD.U32 R159, RZ, RZ, UR6 ;  /* 0x00000006ff9f7e24 */ /* 0x000fe2000f8e00ff */
[----:B------:R-:W2:Y:S01]  /*0560*/  LDCU UR5, c[0x0][0x3b0] ;  /* 0x00007600ff0577ac */ /* 0x000ea20008000800 */
[----:B------:R-:W-:Y:S01]  /*0570*/  IMAD.U32 R161, RZ, RZ, UR6 ;  /* 0x00000006ffa17e24 */ /* 0x000fe2000f8e00ff */
[----:B------:R-:W-:Y:S01]  /*0580*/  IABS R9, R6 ;  /* 0x0000000600097213 */ /* 0x000fe20000000000 */
[----:B------:R-:W-:Y:S01]  /*0590*/  IMAD.U32 R163, RZ, RZ, UR6 ;  /* 0x00000006ffa37e24 */ /* 0x000fe2000f8e00ff */
[----:B------:R-:W3:Y:S01]  /*05a0*/  LDCU UR14, c[0x0][0x3b0] ;  /* 0x00007600ff0e77ac */ /* 0x000ee20008000800 */
[----:B------:R-:W-:Y:S01]  /*05b0*/  IMAD.U32 R165, RZ, RZ, UR6 ;  /* 0x00000006ffa57e24 */ /* 0x000fe2000f8e00ff */
[----:B------:R-:W4:Y:S01]  /*05c0*/  I2F.RP R0, R9 ;  /* 0x0000000900007306 */ /* 0x000f220000209400 */
[----:B------:R-:W-:Y:S01]  /*05d0*/  IMAD R155, R45, UR6, RZ ;  /* 0x000000062d9b7c24 */ /* 0x000fe2000f8e02ff */
[----:B------:R-:W0:Y:S01]  /*05e0*/  LDCU UR13, c[0x0][0x3b0] ;  /* 0x00007600ff0d77ac */ /* 0x000e220008000800 */
[----:B------:R-:W-:-:S02]  /*05f0*/  IMAD.U32 R45, RZ, RZ, UR6 ;  /* 0x00000006ff2d7e24 */ /* 0x000fc4000f8e00ff */
[----:B------:R-:W-:Y:S02]  /*0600*/  IMAD.U32 R135, RZ, RZ, UR6 ;  /* 0x00000006ff877e24 */ /* 0x000fe4000f8e00ff */
[----:B------:R-:W-:Y:S02]  /*0610*/  IMAD.U32 R131, RZ, RZ, UR6 ;  /* 0x00000006ff837e24 */ /* 0x000fe4000f8e00ff */
[----:B------:R-:W-:Y:S02]  /*0620*/  IMAD.U32 R83, RZ, RZ, UR6 ;  /* 0x00000006ff537e24 */ /* 0x000fe4000f8e00ff */
[----:B------:R-:W-:Y:S02]  /*0630*/  IMAD.U32 R127, RZ, RZ, UR6 ;  /* 0x00000006ff7f7e24 */ /* 0x000fe4000f8e00ff */
[----:B------:R-:W-:Y:S01]  /*0640*/  IMAD R59, R43, UR6, RZ ;  /* 0x000000062b3b7c24 */ /* 0x000fe2000f8e02ff */
[----:B----4-:R-:W4:Y:S01]  /*0650*/  MUFU.RCP R0, R0 ;  /* 0x0000000000007308 */ /* 0x010f220000001000 */
[----:B------:R-:W-:-:S02]  /*0660*/  IMAD.U32 R43, RZ, RZ, UR6 ;  /* 0x00000006ff2b7e24 */ /* 0x000fc4000f8e00ff */
[----:B------:R-:W-:Y:S02]  /*0670*/  IMAD.U32 R123, RZ, RZ, UR6 ;  /* 0x00000006ff7b7e24 */ /* 0x000fe4000f8e00ff */
[----:B------:R-:W-:Y:S02]  /*0680*/  IMAD.U32 R79, RZ, RZ, UR6 ;  /* 0x00000006ff4f7e24 */ /* 0x000fe4000f8e00ff */
[----:B------:R-:W-:Y:S02]  /*0690*/  IMAD.U32 R119, RZ, RZ, UR6 ;  /* 0x00000006ff777e24 */ /* 0x000fe4000f8e00ff */
[----:B------:R-:W-:Y:S02]  /*06a0*/  IMAD.U32 R115, RZ, RZ, UR6 ;  /* 0x00000006ff737e24 */ /* 0x000fe4000f8e00ff */
[----:B------:R-:W-:Y:S02]  /*06b0*/  IMAD.U32 R75, RZ, RZ, UR6 ;  /* 0x00000006ff4b7e24 */ /* 0x000fe4000f8e00ff */
[----:B------:R-:W-:-:S02]  /*06c0*/  IMAD.U32 R111, RZ, RZ, UR6 ;  /* 0x00000006ff6f7e24 */ /* 0x000fc4000f8e00ff */
[----:B------:R-:W-:Y:S02]  /*06d0*/  IMAD.U32 R51, RZ, RZ, UR6 ;  /* 0x00000006ff337e24 */ /* 0x000fe4000f8e00ff */
[----:B----4-:R-:W-:Y:S01]  /*06e0*/  VIADD R2, R0, 0xffffffe ;  /* 0x0ffffffe00027836 */ /* 0x010fe20000000000 */
[----:B------:R-:W-:Y:S01]  /*06f0*/  IABS R0, R7 ;  /* 0x0000000700007213 */ /* 0x000fe20000000000 */
[----:B------:R-:W-:Y:S02]  /*0700*/  IMAD.U32 R107, RZ, RZ, UR6 ;  /* 0x00000006ff6b7e24 */ /* 0x000fe4000f8e00ff */
[----:B------:R4:W0:Y:S01]  /*0710*/  F2I.FTZ.U32.TRUNC.NTZ R3, R2 ;  /* 0x0000000200037305 */ /* 0x000822000021f000 */
[----:B------:R-:W-:Y:S02]  /*0720*/  IMAD.U32 R103, RZ, RZ, UR6 ;  /* 0x00000006ff677e24 */ /* 0x000fe4000f8e00ff */
[----:B------:R-:W-:Y:S02]  /*0730*/  IMAD.U32 R99, RZ, RZ, UR6 ;  /* 0x00000006ff637e24 */ /* 0x000fe4000f8e00ff */
[----:B------:R-:W-:-:S02]  /*0740*/  IMAD.U32 R95, RZ, RZ, UR6 ;  /* 0x00000006ff5f7e24 */ /* 0x000fc4000f8e00ff */
[----:B------:R-:W-:Y:S02]  /*0750*/  IMAD.U32 R63, RZ, RZ, UR6 ;  /* 0x00000006ff3f7e24 */ /* 0x000fe4000f8e00ff */
[----:B----4-:R-:W-:Y:S02]  /*0760*/  IMAD.MOV.U32 R2, RZ, RZ, RZ ;  /* 0x000000ffff027224 */ /* 0x010fe400078e00ff */
[----:B------:R-:W-:Y:S02]  /*0770*/  IMAD.U32 R91, RZ, RZ, UR6 ;  /* 0x00000006ff5b7e24 */ /* 0x000fe4000f8e00ff */
[----:B0-----:R-:W-:-:S04]  /*0780*/  IMAD.MOV R8, RZ, RZ, -R3 ;  /* 0x000000ffff087224 */ /* 0x001fc800078e0a03 */
[----:B------:R-:W-:Y:S01]  /*0790*/  IMAD R11, R8, R9, RZ ;  /* 0x00000009080b7224 */ /* 0x000fe200078e02ff */
[----:B------:R-:W-:-:S03]  /*07a0*/  IABS R8, R6 ;  /* 0x0000000600087213 */ /* 0x000fc60000000000 */
[----:B------:R-:W-:-:S04]  /*07b0*/  IMAD.HI.U32 R3, R3, R11, R2 ;  /* 0x0000000b03037227 */ /* 0x000fc800078e0002 */
[----:B------:R-:W-:Y:S02]  /*07c0*/  IMAD.MOV R2, RZ, RZ, -R8 ;  /* 0x000000ffff027224 */ /* 0x000fe400078e0a08 */
[----:B------:R-:W-:-:S04]  /*07d0*/  IMAD.HI.U32 R3, R3, R0, RZ ;  /* 0x0000000003037227 */ /* 0x000fc800078e00ff */
[----:B------:R-:W-:Y:S01]  /*07e0*/  IMAD R0, R3, R2, R0 ;  /* 0x0000000203007224 */ /* 0x000fe200078e0200 */
[----:B------:R-:W-:Y:S04]  /*07f0*/  BAR.SYNC.DEFER_BLOCKING 0x0 ;  /* 0x0000000000007b1d */ /* 0x000fe80000010000 */
[----:B------:R-:W-:-:S13]  /*0800*/  ISETP.GT.U32.AND P1, PT, R9, R0, PT ;  /* 0x000000000900720c */ /* 0x000fda0003f24070 */
[----:B------:R-:W-:Y:S02]  /*0810*/  @!P1 IMAD.IADD R0, R0, 0x1, -R9 ;  /* 0x0000000100009824 */ /* 0x000fe400078e0a09 */
[----:B------:R-:W-:Y:S01]  /*0820*/  @!P1 VIADD R3, R3, 0x1 ;  /* 0x0000000103039836 */ /* 0x000fe20000000000 */
[----:B------:R-:W-:Y:S02]  /*0830*/  ISETP.NE.AND P1, PT, R6, RZ, PT ;  /* 0x000000ff0600720c */ /* 0x000fe40003f25270 */
[----:B------:R-:W-:Y:S02]  /*0840*/  ISETP.GE.U32.AND P0, PT, R0, R9, PT ;  /* 0x000000090000720c */ /* 0x000fe40003f06070 */
[----:B------:R-:W-:-:S04]  /*0850*/  LOP3.LUT R0, R7, R6, RZ, 0x3c, !PT ;  /* 0x0000000607007212 */ /* 0x000fc800078e3cff */
[----:B------:R-:W-:Y:S01]  /*0860*/  ISETP.GE.AND P2, PT, R0, RZ, PT ;  /* 0x000000ff0000720c */ /* 0x000fe20003f46270 */
[----:B------:R-:W-:-:S06]  /*0870*/  VIADD R0, R4, 0x3f ;  /* 0x0000003f04007836 */ /* 0x000fcc0000000000 */
[----:B------:R-:W-:-:S04]  /*0880*/  @P0 VIADD R3, R3, 0x1 ;  /* 0x0000000103030836 */ /* 0x000fc80000000000 */
[----:B------:R-:W-:Y:S01]  /*0890*/  IMAD.MOV.U32 R2, RZ, RZ, R3 ;  /* 0x000000ffff027224 */ /* 0x000fe200078e0003 */
[----:B------:R-:W-:-:S03]  /*08a0*/  SHF.R.S32.HI R3, RZ, 0x1f, R0 ;  /* 0x0000001fff037819 */ /* 0x000fc60000011400 */
[----:B------:R-:W-:Y:S01]  /*08b0*/  @!P2 IMAD.MOV R2, RZ, RZ, -R2 ;  /* 0x000000ffff02a224 */ /* 0x000fe200078e0a02 */
[----:B------:R-:W-:Y:S02]  /*08c0*/  @!P1 LOP3.LUT R2, RZ, R6, RZ, 0x33, !PT ;  /* 0x00000006ff029212 */ /* 0x000fe400078e33ff */
[----:B------:R-:W-:-:S03]  /*08d0*/  LEA.HI R3, R3, R0, RZ, 0x6 ;  /* 0x0000000003037211 */ /* 0x000fc600078f30ff */
[----:B------:R-:W-:Y:S02]  /*08e0*/  IMAD.SHL.U32 R10, R2, 0x8, RZ ;  /* 0x00000008020a7824 */ /* 0x000fe400078e00ff */
[----:B------:R-:W-:-:S03]  /*08f0*/  IMAD.MOV R2, RZ, RZ, -R2 ;  /* 0x000000ffff027224 */ /* 0x000fc600078e0a02 */
[----:B------:R-:W-:Y:S01]  /*0900*/  LEA.HI.SX32 R3, R3, -R10, 0x1a ;  /* 0x8000000a03037211 */ /* 0x000fe200078fd2ff */
[----:B------:R-:W-:-:S03]  /*0910*/  IMAD R12, R6, R2, R7 ;  /* 0x00000002060c7224 */ /* 0x000fc600078e0207 */
[----:B------:R-:W-:Y:S02]  /*0920*/  VIMNMX R13, PT, PT, R3, 0x8, PT ;  /* 0x00000008030d7848 */ /* 0x000fe40003fe0100 */
[----:B------:R-:W-:Y:S02]  /*0930*/  IABS R11, R12 ;  /* 0x0000000c000b7213 */ /* 0x000fe40000000000 */
[-C--:B------:R-:W-:Y:S02]  /*0940*/  IABS R9, R13.reuse ;  /* 0x0000000d00097213 */ /* 0x080fe40000000000 */
[----:B------:R-:W-:Y:S02]  /*0950*/  IABS R6, R13 ;  /* 0x0000000d00067213 */ /* 0x000fe40000000000 */
[----:B------:R-:W0:Y:S08]  /*0960*/  I2F.RP R0, R9 ;  /* 0x0000000900007306 */ /* 0x000e300000209400 */
[----:B0-----:R-:W0:Y:S02]  /*0970*/  MUFU.RCP R0, R0 ;  /* 0x0000000000007308 */ /* 0x001e240000001000 */
[----:B0-----:R-:W-:-:S02]  /*0980*/  VIADD R3, R0, 0xffffffe ;  /* 0x0ffffffe00037836 */ /* 0x001fc40000000000 */
[----:B------:R-:W-:-:S04]  /*0990*/  IMAD.MOV R0, RZ, RZ, -R6 ;  /* 0x000000ffff007224 */ /* 0x000fc800078e0a06 */
[----:B------:R-:W0:Y:S02]  /*09a0*/  F2I.FTZ.U32.TRUNC.NTZ R3, R3 ;  /* 0x0000000300037305 */ /* 0x000e24000021f000 */
[----:B0-----:R-:W-:-:S04]  /*09b0*/  IMAD.MOV R8, RZ, RZ, -R3 ;  /* 0x000000ffff087224 */ /* 0x001fc800078e0a03 */
[----:B------:R-:W-:Y:S01]  /*09c0*/  IMAD.MOV.U32 R2, RZ, RZ, R8 ;  /* 0x000000ffff027224 */ /* 0x000fe200078e0008 */
[----:B------:R-:W-:-:S03]  /*09d0*/  IABS R8, R5 ;  /* 0x0000000500087213 */ /* 0x000fc60000000000 */
[----:B------:R-:W-:Y:S01]  /*09e0*/  IMAD R7, R2, R9, RZ ;  /* 0x0000000902077224 */ /* 0x000fe200078e02ff */
[----:B------:R-:W0:Y:S01]  /*09f0*/  I2F.RP R6, R8 ;  /* 0x0000000800067306 */ /* 0x000e220000209400 */
[----:B------:R-:W-:-:S04]  /*0a00*/  IMAD.MOV.U32 R2, RZ, RZ, RZ ;  /* 0x000000ffff027224 */ /* 0x000fc800078e00ff */
[----:B------:R-:W-:-:S03]  /*0a10*/  IMAD.HI.U32 R2, R3, R7, R2 ;  /* 0x0000000703027227 */ /* 0x000fc600078e0002 */
[----:B------:R-:W4:Y:S03]  /*0a20*/  I2F.RP R3, R15 ;  /* 0x0000000f00037306 */ /* 0x000f260000209400 */
[----:B------:R-:W-:-:S04]  /*0a30*/  IMAD.HI.U32 R2, R2, R11, RZ ;  /* 0x0000000b02027227 */ /* 0x000fc800078e00ff */
[----:B------:R-:W-:Y:S01]  /*0a40*/  IMAD R0, R2, R0, R11 ;  /* 0x0000000002007224 */ /* 0x000fe200078e020b */
[----:B0-----:R-:W0:Y:S01]  /*0a50*/  MUFU.RCP R6, R6 ;  /* 0x0000000600067308 */ /* 0x001e220000001000 */
[----:B-----5:R-:W-:-:S03]  /*0a60*/  IMAD.SHL.U32 R11, R16, 0x100, RZ ;  /* 0x00000100100b7824 */ /* 0x020fc600078e00ff */
[----:B------:R-:W-:Y:S02]  /*0a70*/  ISETP.GT.U32.AND P1, PT, R9, R0, PT ;  /* 0x000000000900720c */ /* 0x000fe40003f24070 */
[----:B------:R-:W-:Y:S02]  /*0a80*/  LOP3.LUT R11, R11, 0x100, RZ, 0xc0, !PT ;  /* 0x000001000b0b7812 */ /* 0x000fe400078ec0ff */
[----:B----4-:R-:W4:Y:S09]  /*0a90*/  MUFU.RCP R3, R3 ;  /* 0x0000000300037308 */ /* 0x010f320000001000 */
[----:B------:R-:W-:-:S02]  /*0aa0*/  @!P1 IMAD.IADD R0, R0, 0x1, -R9 ;  /* 0x0000000100009824 */ /* 0x000fc400078e0a09 */
[----:B------:R-:W-:Y:S01]  /*0ab0*/  @!P1 VIADD R2, R2, 0x1 ;  /* 0x0000000102029836 */ /* 0x000fe20000000000 */
[----:B------:R-:W-:Y:S01]  /*0ac0*/  ISETP.NE.AND P1, PT, R13, RZ, PT ;  /* 0x000000ff0d00720c */ /* 0x000fe20003f25270 */
[----:B0-----:R-:W-:Y:S01]  /*0ad0*/  VIADD R6, R6, 0xffffffe ;  /* 0x0ffffffe06067836 */ /* 0x001fe20000000000 */
[----:B------:R-:W-:Y:S02]  /*0ae0*/  ISETP.GE.U32.AND P0, PT, R0, R9, PT ;  /* 0x000000090000720c */ /* 0x000fe40003f06070 */
[----:B------:R-:W-:Y:S01]  /*0af0*/  LOP3.LUT R0, R12, R13, RZ, 0x3c, !PT ;  /* 0x0000000d0c007212 */ /* 0x000fe200078e3cff */
[----:B------:R0:W-:Y:S01]  /*0b00*/  F2I.FTZ.U32.TRUNC.NTZ R7, R6 ;  /* 0x0000000600077305 */ /* 0x0001e2000021f000 */
[----:B------:R-:W-:Y:S02]  /*0b10*/  LOP3.LUT R9, R49, 0x3f, RZ, 0xc0, !PT ;  /* 0x0000003f31097812 */ /* 0x000fe400078ec0ff */
[----:B------:R-:W-:Y:S02]  /*0b20*/  ISETP.GE.AND P2, PT, R0, RZ, PT ;  /* 0x000000ff0000720c */ /* 0x000fe40003f46270 */
[----:B------:R-:W-:-:S04]  /*0b30*/  MOV R0, 0x400 ;  /* 0x0000040000007802 */ /* 0x000fc80000000f00 */
[----:B------:R-:W-:Y:S01]  /*0b40*/  R2UR UR11, R0 ;  /* 0x00000000000b72ca */ /* 0x000fe200000e0000 */
[----:B------:R-:W-:Y:S02]  /*0b50*/  @P0 VIADD R2, R2, 0x1 ;  /* 0x0000000102020836 */ /* 0x000fe40000000000 */
[----:B0-----:R-:W-:Y:S02]  /*0b60*/  IMAD.MOV.U32 R6, RZ, RZ, RZ ;  /* 0x000000ffff067224 */ /* 0x001fe400078e00ff */
[----:B------:R-:W-:Y:S02]  /*0b70*/  IMAD.MOV.U32 R14, RZ, RZ, R2 ;  /* 0x000000ffff0e7224 */ /* 0x000fe400078e0002 */
[----:B----4-:R-:W-:Y:S02]  /*0b80*/  VIADD R2, R3, 0xffffffe ;  /* 0x0ffffffe03027836 */ /* 0x010fe40000000000 */
[----:B------:R-:W-:Y:S01]  /*0b90*/  @!P2 IMAD.MOV R14, RZ, RZ, -R14 ;  /* 0x000000ffff0ea224 */ /* 0x000fe200078e0a0e */
[----:B------:R-:W-:Y:S01]  /*0ba0*/  @!P1 LOP3.LUT R14, RZ, R13, RZ, 0x33, !PT ;  /* 0x0000000dff0e9212 */ /* 0x000fe200078e33ff */
[----:B------:R0:W4:Y:S02]  /*0bb0*/  F2I.FTZ.U32.TRUNC.NTZ R3, R2 ;  /* 0x0000000200037305 */ /* 0x000124000021f000 */
[----:B-1----:R-:W-:-:S02]  /*0bc0*/  ULEA UR11, UR4, UR11, 0x18 ;  /* 0x0000000b040b7291 */ /* 0x002fc4000f8ec0ff */
[----:B------:R-:W-:Y:S01]  /*0bd0*/  IMAD.MOV R0, RZ, RZ, -R14 ;  /* 0x000000ffff007224 */ /* 0x000fe200078e0a0e */
[----:B------:R-:W1:Y:S03]  /*0be0*/  LDCU UR4, c[0x0][0x3a4] ;  /* 0x00007480ff0477ac */ /* 0x000e660008000800 */
[----:B------:R-:W-:Y:S02]  /*0bf0*/  IMAD R0, R13, R0, R12 ;  /* 0x000000000d007224 */ /* 0x000fe400078e020c */
[----:B0-----:R-:W-:Y:S01]  /*0c00*/  IMAD.MOV.U32 R2, RZ, RZ, RZ ;  /* 0x000000ffff027224 */ /* 0x001fe200078e00ff */
[----:B------:R-:W0:Y:S01]  /*0c10*/  LDS R13, [UR11] ;  /* 0x0000000bff0d7984 */ /* 0x000e220008000800 */
[----:B------:R-:W-:Y:S02]  /*0c20*/  IMAD.IADD R0, R10, 0x1, R0 ;  /* 0x000000010a007824 */ /* 0x000fe400078e0200 */
[----:B----4-:R-:W-:-:S02]  /*0c30*/  IMAD.MOV R10, RZ, RZ, -R3 ;  /* 0x000000ffff0a7224 */ /* 0x010fc400078e0a03 */
[----:B------:R-:W-:Y:S02]  /*0c40*/  IMAD R19, R0, 0x40, R9 ;  /* 0x0000004000137824 */ /* 0x000fe400078e0209 */
[----:B------:R-:W-:-:S03]  /*0c50*/  IMAD R9, R10, R15, RZ ;  /* 0x0000000f0a097224 */ /* 0x000fc600078e02ff */
[----:B------:R-:W-:Y:S01]  /*0c60*/  IABS R0, R19 ;  /* 0x0000001300007213 */ /* 0x000fe20000000000 */
[----:B------:R-:W-:Y:S01]  /*0c70*/  IMAD.HI.U32 R2, R3, R9, R2 ;  /* 0x0000000903027227 */ /* 0x000fe200078e0002 */
[----:B------:R-:W-:Y:S01]  /*0c80*/  BAR.SYNC.DEFER_BLOCKING 0x0 ;  /* 0x0000000000007b1d */ /* 0x000fe20000010000 */
[----:B------:R-:W-:Y:S02]  /*0c90*/  ISETP.GE.AND P3, PT, R19, RZ, PT ;  /* 0x000000ff1300720c */ /* 0x000fe40003f66270 */
[----:B------:R-:W-:Y:S02]  /*0ca0*/  IMAD.MOV.U32 R3, RZ, RZ, R0 ;  /* 0x000000ffff037224 */ /* 0x000fe400078e0000 */
[----:B------:R-:W-:Y:S02]  /*0cb0*/  IMAD.SHL.U32 R0, R14, 0x200, RZ ;  /* 0x000002000e007824 */ /* 0x000fe400078e00ff */
[----:B------:R-:W-:Y:S01]  /*0cc0*/  IMAD.HI.U32 R2, R2, R3, RZ ;  /* 0x0000000302027227 */ /* 0x000fe200078e00ff */
[----:B------:R4:W-:Y:S02]  /*0cd0*/  STL [R1+0xa7c], R19 ;  /* 0x000a7c1301007387 */ /* 0x0009e40000100800 */
[C---:B------:R-:W-:Y:S01]  /*0ce0*/  LOP3.LUT R14, R0.reuse, R11, RZ, 0xfc, !PT ;  /* 0x0000000b000e7212 */ /* 0x040fe200078efcff */
[----:B------:R-:W-:Y:S01]  /*0cf0*/  IMAD.MOV R2, RZ, RZ, -R2 ;  /* 0x000000ffff027224 */ /* 0x000fe200078e0a02 */
[C---:B------:R-:W-:Y:S01]  /*0d00*/  LOP3.LUT R16, R0.reuse, 0x1, R11, 0xfe, !PT ;  /* 0x0000000100107812 */ /* 0x040fe200078efe0b */
[----:B------:R-:W-:Y:S01]  /*0d10*/  IMAD.MOV R9, RZ, RZ, -R7 ;  /* 0x000000ffff097224 */ /* 0x000fe200078e0a07 */
[----:B------:R-:W-:Y:S01]  /*0d20*/  LOP3.LUT R18, R0, 0x2, R11, 0xfe, !PT ;  /* 0x0000000200127812 */ /* 0x000fe200078efe0b */
[----:B------:R-:W-:Y:S01]  /*0d30*/  IMAD R2, R15, R2, R3 ;  /* 0x000000020f027224 */ /* 0x000fe200078e0203 */
[----:B------:R-:W-:Y:S01]  /*0d40*/  IABS R3, R14 ;  /* 0x0000000e00037213 */ /* 0x000fe20000000000 */
[----:B------:R-:W-:Y:S01]  /*0d50*/  IMAD R9, R9, R8, RZ ;  /* 0x0000000809097224 */ /* 0x000fe200078e02ff */
[----:B------:R-:W-:-:S02]  /*0d60*/  IABS R10, R16 ;  /* 0x00000010000a7213 */ /* 0x000fc40000000000 */
[----:B------:R-:W-:Y:S01]  /*0d70*/  ISETP.GT.U32.AND P0, PT, R15, R2, PT ;  /* 0x000000020f00720c */ /* 0x000fe20003f04070 */
[----:B------:R-:W-:Y:S01]  /*0d80*/  IMAD.HI.U32 R9, R7, R9, R6 ;  /* 0x0000000907097227 */ /* 0x000fe200078e0006 */
[----:B------:R-:W-:Y:S02]  /*0d90*/  SHF.R.U32.HI R6, RZ, 0x5, R49 ;  /* 0x00000005ff067819 */ /* 0x000fe40000011631 */
[----:B------:R-:W-:Y:S01]  /*0da0*/  IABS R12, R18 ;  /* 0x00000012000c7213 */ /* 0x000fe20000000000 */
[----:B------:R-:W-:Y:S01]  /*0db0*/  IMAD.MOV.U32 R7, RZ, RZ, R3 ;  /* 0x000000ffff077224 */ /* 0x000fe200078e0003 */
[----:B------:R-:W-:Y:S01]  /*0dc0*/  R2UR UR9, R6 ;  /* 0x00000000060972ca */ /* 0x000fe200000e0000 */
[----:B------:R-:W-:Y:S01]  /*0dd0*/  IMAD.HI.U32 R6, R9, R10, RZ ;  /* 0x0000000a09067227 */ /* 0x000fe200078e00ff */
[----:B0-----:R-:W-:Y:S02]  /*0de0*/  R2UR UR10, R13 ;  /* 0x000000000d0a72ca */ /* 0x001fe400000e0000 */
[----:B------:R-:W-:Y:S01]  /*0df0*/  ISETP.GE.AND P4, PT, R14, RZ, PT ;  /* 0x000000ff0e00720c */ /* 0x000fe20003f86270 */
[----:B------:R-:W-:Y:S01]  /*0e00*/  IMAD.HI.U32 R3, R9, R7, RZ ;  /* 0x0000000709037227 */ /* 0x000fe200078e00ff */
[----:B------:R-:W-:-:S02]  /*0e10*/  LOP3.LUT R14, R0, 0x3, R11, 0xfe, !PT ;  /* 0x00000003000e7812 */ /* 0x000fc400078efe0b */
[----:B------:R-:W-:Y:S01]  /*0e20*/  ISETP.GE.AND P1, PT, R16, RZ, PT ;  /* 0x000000ff1000720c */ /* 0x000fe20003f26270 */
[----:B------:R-:W-:Y:S01]  /*0e30*/  IMAD.MOV R3, RZ, RZ, -R3 ;  /* 0x000000ffff037224 */ /* 0x000fe200078e0a03 */
[----:B------:R-:W-:Y:S01]  /*0e40*/  LOP3.LUT R16, R0, 0x4, R11, 0xfe, !PT ;  /* 0x0000000400107812 */ /* 0x000fe200078efe0b */
[----:B------:R-:W-:Y:S01]  /*0e50*/  @!P0 IMAD.IADD R2, R2, 0x1, -R15 ;  /* 0x0000000102028824 */ /* 0x000fe200078e0a0f */
[----:B------:R-:W-:Y:S01]  /*0e60*/  ISETP.GE.AND P6, PT, R18, RZ, PT ;  /* 0x000000ff1200720c */ /* 0x000fe20003fc6270 */
[----:B------:R-:W-:Y:S01]  /*0e70*/  IMAD R3, R8, R3, R7 ;  /* 0x0000000308037224 */ /* 0x000fe200078e0207 */
[----:B------:R-:W-:Y:S01]  /*0e80*/  LOP3.LUT R18, R0, 0x5, R11, 0xfe, !PT ;  /* 0x0000000500127812 */ /* 0x000fe200078efe0b */
[----:B------:R-:W-:Y:S01]  /*0e90*/  IMAD.HI.U32 R7, R9, R12, RZ ;  /* 0x0000000c09077227 */ /* 0x000fe200078e00ff */
[----:B------:R-:W-:Y:S02]  /*0ea0*/  ISETP.GT.U32.AND P5, PT, R15, R2, PT ;  /* 0x000000020f00720c */ /* 0x000fe40003fa4070 */
[----:B------:R-:W-:Y:S01]  /*0eb0*/  ISETP.GT.U32.AND P2, PT, R8, R3, PT ;  /* 0x000000030800720c */ /* 0x000fe20003f44070 */
[----:B------:R-:W-:Y:S01]  /*0ec0*/  IMAD.MOV R13, RZ, RZ, -R6 ;  /* 0x000000ffff0d7224 */ /* 0x000fe200078e0a06 */
[----:B------:R-:W-:Y:S01]  /*0ed0*/  IABS R6, R14 ;  /* 0x0000000e00067213 */ /* 0x000fe20000000000 */
[----:B------:R-:W-:Y:S01]  /*0ee0*/  IMAD.MOV R17, RZ, RZ, -R7 ;  /* 0x000000ffff117224 */ /* 0x000fe200078e0a07 */
[--C-:B------:R-:W-:Y:S01]  /*0ef0*/  LOP3.LUT R24, R0, 0x1b, R11.reuse, 0xfe, !PT ;  /* 0x0000001b00187812 */ /* 0x100fe200078efe0b */
[----:B------:R-:W-:Y:S01]  /*0f00*/  IMAD R7, R8, R13, R10 ;  /* 0x0000000d08077224 */ /* 0x000fe200078e020a */
[----:B------:R-:W-:Y:S01]  /*0f10*/  LOP3.LUT R34, R0, 0xe0, R11, 0xfe, !PT ;  /* 0x000000e000227812 */ /* 0x000fe200078efe0b */
[C---:B------:R-:W-:Y:S01]  /*0f20*/  IMAD R13, R8.reuse, R17, R12 ;  /* 0x00000011080d7224 */ /* 0x040fe200078e020c */
[----:B------:R-:W-:Y:S01]  /*0f30*/  IABS R17, R16 ;  /* 0x0000001000117213 */ /* 0x000fe20000000000 */
[----:B------:R-:W-:Y:S01]  /*0f40*/  IMAD.MOV.U32 R12, RZ, RZ, R6 ;  /* 0x000000ffff0c7224 */ /* 0x000fe200078e0006 */
[----:B------:R-:W-:Y:S01]  /*0f50*/  ISETP.GT.U32.AND P0, PT, R8, R7, PT ;  /* 0x000000070800720c */ /* 0x000fe20003f04070 */
[----:B------:R-:W-:Y:S01]  /*0f60*/  @!P5 IMAD.IADD R2, R2, 0x1, -R15 ;  /* 0x000000010202d824 */ /* 0x000fe200078e0a0f */
[----:B------:R-:W-:Y:S01]  /*0f70*/  ISETP.NE.AND P5, PT, R4, RZ, PT ;  /* 0x000000ff0400720c */ /* 0x000fe20003fa5270 */
[----:B------:R-:W-:Y:S01]  /*0f80*/  IMAD.HI.U32 R10, R9, R12, RZ ;  /* 0x0000000c090a7227 */ /* 0x000fe200078e00ff */
[----:B------:R-:W-:-:S02]  /*0f90*/  LOP3.LUT R30, R0, 0xe1, R11, 0xfe, !PT ;  /* 0x000000e1001e7812 */ /* 0x000fc400078efe0b */
[C-C-:B------:R-:W-:Y:S01]  /*0fa0*/  LOP3.LUT R36, R0.reuse, 0xf0, R11.reuse, 0xfe, !PT ;  /* 0x000000f000247812 */ /* 0x140fe200078efe0b */
[----:B------:R-:W-:Y:S01]  /*0fb0*/  IMAD.MOV R15, RZ, RZ, -R10 ;  /* 0x000000ffff0f7224 */ /* 0x000fe200078e0a0a */
[C-C-:B------:R-:W-:Y:S01]  /*0fc0*/  LOP3.LUT R33, R0.reuse, 0xf1, R11.reuse, 0xfe, !PT ;  /* 0x000000f100217812 */ /* 0x140fe200078efe0b */
[----:B------:R-:W-:Y:S01]  /*0fd0*/  @!P2 IMAD.IADD R3, R3, 0x1, -R8 ;  /* 0x000000010303a824 */ /* 0x000fe200078e0a08 */
[----:B------:R-:W-:Y:S01]  /*0fe0*/  IABS R37, R36 ;  /* 0x0000002400257213 */ /* 0x000fe20000000000 */
[----:B------:R-:W-:Y:S01]  /*0ff0*/  IMAD.MOV.U32 R6, RZ, RZ, R2 ;  /* 0x000000ffff067224 */ /* 0x000fe200078e0002 */
[----:B------:R-:W-:Y:S01]  /*1000*/  LOP3.LUT R32, R0, 0xf2, R11, 0xfe, !PT ;  /* 0x000000f200207812 */ /* 0x000fe200078efe0b */
[----:B------:R-:W-:Y:S01]  /*1010*/  @!P0 IMAD.IADD R7, R7, 0x1, -R8 ;  /* 0x0000000107078824 */ /* 0x000fe200078e0a08 */
[C---:B------:R-:W-:Y:S01]  /*1020*/  ISETP.GT.U32.AND P2, PT, R8.reuse, R3, PT ;  /* 0x000000030800720c */ /* 0x040fe20003f44070 */
[C---:B------:R-:W-:Y:S01]  /*1030*/  IMAD R15, R8.reuse, R15, R12 ;  /* 0x0000000f080f7224 */ /* 0x040fe200078e020c */
[C---:B------:R-:W-:Y:S01]  /*1040*/  ISETP.GT.U32.AND P0, PT, R8.reuse, R13, PT ;  /* 0x0000000d0800720c */ /* 0x040fe20003f04070 */
[----:B------:R-:W-:Y:S01]  /*1050*/  @!P3 IMAD.MOV R6, RZ, RZ, -R6 ;  /* 0x000000ffff06b224 */ /* 0x000fe200078e0a06 */
[----:B------:R-:W-:Y:S01]  /*1060*/  ISETP.GT.U32.AND P3, PT, R8, R7, PT ;  /* 0x000000070800720c */ /* 0x000fe20003f64070 */
[----:B------:R-:W-:Y:S01]  /*1070*/  IMAD.HI.U32 R2, R9, R17, RZ ;  /* 0x0000001109027227 */ /* 0x000fe200078e00ff */
[----:B------:R-:W-:-:S02]  /*1080*/  @!P5 LOP3.LUT R6, RZ, R4, RZ, 0x33, !PT ;  /* 0x00000004ff06d212 */ /* 0x000fc400078e33ff */
[----:B------:R-:W-:Y:S01]  /*1090*/  ISETP.GT.U32.AND P5, PT, R8, R15, PT ;  /* 0x0000000f0800720c */ /* 0x000fe20003fa4070 */
[----:B------:R-:W-:Y:S01]  /*10a0*/  IMAD.MOV R2, RZ, RZ, -R2 ;  /* 0x000000ffff027224 */ /* 0x000fe200078e0a02 */
[--C-:B------:R-:W-:Y:S01]  /*10b0*/  LOP3.LUT R12, R0, 0x6, R11.reuse, 0xfe, !PT ;  /* 0x00000006000c7812 */ /* 0x100fe200078efe0b */
[----:B-1----:R-:W-:Y:S01]  /*10c0*/  IMAD R6, R6, UR4, RZ ;  /* 0x0000000406067c24 */ /* 0x002fe2000f8e02ff */
[----:B------:R-:W-:Y:S01]  /*10d0*/  IABS R4, R18 ;  /* 0x0000001200047213 */ /* 0x000fe20000000000 */
[--C-:B------:R-:W-:Y:S01]  /*10e0*/  @!P2 IMAD.IADD R3, R3, 0x1, -R8.reuse ;  /* 0x000000010303a824 */ /* 0x100fe200078e0a08 */
[----:B------:R-:W-:Y:S01]  /*10f0*/  IABS R10, R12 ;  /* 0x0000000c000a7213 */ /* 0x000fe20000000000 */
[--C-:B------:R-:W-:Y:S01]  /*1100*/  @!P0 IMAD.IADD R13, R13, 0x1, -R8.reuse ;  /* 0x000000010d0d8824 */ /* 0x100fe200078e0a08 */
[----:B------:R-:W-:Y:S01]  /*1110*/  ISETP.GE.AND P2, PT, R14, RZ, PT ;  /* 0x000000ff0e00720c */ /* 0x000fe20003f46270 */
[--C-:B------:R-:W-:Y:S01]  /*1120*/  @!P3 IMAD.IADD R7, R7, 0x1, -R8.reuse ;  /* 0x000000010707b824 */ /* 0x100fe200078e0a08 */
[----:B------:R-:W-:Y:S01]  /*1130*/  LOP3.LUT R14, R0, 0x7, R11, 0xfe, !PT ;  /* 0x00000007000e7812 */ /* 0x000fe200078efe0b */
[----:B------:R-:W-:Y:S01]  /*1140*/  IMAD.MOV.U32 R20, RZ, RZ, R3 ;  /* 0x000000ffff147224 */ /* 0x000fe200078e0003 */
[----:B------:R-:W-:Y:S01]  /*1150*/  ISETP.GT.U32.AND P0, PT, R8, R13, PT ;  /* 0x0000000d0800720c */ /* 0x000fe20003f04070 */
[----:B------:R-:W-:Y:S01]  /*1160*/  @!P5 IMAD.IADD R15, R15, 0x1, -R8 ;  /* 0x000000010f0fd824 */ /* 0x000fe200078e0a08 */
[----:B------:R-:W-:Y:S01]  /*1170*/  ISETP.GE.AND P3, PT, R16, RZ, PT ;  /* 0x000000ff1000720c */ /* 0x000fe20003f66270 */
[----:B----4-:R-:W-:Y:S01]  /*1180*/  IMAD.MOV.U32 R19, RZ, RZ, R7 ;  /* 0x000000ffff137224 */ /* 0x010fe200078e0007 */
[----:B------:R-:W-:Y:S01]  /*1190*/  LOP3.LUT R16, R0, 0x8, R11, 0xfe, !PT ;  /* 0x0000000800107812 */ /* 0x000fe200078efe0b */
[C---:B------:R-:W-:Y:S01]  /*11a0*/  IMAD R17, R8.reuse, R2, R17 ;  /* 0x0000000208117224 */ /* 0x040fe200078e0211 */
[----:B------:R-:W-:Y:S01]  /*11b0*/  ISETP.GT.U32.AND P5, PT, R8, R15, PT ;  /* 0x0000000f0800720c */ /* 0x000fe20003fa4070 */
[----:B------:R-:W-:Y:S01]  /*11c0*/  IMAD.HI.U32 R2, R9, R4, RZ ;  /* 0x0000000409027227 */ /* 0x000fe200078e00ff */
[----:B------:R-:W-:-:S03]  /*11d0*/  USHF.L.U32 UR4, UR9, 0x15, URZ ;  /* 0x0000001509047899 */ /* 0x000fc600080006ff */
[----:B------:R-:W-:Y:S01]  /*11e0*/  @!P4 IMAD.MOV R20, RZ, RZ, -R20 ;  /* 0x000000ffff14c224 */ /* 0x000fe200078e0a14 */
[----:B------:R-:W-:Y:S01]  /*11f0*/  ISETP.GT.U32.AND P4, PT, R8, R17, PT ;  /* 0x000000110800720c */ /* 0x000fe20003f84070 */
[----:B------:R-:W-:Y:S01]  /*1200*/  @!P1 IMAD.MOV R19, RZ, RZ, -R19 ;  /* 0x000000ffff139224 */ /* 0x000fe200078e0a13 */
[----:B------:R-:W-:Y:S01]  /*1210*/  ISETP.GE.AND P1, PT, R18, RZ, PT ;  /* 0x000000ff1200720c */ /* 0x000fe20003f26270 */
[----:B------:R-:W-:Y:S01]  /*1220*/  IMAD.HI.U32 R3, R9, R10, RZ ;  /* 0x0000000a09037227 */ /* 0x000fe200078e00ff */
[----:B------:R0:W-:Y:S01]  /*1230*/  STL [R1+0x12c], R20 ;  /* 0x00012c1401007387 */ /* 0x0001e20000100800 */
[----:B------:R-:W-:Y:S01]  /*1240*/  LOP3.LUT R18, R0, 0x9, R11, 0xfe, !PT ;  /* 0x0000000900127812 */ /* 0x000fe200078efe0b */
[----:B------:R-:W-:Y:S01]  /*1250*/  ULOP3.LUT UR12, UR4, 0x600000, URZ, 0xc0, !UPT ;  /* 0x00600000040c7892 */ /* 0x000fe2000f8ec0ff */
[----:B------:R-:W-:Y:S01]  /*1260*/  IMAD.MOV R7, RZ, RZ, -R2 ;  /* 0x000000ffff077224 */ /* 0x000fe200078e0a02 */
[----:B------:R1:W-:Y:S01]  /*1270*/  STL [R1+0x128], R19 ;  /* 0x0001281301007387 */ /* 0x0003e20000100800 */
[--C-:B------:R-:W-:Y:S01]  /*1280*/  @!P5 IMAD.IADD R15, R15, 0x1, -R8.reuse ;  /* 0x000000010f0fd824 */ /* 0x100fe200078e0a08 */
[----:B------:R-:W-:Y:S01]  /*1290*/  UMOV UR4, 0x1 ;  /* 0x0000000100047882 */ /* 0x000fe20000000000 */
[--C-:B------:R-:W-:Y:S01]  /*12a0*/  @!P0 IMAD.IADD R13, R13, 0x1, -R8.reuse ;  /* 0x000000010d0d8824 */ /* 0x100fe200078e0a08 */
[----:B------:R-:W-:Y:S01]  /*12b0*/  ISETP.GE.AND P0, PT, R12, RZ, PT ;  /* 0x000000ff0c00720c */ /* 0x000fe20003f06270 */
[----:B------:R-:W-:Y:S01]  /*12c0*/  @!P4 IMAD.IADD R17, R17, 0x1, -R8 ;  /* 0x000000011111c824 */ /* 0x000fe200078e0a08 */
[----:B------:R-:W-:Y:S01]  /*12d0*/  IABS R12, R18 ;  /* 0x00000012000c7213 */ /* 0x000fe20000000000 */
[----:B------:R-:W-:-:S02]  /*12e0*/  IMAD.MOV.U32 R21, RZ, RZ, R13 ;  /* 0x000000ffff157224 */ /* 0x000fc400078e000d */
[----:B0-----:R-:W-:Y:S01]  /*12f0*/  IMAD.MOV.U32 R20, RZ, RZ, R15 ;  /* 0x000000ffff147224 */ /* 0x001fe200078e000f */
[C---:B------:R-:W-:Y:S01]  /*1300*/  ISETP.GT.U32.AND P4, PT, R8.reuse, R17, PT ;  /* 0x000000110800720c */ /* 0x040fe20003f84070 */
[----:B-1----:R-:W-:Y:S02]  /*1310*/  IMAD.MOV R19, RZ, RZ, -R3 ;  /* 0x000000ffff137224 */ /* 0x002fe400078e0a03 */
[C---:B------:R-:W-:Y:S01]  /*1320*/  IMAD R3, R8.reuse, R7, R4 ;  /* 0x0000000708037224 */ /* 0x040fe200078e0204 */
[----:B------:R-:W-:Y:S01]  /*1330*/  IABS R4, R16 ;  /* 0x0000001000047213 */ /* 0x000fe20000000000 */
[C---:B------:R-:W-:Y:S01]  /*1340*/  IMAD R7, R8.reuse, R19, R10 ;  /* 0x0000001308077224 */ /* 0x040fe200078e020a */
[----:B------:R-:W-:Y:S01]  /*1350*/  IABS R10, R14 ;  /* 0x0000000e000a7213 */ /* 0x000fe20000000000 */
[----:B------:R-:W-:Y:S01]  /*1360*/  @!P6 IMAD.MOV R21, RZ, RZ, -R21 ;  /* 0x000000ffff15e224 */ /* 0x000fe200078e0a15 */
[C---:B------:R-:W-:Y:S01]  /*1370*/  ISETP.GT.U32.AND P5, PT, R8.reuse, R3, PT ;  /* 0x000000030800720c */ /* 0x040fe20003fa4070 */
[----:B------:R-:W-:Y:S01]  /*1380*/  IMAD.MOV.U32 R15, RZ, RZ, R4 ;  /* 0x000000ffff0f7224 */ /* 0x000fe200078e0004 */
[----:B------:R-:W-:Y:S01]  /*1390*/  ISETP.GT.U32.AND P6, PT, R8, R7, PT ;  /* 0x000000070800720c */ /* 0x000fe20003fc4070 */
[----:B------:R-:W-:Y:S01]  /*13a0*/  IMAD.HI.U32 R2, R9, R10, RZ ;  /* 0x0000000a09027227 */ /* 0x000fe200078e00ff */
[----:B------:R-:W-:Y:S03]  /*13b0*/  STL [R1+0x124], R21 ;  /* 0x0001241501007387 */ /* 0x000fe60000100800 */
[----:B------:R-:W-:-:S02]  /*13c0*/  IMAD.MOV R13, RZ, RZ, -R2 ;  /* 0x000000ffff0d7224 */ /* 0x000fc400078e0a02 */
[----:B------:R-:W-:-:S04]  /*13d0*/  IMAD.HI.U32 R2, R9, R15, RZ ;  /* 0x0000000f09027227 */ /* 0x000fc800078e00ff */
[--C-:B------:R-:W-:Y:S02]  /*13e0*/  @!P5 IMAD.IADD R3, R3, 0x1, -R8.reuse ;  /* 0x000000010303d824 */ /* 0x100fe400078e0a08 */
[----:B------:R-:W-:Y:S02]  /*13f0*/  @!P6 IMAD.IADD R7, R7, 0x1, -R8 ;  /* 0x000000010707e824 */ /* 0x000fe400078e0a08 */
[C---:B------:R-:W-:Y:S01]  /*1400*/  IMAD R13, R8.reuse, R13, R10 ;  /* 0x0000000d080d7224 */ /* 0x040fe200078e020a */
[C---:B------:R-:W-:Y:S01]  /*1410*/  ISETP.GT.U32.AND P5, PT, R8.reuse, R3, PT ;  /* 0x000000030800720c */ /* 0x040fe20003fa4070 */
[----:B------:R-:W-:Y:S01]  /*1420*/  @!P4 IMAD.IADD R17, R17, 0x1, -R8 ;  /* 0x000000011111c824 */ /* 0x000fe200078e0a08 */
[----:B------:R-:W-:Y:S01]  /*1430*/  ISETP.GT.U32.AND P6, PT, R8, R7, PT ;  /* 0x000000070800720c */ /* 0x000fe20003fc4070 */
[----:B------:R-:W-:Y:S01]  /*1440*/  IMAD.HI.U32 R4, R9, R12, RZ ;  /* 0x0000000c09047227 */ /* 0x000fe200078e00ff */
[----:B------:R-:W-:Y:S02]  /*1450*/  ISETP.GE.AND P4, PT, R16, RZ, PT ;  /* 0x000000ff1000720c */ /* 0x000fe40003f86270 */
[----:B------:R-:W-:Y:S01]  /*1460*/  LOP3.LUT R16, R0, 0xb, R11, 0xfe, !PT ;  /* 0x0000000b00107812 */ /* 0x000fe200078efe0b */
[----:B------:R-:W-:-:S02]  /*1470*/  IMAD.MOV R2, RZ, RZ, -R2 ;  /* 0x000000ffff027224 */ /* 0x000fc400078e0a02 */
[----:B------:R-:W-:Y:S01]  /*1480*/  IMAD.MOV.U32 R19, RZ, RZ, R17 ;  /* 0x000000ffff137224 */ /* 0x000fe200078e0011 */
[----:B------:R-:W-:Y:S01]  /*1490*/  IABS R10, R16 ;  /* 0x00000010000a7213 */ /* 0x000fe20000000000 */
[----:B------:R-:W-:Y:S02]  /*14a0*/  IMAD.MOV R17, RZ, RZ, -R4 ;  /* 0x000000ffff117224 */ /* 0x000fe400078e0a04 */
[----:B------:R-:W-:Y:S01]  /*14b0*/  @!P5 IMAD.IADD R3, R3, 0x1, -R8 ;  /* 0x000000010303d824 */ /* 0x000fe200078e0a08 */
[C---:B------:R-:W-:Y:S01]  /*14c0*/  ISETP.GT.U32.AND P5, PT, R8.reuse, R13, PT ;  /* 0x0000000d0800720c */ /* 0x040fe20003fa4070 */
[----:B------:R-:W-:Y:S01]  /*14d0*/  IMAD R15, R8, R2, R15 ;  /* 0x00000002080f7224 */ /* 0x000fe200078e020f */
[----:B------:R-:W-:Y:S01]  /*14e0*/  LOP3.LUT R2, R0, 0xa, R11, 0xfe, !PT ;  /* 0x0000000a00027812 */ /* 0x000fe200078efe0b */
[----:B------:R-:W-:Y:S02]  /*14f0*/  IMAD.MOV.U32 R4, RZ, RZ, R3 ;  /* 0x000000ffff047224 */ /* 0x000fe400078e0003 */
[----:B------:R-:W-:Y:S01]  /*1500*/  @!P2 IMAD.MOV R20, RZ, RZ, -R20 ;  /* 0x000000ffff14a224 */ /* 0x000fe200078e0a14 */
[----:B------:R-:W-:Y:S01]  /*1510*/  ISETP.GE.AND P2, PT, R14, RZ, PT ;  /* 0x000000ff0e00720c */ /* 0x000fe20003f46270 */
[----:B------:R-:W-:Y:S01]  /*1520*/  @!P1 IMAD.MOV R4, RZ, RZ, -R4 ;  /* 0x000000ffff049224 */ /* 0x000fe200078e0a04 */
[----:B------:R-:W-:Y:S01]  /*1530*/  ISETP.GT.U32.AND P1, PT, R8, R15, PT ;  /* 0x0000000f0800720c */ /* 0x000fe20003f24070 */
[----:B------:R-:W-:Y:S01]  /*1540*/  @!P3 IMAD.MOV R19, RZ, RZ, -R19 ;  /* 0x000000ffff13b224 */ /* 0x000fe200078e0a13 */
[----:B------:R0:W-:Y:S01]  /*1550*/  STL [R1+0x120], R20 ;  /* 0x0001201401007387 */ /* 0x0001e20000100800 */
[--C-:B------:R-:W-:Y:S01]  /*1560*/  @!P6 IMAD.IADD R7, R7, 0x1, -R8.reuse ;  /* 0x000000010707e824 */ /* 0x100fe200078e0a08 */
[----:B------:R-:W-:Y:S01]  /*1570*/  ISETP.GE.AND P6, PT, R2, RZ, PT ;  /* 0x000000ff0200720c */ /* 0x000fe20003fc6270 */
[----:B------:R-:W-:Y:S01]  /*1580*/  @!P5 IMAD.IADD R13, R13, 0x1, -R8 ;  /* 0x000000010d0dd824 */ /* 0x000fe200078e0a08 */
[----:B------:R1:W-:Y:S01]  /*1590*/  STL [R1+0x11c], R19 ;  /* 0x00011c1301007387 */ /* 0x0003e20000100800 */
[----:B------:R-:W-:Y:S01]  /*15a0*/  IMAD R17, R8, R17, R12 ;  /* 0x0000001108117224 */ /* 0x000fe200078e020c */
[----:B------:R-:W-:Y:S01]  /*15b0*/  ISETP.GE.AND P3, PT, R18, RZ, PT ;  /* 0x000000ff1200720c */ /* 0x000fe20003f66270 */
[----:B------:R-:W-:Y:S01]  /*15c0*/  IMAD.HI.U32 R3, R9, R10, RZ ;  /* 0x0000000a09037227 */ /* 0x000fe200078e00ff */
[----:B------:R-:W-:Y:S01]  /*15d0*/  ISETP.GT.U32.AND P5, PT, R8, R13, PT ;  /* 0x0000000d0800720c */ /* 0x000fe20003fa4070 */
[----:B------:R4:W-:Y:S01]  /*15e0*/  STL [R1+0x1a8], R4 ;  /* 0x0001a80401007387 */ /* 0x0009e20000100800 */
[C-C-:B0-----:R-:W-:Y:S01]  /*15f0*/  LOP3.LUT R20, R0.reuse, 0xd, R11.reuse, 0xfe, !PT ;  /* 0x0000000d00147812 */ /* 0x141fe200078efe0b */
[----:B------:R-:W-:Y:S01]  /*1600*/  @!P1 IMAD.IADD R15, R15, 0x1, -R8 ;  /* 0x000000010f0f9824 */ /* 0x000fe200078e0a08 */
[----:B------:R-:W-:Y:S01]  /*1610*/  LOP3.LUT R18, R0, 0xc, R11, 0xfe, !PT ;  /* 0x0000000c00127812 */ /* 0x000fe200078efe0b */
[----:B-1----:R-:W-:Y:S01]  /*1620*/  IMAD.MOV.U32 R19, RZ, RZ, R7 ;  /* 0x000000ffff137224 */ /* 0x002fe200078e0007 */
[----:B------:R-:W-:-:S02]  /*1630*/  IABS R14, R20 ;  /* 0x00000014000e7213 */ /* 0x000fc40000000000 */
[C---:B------:R-:W-:Y:S01]  /*1640*/  ISETP.GT.U32.AND P1, PT, R8.reuse, R15, PT ;  /* 0x0000000f0800720c */ /* 0x040fe20003f24070 */
[----:B------:R-:W-:Y:S01]  /*1650*/  @!P0 IMAD.MOV R19, RZ, RZ, -R19 ;  /* 0x000000ffff138224 */ /* 0x000fe200078e0a13 */
[----:B------:R-:W-:Y:S02]  /*1660*/  ISETP.GT.U32.AND P0, PT, R8, R17, PT ;  /* 0x000000110800720c */ /* 0x000fe40003f04070 */
[----:B----4-:R-:W-:Y:S01]  /*1670*/  IABS R4, R2 ;  /* 0x0000000200047213 */ /* 0x010fe20000000000 */
[----:B------:R-:W-:Y:S01]  /*1680*/  @!P5 IMAD.IADD R13, R13, 0x1, -R8 ;  /* 0x000000010d0dd824 */ /* 0x000fe200078e0a08 */
[----:B------:R0:W-:Y:S01]  /*1690*/  STL [R1+0x1ac], R19 ;  /* 0x0001ac1301007387 */ /* 0x0001e20000100800 */
[----:B------:R-:W-:Y:S02]  /*16a0*/  IABS R12, R18 ;  /* 0x00000012000c7213 */ /* 0x000fe40000000000 */
[----:B------:R-:W-:Y:S01]  /*16b0*/  IMAD.HI.U32 R2, R9, R4, RZ ;  /* 0x0000000409027227 */ /* 0x000fe200078e00ff */
[----:B------:R-:W-:-:S02]  /*16c0*/  ISETP.GE.AND P5, PT, R16, RZ, PT ;  /* 0x000000ff1000720c */ /* 0x000fc40003fa6270 */
[----:B------:R-:W-:Y:S01]  /*16d0*/  LOP3.LUT R16, R0, 0xe, R11, 0xfe, !PT ;  /* 0x0000000e00107812 */ /* 0x000fe200078efe0b */
[----:B------:R-:W-:Y:S02]  /*16e0*/  IMAD.MOV R7, RZ, RZ, -R2 ;  /* 0x000000ffff077224 */ /* 0x000fe400078e0a02 */
[----:B------:R-:W-:Y:S02]  /*16f0*/  @!P0 IMAD.IADD R17, R17, 0x1, -R8 ;  /* 0x0000000111118824 */ /* 0x000fe400078e0a08 */
[----:B0-----:R-:W-:Y:S02]  /*1700*/  IMAD.MOV R19, RZ, RZ, -R3 ;  /* 0x000000ffff137224 */ /* 0x001fe400078e0a03 */
[C---:B------:R-:W-:Y:S01]  /*1710*/  IMAD R3, R8.reuse, R7, R4 ;  /* 0x0000000708037224 */ /* 0x040fe200078e0204 */
[C---:B------:R-:W-:Y:S01]  /*1720*/  ISETP.GT.U32.AND P0, PT, R8.reuse, R17, PT ;  /* 0x000000110800720c */ /* 0x040fe20003f04070 */
[----:B------:R-:W-:Y:S02]  /*1730*/  IMAD R7, R8, R19, R10 ;  /* 0x0000001308077224 */ /* 0x000fe400078e020a */
[----:B------:R-:W-:-:S02]  /*1740*/  IMAD.MOV.U32 R23, RZ, RZ, R13 ;  /* 0x000000ffff177224 */ /* 0x000fc400078e000d */
[----:B------:R-:W-:Y:S01]  /*1750*/  @!P1 IMAD.IADD R15, R15, 0x1, -R8 ;  /* 0x000000010f0f9824 */ /* 0x000fe200078e0a08 */
[C---:B------:R-:W-:Y:S01]  /*1760*/  ISETP.GT.U32.AND P1, PT, R8.reuse, R3, PT ;  /* 0x000000030800720c */ /* 0x040fe20003f24070 */
[----:B------:R-:W-:Y:S01]  /*1770*/  @!P2 IMAD.MOV R23, RZ, RZ, -R23 ;  /* 0x000000ffff17a224 */ /* 0x000fe200078e0a17 */
[----:B------:R-:W-:Y:S01]  /*1780*/  ISETP.GT.U32.AND P2, PT, R8, R7, PT ;  /* 0x000000070800720c */ /* 0x000fe20003f44070 */
[----:B------:R-:W-:Y:S02]  /*1790*/  IMAD.MOV.U32 R22, RZ, RZ, R15 ;  /* 0x000000ffff167224 */ /* 0x000fe400078e000f */
[----:B------:R-:W-:Y:S01]  /*17a0*/  IMAD.HI.U32 R4, R9, R14, RZ ;  /* 0x0000000e09047227 */ /* 0x000fe200078e00ff */
[----:B------:R-:W-:Y:S03]  /*17b0*/  STL [R1+0x1b0], R23 ;  /* 0x0001b01701007387 */ /* 0x000fe60000100800 */
[----:B------:R-:W-:Y:S01]  /*17c0*/  @!P4 IMAD.MOV R22, RZ, RZ, -R22 ;  /* 0x000000ffff16c224 */ /* 0x000fe200078e0a16 */
[----:B------:R-:W-:Y:S01]  /*17d0*/  ISETP.GE.AND P4, PT, R18, RZ, PT ;  /* 0x000000ff1200720c */ /* 0x000fe20003f86270 */
[----:B------:R-:W-:Y:S01]  /*17e0*/  IMAD.MOV R21, RZ, RZ, -R4 ;  /* 0x000000ffff157224 */ /* 0x000fe200078e0a04 */
[----:B------:R-:W-:Y:S01]  /*17f0*/  IABS R4, R16 ;  /* 0x0000001000047213 */ /* 0x000fe20000000000 */
[--C-:B------:R-:W-:Y:S01]  /*1800*/  @!P0 IMAD.IADD R17, R17, 0x1, -R8.reuse ;  /* 0x0000000111118824 */ /* 0x100fe200078e0a08 */
[----:B------:R0:W-:Y:S01]  /*1810*/  STL [R1+0x118], R22 ;  /* 0x0001181601007387 */ /* 0x0001e20000100800 */
[--C-:B------:R-:W-:Y:S01]  /*1820*/  @!P1 IMAD.IADD R3, R3, 0x1, -R8.reuse ;  /* 0x0000000103039824 */ /* 0x100fe200078e0a08 */
[----:B------:R-:W-:Y:S01]  /*1830*/  LOP3.LUT R18, R0, 0x10, R11, 0xfe, !PT ;  /* 0x0000001000127812 */ /* 0x000fe200078efe0b */
[----:B------:R-:W-:-:S02]  /*1840*/  @!P2 IMAD.IADD R7, R7, 0x1, -R8 ;  /* 0x000000010707a824 */ /* 0x000fc400078e0a08 */
[C---:B------:R-:W-:Y:S01]  /*1850*/  IMAD R15, R8.reuse, R21, R14 ;  /* 0x00000015080f7224 */ /* 0x040fe200078e020e */
[C---:B------:R-:W-:Y:S01]  /*1860*/  ISETP.GT.U32.AND P1, PT, R8.reuse, R3, PT ;  /* 0x000000030800720c */ /* 0x040fe20003f24070 */
[C---:B------:R-:W-:Y:S01]  /*1870*/  IMAD.HI.U32 R2, R9.reuse, R12, RZ ;  /* 0x0000000c09027227 */ /* 0x040fe200078e00ff */
[----:B------:R-:W-:Y:S02]  /*1880*/  ISETP.GT.U32.AND P2, PT, R8, R7, PT ;  /* 0x000000070800720c */ /* 0x000fe40003f44070 */
[----:B------:R-:W-:Y:S01]  /*1890*/  LOP3.LUT R14, R0, 0xf, R11, 0xfe, !PT ;  /* 0x0000000f000e7812 */ /* 0x000fe200078efe0b */
[----:B0-----:R-:W-:Y:S02]  /*18a0*/  IMAD.MOV.U32 R22, RZ, RZ, R17 ;  /* 0x000000ffff167224 */ /* 0x001fe400078e0011 */
[----:B------:R-:W-:Y:S01]  /*18b0*/  IMAD.MOV R19, RZ, RZ, -R2 ;  /* 0x000000ffff137224 */ /* 0x000fe200078e0a02 */
[----:B------:R-:W-:Y:S01]  /*18c0*/  IABS R10, R14 ;  /* 0x0000000e000a7213 */ /* 0x000fe20000000000 */
[----:B------:R-:W-:Y:S01]  /*18d0*/  @!P3 IMAD.MOV R22, RZ, RZ, -R22 ;  /* 0x000000ffff16b224 */ /* 0x000fe200078e0a16 */
[C---:B------:R-:W-:Y:S01]  /*18e0*/  ISETP.GT.U32.AND P3, PT, R8.reuse, R15, PT ;  /* 0x0000000f0800720c */ /* 0x040fe20003f64070 */
[C---:B------:R-:W-:Y:S01]  /*18f0*/  IMAD R13, R8.reuse, R19, R12 ;  /* 0x00000013080d7224 */ /* 0x040fe200078e020c */
[----:B------:R-:W-:Y:S01]  /*1900*/  IABS R12, R18 ;  /* 0x00000012000c7213 */ /* 0x000fe20000000000 */
[----:B------:R-:W-:Y:S01]  /*1910*/  IMAD.HI.U32 R2, R9, R4, RZ ;  /* 0x0000000409027227 */ /* 0x000fe200078e00ff */
[----:B------:R0:W-:Y:S02]  /*1920*/  STL [R1+0x114], R22 ;  /* 0x0001141601007387 */ /* 0x0001e40000100800 */
[----:B------:R-:W-:Y:S01]  /*1930*/  ISETP.GT.U32.AND P0, PT, R8, R13, PT ;  /* 0x0000000d0800720c */ /* 0x000fe20003f04070 */
[--C-:B------:R-:W-:Y:S01]  /*1940*/  @!P1 IMAD.IADD R3, R3, 0x1, -R8.reuse ;  /* 0x0000000103039824 */ /* 0x100fe200078e0a08 */
[----:B------:R-:W-:Y:S01]  /*1950*/  ISETP.GE.AND P1, PT, R20, RZ, PT ;  /* 0x000000ff1400720c */ /* 0x000fe20003f26270 */
[----:B------:R-:W-:-:S02]  /*1960*/  @!P2 IMAD.IADD R7, R7, 0x1, -R8 ;  /* 0x000000010707a824 */ /* 0x000fc400078e0a08 */
[----:B------:R-:W-:Y:S02]  /*1970*/  IMAD.MOV R17, RZ, RZ, -R2 ;  /* 0x000000ffff117224 */ /* 0x000fe400078e0a02 */
[----:B------:R-:W-:Y:S01]  /*1980*/  @!P3 IMAD.IADD R15, R15, 0x1, -R8 ;  /* 0x000000010f0fb824 */ /* 0x000fe200078e0a08 */
[----:B0-----:R-:W-:Y:S01]  /*1990*/  LOP3.LUT R22, R0, 0x19, R11, 0xfe, !PT ;  /* 0x0000001900167812 */ /* 0x001fe200078efe0b */
[----:B------:R-:W-:Y:S02]  /*19a0*/  IMAD.MOV.U32 R21, RZ, RZ, R3 ;  /* 0x000000ffff157224 */ /* 0x000fe400078e0003 */
[----:B------:R-:W-:Y:S01]  /*19b0*/  IMAD.MOV.U32 R19, RZ, RZ, R7 ;  /* 0x000000ffff137224 */ /* 0x000fe200078e0007 */
[C---:B------:R-:W-:Y:S01]  /*19c0*/  ISETP.GT.U32.AND P3, PT, R8.reuse, R15, PT ;  /* 0x0000000f0800720c */ /* 0x040fe20003f64070 */
[----:B------:R-:W-:Y:S01]  /*19d0*/  IMAD R17, R8, R17, R4 ;  /* 0x0000001108117224 */ /* 0x000fe200078e0204 */
[----:B------:R-:W-:Y:S01]  /*19e0*/  IABS R27, R22 ;  /* 0x00000016001b7213 */ /* 0x000fe20000000000 */
[----:B------:R-:W-:-:S02]  /*19f0*/  IMAD.MOV.U32 R4, RZ, RZ, R12 ;  /* 0x000000ffff047224 */ /* 0x000fc400078e000c */
[----:B------:R-:W-:Y:S01]  /*1a00*/  IMAD.HI.U32 R2, R9, R10, RZ ;  /* 0x0000000a09027227 */ /* 0x000fe200078e00ff */
[----:B------:R-:W-:-:S03]  /*1a10*/  ISETP.GT.U32.AND P2, PT, R8, R17, PT ;  /* 0x000000110800720c */ /* 0x000fc60003f44070 */
[----:B------:R-:W-:Y:S01]  /*1a20*/  @!P6 IMAD.MOV R21, RZ, RZ, -R21 ;  /* 0x000000ffff15e224 */ /* 0x000fe200078e0a15 */
[----:B------:R-:W-:Y:S01]  /*1a30*/  ISETP.GE.AND P6, PT, R16, RZ, PT ;  /* 0x000000ff1000720c */ /* 0x000fe20003fc6270 */
[----:B------:R-:W-:Y:S01]  /*1a40*/  @!P5 IMAD.MOV R19, RZ, RZ, -R19 ;  /* 0x000000ffff13d224 */ /* 0x000fe200078e0a13 */
[----:B------:R-:W-:Y:S01]  /*1a50*/  ISETP.GE.AND P5, PT, R14, RZ, PT ;  /* 0x000000ff0e00720c */ /* 0x000fe20003fa6270 */
[----:B------:R-:W-:Y:S01]  /*1a60*/  IMAD.HI.U32 R3, R9, R4, RZ ;  /* 0x0000000409037227 */ /* 0x000fe200078e00ff */
[----:B------:R-:W-:Y:S01]  /*1a70*/  STL [R1+0x110], R21 ;  /* 0x0001101501007387 */ /* 0x000fe20000100800 */
[C-C-:B------:R-:W-:Y:S02]  /*1a80*/  LOP3.LUT R14, R0.reuse, 0x13, R11.reuse, 0xfe, !PT ;  /* 0x00000013000e7812 */ /* 0x140fe400078efe0b */
[----:B------:R-:W-:Y:S01]  /*1a90*/  @!P0 IMAD.IADD R13, R13, 0x1, -R8 ;  /* 0x000000010d0d8824 */ /* 0x000fe200078e0a08 */
[----:B------:R0:W-:Y:S01]  /*1aa0*/  STL [R1+0x10c], R19 ;  /* 0x00010c1301007387 */ /* 0x0001e20000100800 */
[----:B------:R-:W-:Y:S01]  /*1ab0*/  IMAD.MOV R7, RZ, RZ, -R2 ;  /* 0x000000ffff077224 */ /* 0x000fe200078e0a02 */
[----:B------:R-:W-:Y:S01]  /*1ac0*/  LOP3.LUT R2, R0, 0x11, R11, 0xfe, !PT ;  /* 0x0000001100027812 */ /* 0x000fe200078efe0b */
[--C-:B------:R-:W-:Y:S01]  /*1ad0*/  @!P3 IMAD.IADD R15, R15, 0x1, -R8.reuse ;  /* 0x000000010f0fb824 */ /* 0x100fe200078e0a08 */
[----:B------:R-:W-:Y:S01]  /*1ae0*/  ISETP.GT.U32.AND P0, PT, R8, R13, PT ;  /* 0x0000000d0800720c */ /* 0x000fe20003f04070 */
[----:B------:R-:W-:-:S02]  /*1af0*/  @!P2 IMAD.IADD R17, R17, 0x1, -R8 ;  /* 0x000000011111a824 */ /* 0x000fc400078e0a08 */
[----:B------:R-:W-:Y:S02]  /*1b00*/  IMAD.MOV.U32 R12, RZ, RZ, R15 ;  /* 0x000000ffff0c7224 */ /* 0x000fe400078e000f */
[----:B0-----:R-:W-:Y:S01]  /*1b10*/  IMAD.MOV R19, RZ, RZ, -R3 ;  /* 0x000000ffff137224 */ /* 0x001fe200078e0a03 */
[C---:B------:R-:W-:Y:S01]  /*1b20*/  ISETP.GT.U32.AND P2, PT, R8.reuse, R17, PT ;  /* 0x000000110800720c */ /* 0x040fe20003f44070 */
[C---:B------:R-:W-:Y:S01]  /*1b30*/  IMAD R3, R8.reuse, R7, R10 ;  /* 0x0000000708037224 */ /* 0x040fe200078e020a */
[----:B------:R-:W-:Y:S01]  /*1b40*/  IABS R10, R14 ;  /* 0x0000000e000a7213 */ /* 0x000fe20000000000 */
[----:B------:R-:W-:Y:S01]  /*1b50*/  IMAD R7, R8, R19, R4 ;  /* 0x0000001308077224 */ /* 0x000fe200078e0204 */
[----:B------:R-:W-:Y:S01]  /*1b60*/  LOP3.LUT R4, R0, 0x12, R11, 0xfe, !PT ;  /* 0x0000001200047812 */ /* 0x000fe200078efe0b */
[----:B------:R-:W-:Y:S01]  /*1b70*/  @!P1 IMAD.MOV R12, RZ, RZ, -R12 ;  /* 0x000000ffff0c9224 */ /* 0x000fe200078e0a0c */
[----:B------:R-:W-:Y:S01]  /*1b80*/  ISETP.GT.U32.AND P3, PT, R8, R3, PT ;  /* 0x000000030800720c */ /* 0x000fe20003f64070 */
[----:B------:R-:W-:Y:S01]  /*1b90*/  @!P0 IMAD.IADD R13, R13, 0x1, -R8 ;  /* 0x000000010d0d8824 */ /* 0x000fe200078e0a08 */
[----:B------:R-:W-:-:S02]  /*1ba0*/  IABS R15, R4 ;  /* 0x00000004000f7213 */ /* 0x000fc40000000000 */
[----:B------:R-:W-:Y:S01]  /*1bb0*/  ISETP.GE.AND P1, PT, R4, RZ, PT ;  /* 0x000000ff0400720c */ /* 0x000fe20003f26270 */
[----:B------:R-:W-:Y:S01]  /*1bc0*/  IMAD.MOV.U32 R16, RZ, RZ, R13 ;  /* 0x000000ffff107224 */ /* 0x000fe200078e000d */
[----:B------:R-:W-:Y:S01]  /*1bd0*/  IABS R13, R2 ;  /* 0x00000002000d7213 */ /* 0x000fe20000000000 */
[----:B------:R-:W-:Y:S01]  /*1be0*/  IMAD.HI.U32 R4, R9, R15, RZ ;  /* 0x0000000f09047227 */ /* 0x000fe200078e00ff */
[----:B------:R-:W-:-:S03]  /*1bf0*/  ISETP.GE.AND P0, PT, R18, RZ, PT ;  /* 0x000000ff1200720c */ /* 0x000fc60003f06270 */
[----:B------:R-:W-:Y:S01]  /*1c00*/  @!P4 IMAD.MOV R16, RZ, RZ, -R16 ;  /* 0x000000ffff10c224 */ /* 0x000fe200078e0a10 */
[----:B------:R-:W-:Y:S01]  /*1c10*/  ISETP.GE.AND P4, PT, R2, RZ, PT ;  /* 0x000000ff0200720c */ /* 0x000fe20003f86270 */
[----:B------:R-:W-:Y:S02]  /*1c20*/  @!P3 IMAD.IADD R3, R3, 0x1, -R8 ;  /* 0x000000010303b824 */ /* 0x000fe400078e0a08 */
[----:B------:R-:W-:Y:S01]  /*1c30*/  IMAD.HI.U32 R2, R9, R13, RZ ;  /* 0x0000000d09027227 */ /* 0x000fe200078e00ff */
[----:B------:R0:W-:Y:S02]  /*1c40*/  STL [R1+0x108], R16 ;  /* 0x0001081001007387 */ /* 0x0001e40000100800 */
[C---:B------:R-:W-:Y:S01]  /*1c50*/  ISETP.GT.U32.AND P3, PT, R8.reuse, R3, PT ;  /* 0x000000030800720c */ /* 0x040fe20003f64070 */
[----:B------:R-:W-:Y:S01]  /*1c60*/  IMAD.MOV R2, RZ, RZ, -R2 ;  /* 0x000000ffff027224 */ /* 0x000fe200078e0a02 */
[----:B------:R1:W-:Y:S01]  /*1c70*/  STL [R1+0x1b4], R12 ;  /* 0x0001b40c01007387 */ /* 0x0003e20000100800 */
[----:B------:R-:W-:Y:S01]  /*1c80*/  @!P2 IMAD.IADD R17, R17, 0x1, -R8 ;  /* 0x000000011111a824 */ /* 0x000fe200078e0a08 */
[----:B------:R-:W-:Y:S01]  /*1c90*/  ISETP.GT.U32.AND P2, PT, R8, R7, PT ;  /* 0x000000070800720c */ /* 0x000fe20003f44070 */
[----:B------:R-:W-:-:S02]  /*1ca0*/  IMAD.MOV R4, RZ, RZ, -R4 ;  /* 0x000000ffff047224 */ /* 0x000fc400078e0a04 */
[----:B------:R-:W-:Y:S01]  /*1cb0*/  IMAD R13, R8, R2, R13 ;  /* 0x00000002080d7224 */ /* 0x000fe200078e020d */
[----:B0-----:R-:W-:Y:S01]  /*1cc0*/  LOP3.LUT R16, R0, 0x14, R11, 0xfe, !PT ;  /* 0x0000001400107812 */ /* 0x001fe200078efe0b */
[C---:B------:R-:W-:Y:S02]  /*1cd0*/  IMAD R15, R8.reuse, R4, R15 ;  /* 0x00000004080f7224 */ /* 0x040fe400078e020f */
[----:B------:R-:W-:Y:S01]  /*1ce0*/  IMAD.MOV.U32 R20, RZ, RZ, R17 ;  /* 0x000000ffff147224 */ /* 0x000fe200078e0011 */
[----:B-1----:R-:W-:Y:S01]  /*1cf0*/  IABS R12, R16 ;  /* 0x00000010000c7213 */ /* 0x002fe20000000000 */
[----:B------:R-:W-:Y:S01]  /*1d00*/  @!P3 IMAD.IADD R3, R3, 0x1, -R8 ;  /* 0x000000010303b824 */ /* 0x000fe200078e0a08 */
[C---:B------:R-:W-:Y:S01]  /*1d10*/  ISETP.GT.U32.AND P3, PT, R8.reuse, R13, PT ;  /* 0x0000000d0800720c */ /* 0x040fe20003f64070 */
[----:B------:R-:W-:Y:S01]  /*1d20*/  @!P6 IMAD.MOV R20, RZ, RZ, -R20 ;  /* 0x000000ffff14e224 */ /* 0x000fe200078e0a14 */
[----:B------:R-:W-:Y:S01]  /*1d30*/  ISETP.GT.U32.AND P6, PT, R8, R15, PT ;  /* 0x0000000f0800720c */ /* 0x000fe20003fc4070 */
[----:B------:R-:W-:-:S02]  /*1d40*/  @!P2 IMAD.IADD R7, R7, 0x1, -R8 ;  /* 0x000000010707a824 */ /* 0x000fc400078e0a08 */
[C---:B------:R-:W-:Y:S01]  /*1d50*/  IMAD.HI.U32 R2, R9.reuse, R10, RZ ;  /* 0x0000000a09027227 */ /* 0x040fe200078e00ff */
[----:B------:R0:W-:Y:S02]  /*1d60*/  STL [R1+0x1b8], R20 ;  /* 0x0001b81401007387 */ /* 0x0001e40000100800 */
[----:B------:R-:W-:Y:S01]  /*1d70*/  ISETP.GT.U32.AND P2, PT, R8, R7, PT ;  /* 0x000000070800720c */ /* 0x000fe20003f44070 */
[----:B------:R-:W-:Y:S02]  /*1d80*/  IMAD.MOV.U32 R18, RZ, RZ, R3 ;  /* 0x000000ffff127224 */ /* 0x000fe400078e0003 */
[----:B------:R-:W-:-:S04]  /*1d90*/  IMAD.HI.U32 R4, R9, R12, RZ ;  /* 0x0000000c09047227 */ /* 0x000fc800078e00ff */
[--C-:B------:R-:W-:Y:S01]  /*1da0*/  @!P3 IMAD.IADD R13, R13, 0x1, -R8.reuse ;  /* 0x000000010d0db824 */ /* 0x100fe200078e0a08 */
[--C-:B0-----:R-:W-:Y:S01]  /*1db0*/  LOP3.LUT R20, R0, 0x18, R11.reuse, 0xfe, !PT ;  /* 0x0000001800147812 */ /* 0x101fe200078efe0b */
[----:B------:R-:W-:Y:S02]  /*1dc0*/  @!P6 IMAD.IADD R15, R15, 0x1, -R8 ;  /* 0x000000010f0fe824 */ /* 0x000fe400078e0a08 */
[----:B------:R-:W-:Y:S01]  /*1dd0*/  IMAD.MOV R17, RZ, RZ, -R2 ;  /* 0x000000ffff117224 */ /* 0x000fe200078e0a02 */
[----:B------:R-:W-:Y:S01]  /*1de0*/  ISETP.GT.U32.AND P3, PT, R8, R13, PT ;  /* 0x0000000d0800720c */ /* 0x000fe20003f64070 */
[----:B------:R-:W-:Y:S01]  /*1df0*/  @!P5 IMAD.MOV R18, RZ, RZ, -R18 ;  /* 0x000000ffff12d224 */ /* 0x000fe200078e0a12 */
[----:B------:R-:W-:Y:S01]  /*1e00*/  ISETP.GE.AND P5, PT, R14, RZ, PT ;  /* 0x000000ff0e00720c */ /* 0x000fe20003fa6270 */
[----:B------:R-:W-:Y:S01]  /*1e10*/  IMAD.MOV R19, RZ, RZ, -R4 ;  /* 0x000000ffff137224 */ /* 0x000fe200078e0a04 */
[C---:B------:R-:W-:Y:S01]  /*1e20*/  ISETP.GT.U32.AND P6, PT, R8.reuse, R15, PT ;  /* 0x0000000f0800720c */ /* 0x040fe20003fc4070 */
[----:B------:R-:W-:Y:S01]  /*1e30*/  IMAD R3, R8, R17, R10 ;  /* 0x0000001108037224 */ /* 0x000fe200078e020a */
[--C-:B------:R-:W-:Y:S01]  /*1e40*/  LOP3.LUT R14, R0, 0x15, R11.reuse, 0xfe, !PT ;  /* 0x00000015000e7812 */ /* 0x100fe200078efe0b */
[----:B------:R-:W-:Y:S01]  /*1e50*/  @!P2 IMAD.IADD R7, R7, 0x1, -R8 ;  /* 0x000000010707a824 */ /* 0x000fe200078e0a08 */
[----:B------:R-:W-:Y:S01]  /*1e60*/  ISETP.GE.AND P2, PT, R16, RZ, PT ;  /* 0x000000ff1000720c */ /* 0x000fe20003f46270 */
[----:B------:R-:W-:Y:S01]  /*1e70*/  IMAD R17, R8, R19, R12 ;  /* 0x0000001308117224 */ /* 0x000fe200078e020c */
[----:B------:R-:W-:Y:S01]  /*1e80*/  IABS R19, R14 ;  /* 0x0000000e00137213 */ /* 0x000fe20000000000 */
[----:B------:R0:W-:Y:S01]  /*1e90*/  STL [R1+0x1bc], R18 ;  /* 0x0001bc1201007387 */ /* 0x0001e20000100800 */
[----:B------:R-:W-:Y:S01]  /*1ea0*/  LOP3.LUT R16, R0, 0x16, R11, 0xfe, !PT ;  /* 0x0000001600107812 */ /* 0x000fe200078efe0b */
[----:B------:R-:W-:Y:S01]  /*1eb0*/  @!P3 IMAD.IADD R13, R13, 0x1, -R8 ;  /* 0x000000010d0db824 */ /* 0x000fe200078e0a08 */
[----:B------:R-:W-:Y:S01]  /*1ec0*/  ISETP.GT.U32.AND P3, PT, R8, R3, PT ;  /* 0x000000030800720c */ /* 0x000fe20003f64070 */
[----:B------:R-:W-:Y:S01]  /*1ed0*/  IMAD.HI.U32 R2, R9, R19, RZ ;  /* 0x0000001309027227 */ /* 0x000fe200078e00ff */
[----:B------:R-:W-:-:S02]  /*1ee0*/  IABS R21, R16 ;  /* 0x0000001000157213 */ /* 0x000fc40000000000 */
[----:B------:R-:W-:Y:S01]  /*1ef0*/  IABS R25, R20 ;  /* 0x0000001400197213 */ /* 0x000fe20000000000 */
[----:B------:R-:W-:Y:S01]  /*1f00*/  @!P6 IMAD.IADD R15, R15, 0x1, -R8 ;  /* 0x000000010f0fe824 */ /* 0x000fe200078e0a08 */
[----:B------:R-:W-:Y:S01]  /*1f10*/  ISETP.GT.U32.AND P6, PT, R8, R17, PT ;  /* 0x000000110800720c */ /* 0x000fe20003fc4070 */
[----:B------:R-:W-:Y:S01]  /*1f20*/  IMAD.MOV R10, RZ, RZ, -R2 ;  /* 0x000000ffff0a7224 */ /* 0x000fe200078e0a02 */
[----:B0-----:R-:W-:Y:S01]  /*1f30*/  LOP3.LUT R18, R0, 0x17, R11, 0xfe, !PT ;  /* 0x0000001700127812 */ /* 0x001fe200078efe0b */
[----:B------:R-:W-:-:S03]  /*1f40*/  IMAD.HI.U32 R2, R9, R21, RZ ;  /* 0x0000001509027227 */ /* 0x000fc600078e00ff */
[----:B------:R-:W-:Y:S01]  /*1f50*/  IABS R23, R18 ;  /* 0x0000001200177213 */ /* 0x000fe20000000000 */
[----:B------:R-:W-:Y:S02]  /*1f60*/  IMAD R19, R8, R10, R19 ;  /* 0x0000000a08137224 */ /* 0x000fe400078e0213 */
[----:B------:R-:W-:Y:S02]  /*1f70*/  IMAD.MOV R12, RZ, RZ, -R2 ;  /* 0x000000ffff0c7224 */ /* 0x000fe400078e0a02 */
[----:B------:R-:W-:-:S04]  /*1f80*/  IMAD.HI.U32 R2, R9, R27, RZ ;  /* 0x0000001b09027227 */ /* 0x000fc800078e00ff */
[----:B------:R-:W-:Y:S01]  /*1f90*/  @!P3 IMAD.IADD R3, R3, 0x1, -R8 ;  /* 0x000000010303b824 */ /* 0x000fe200078e0a08 */
[C---:B------:R-:W-:Y:S01]  /*1fa0*/  ISETP.GT.U32.AND P3, PT, R8.reuse, R19, PT ;  /* 0x000000130800720c */ /* 0x040fe20003f64070 */
[----:B------:R-:W-:Y:S01]  /*1fb0*/  IMAD R21, R8, R12, R21 ;  /* 0x0000000c08157224 */ /* 0x000fe200078e0215 */
[----:B------:R-:W-:Y:S01]  /*1fc0*/  LOP3.LUT R12, R0, 0x1a, R11, 0xfe, !PT ;  /* 0x0000001a000c7812 */ /* 0x000fe200078efe0b */
[----:B------:R-:W-:Y:S02]  /*1fd0*/  IMAD.MOV R2, RZ, RZ, -R2 ;  /* 0x000000ffff027224 */ /* 0x000fe400078e0a02 */
[----:B------:R-:W-:Y:S01]  /*1fe0*/  @!P6 IMAD.IADD R17, R17, 0x1, -R8 ;  /* 0x000000011111e824 */ /* 0x000fe200078e0a08 */
[C---:B------:R-:W-:Y:S01]  /*1ff0*/  ISETP.GT.U32.AND P6, PT, R8.reuse, R21, PT ;  /* 0x000000150800720c */ /* 0x040fe20003fc4070 */
[----:B------:R-:W-:Y:S02]  /*2000*/  IMAD R27, R8, R2, R27 ;  /* 0x00000002081b7224 */ /* 0x000fe400078e021b */
[----:B------:R-:W-:Y:S01]  /*2010*/  IMAD.MOV.U32 R26, RZ, RZ, R7 ;  /* 0x000000ffff1a7224 */ /* 0x000fe200078e0007 */
[----:B------:R-:W-:Y:S01]  /*2020*/  IABS R7, R12 ;  /* 0x0000000c00077213 */ /* 0x000fe20000000000 */
[----:B------:R-:W-:Y:S01]  /*2030*/  IMAD.MOV.U32 R2, RZ, RZ, R13 ;  /* 0x000000ffff027224 */ /* 0x000fe200078e000d */
[----:B------:R-:W-:Y:S01]  /*2040*/  IABS R13, R24 ;  /* 0x00000018000d7213 */ /* 0x000fe20000000000 */
[----:B------:R-:W-:-:S04]  /*2050*/  IMAD.HI.U32 R4, R9, R23, RZ ;  /* 0x0000001709047227 */ /* 0x000fc800078e00ff */
[----:B------:R-:W-:Y:S01]  /*2060*/  @!P0 IMAD.MOV R26, RZ, RZ, -R26 ;  /* 0x000000ffff1a8224 */ /* 0x000fe200078e0a1a */
[C---:B------:R-:W-:Y:S01]  /*2070*/  ISETP.GT.U32.AND P0, PT, R8.reuse, R17, PT ;  /* 0x000000110800720c */ /* 0x040fe20003f04070 */
[----:B------:R-:W-:Y:S02]  /*2080*/  @!P4 IMAD.MOV R2, RZ, RZ, -R2 ;  /* 0x000000ffff02c224 */ /* 0x000fe400078e0a02 */
[----:B------:R-:W-:Y:S01]  /*2090*/  IMAD.MOV R4, RZ, RZ, -R4 ;  /* 0x000000ffff047224 */ /* 0x000fe200078e0a04 */
[----:B------:R-:W-:Y:S01]  /*20a0*/  STL [R1+0x104], R26 ;  /* 0x0001041a01007387 */ /* 0x000fe20000100800 */
[--C-:B------:R-:W-:Y:S01]  /*20b0*/  @!P3 IMAD.IADD R19, R19, 0x1, -R8.reuse ;  /* 0x000000011313b824 */ /* 0x100fe200078e0a08 */
[C---:B------:R-:W-:Y:S01]  /*20c0*/  ISETP.GT.U32.AND P3, PT, R8.reuse, R3, PT ;  /* 0x000000030800720c */ /* 0x040fe20003f64070 */
[C---:B------:R-:W-:Y:S01]  /*20d0*/  IMAD R23, R8.reuse, R4, R23 ;  /* 0x0000000408177224 */ /* 0x040fe200078e0217 */
[----:B------:R0:W-:Y:S01]  /*20e0*/  STL [R1+0x100], R2 ;  /* 0x0001000201007387 */ /* 0x0001e20000100800 */
[----:B------:R-:W-:Y:S01]  /*20f0*/  @!P6 IMAD.IADD R21, R21, 0x1, -R8 ;  /* 0x000000011515e824 */ /* 0x000fe200078e0a08 */
[----:B------:R-:W-:Y:S01]  /*2100*/  ISETP.GT.U32.AND P6, PT, R8, R19, PT ;  /* 0x000000130800720c */ /* 0x000fe20003fc4070 */
[----:B------:R-:W-:-:S03]  /*2110*/  IMAD.HI.U32 R10, R9, R25, RZ ;  /* 0x00000019090a7227 */ /* 0x000fc600078e00ff */
[----:B------:R-:W-:Y:S01]  /*2120*/  ISETP.GT.U32.AND P4, PT, R8, R21, PT ;  /* 0x000000150800720c */ /* 0x000fe20003f84070 */
[----:B------:R-:W-:Y:S02]  /*2130*/  IMAD.MOV R10, RZ, RZ, -R10 ;  /* 0x000000ffff0a7224 */ /* 0x000fe400078e0a0a */
[----:B------:R-:W-:Y:S01]  /*2140*/  @!P0 IMAD.IADD R17, R17, 0x1, -R8 ;  /* 0x0000000111118824 */ /* 0x000fe200078e0a08 */
[----:B------:R-:W-:Y:S01]  /*2150*/  ISETP.GE.AND P0, PT, R14, RZ, PT ;  /* 0x000000ff0e00720c */ /* 0x000fe20003f06270 */
[----:B0-----:R-:W-:Y:S01]  /*2160*/  IMAD.MOV.U32 R2, RZ, RZ, R15 ;  /* 0x000000ffff027224 */ /* 0x001fe200078e000f */
[----:B------:R-:W-:Y:S01]  /*2170*/  LOP3.LUT R14, R0, 0x1d, R11, 0xfe, !PT ;  /* 0x0000001d000e7812 */ /* 0x000fe200078efe0b */
[C---:B------:R-:W-:Y:S02]  /*2180*/  IMAD R25, R8.reuse, R10, R25 ;  /* 0x0000000a08197224 */ /* 0x040fe400078e0219 */
[----:B------:R-:W-:Y:S01]  /*2190*/  @!P1 IMAD.MOV R2, RZ, RZ, -R2 ;  /* 0x000000ffff029224 */ /* 0x000fe200078e0a02 */
[C---:B------:R-:W-:Y:S01]  /*21a0*/  ISETP.GT.U32.AND P1, PT, R8.reuse, R23, PT ;  /* 0x000000170800720c */ /* 0x040fe20003f24070 */
[--C-:B------:R-:W-:Y:S01]  /*21b0*/  @!P3 IMAD.IADD R3, R3, 0x1, -R8.reuse ;  /* 0x000000010303b824 */ /* 0x100fe200078e0a08 */
[C---:B------:R-:W-:Y:S01]  /*21c0*/  ISETP.GT.U32.AND P3, PT, R8.reuse, R25, PT ;  /* 0x000000190800720c */ /* 0x040fe20003f64070 */
[----:B------:R-:W-:Y:S01]  /*21d0*/  @!P6 IMAD.IADD R19, R19, 0x1, -R8 ;  /* 0x000000011313e824 */ /* 0x000fe200078e0a08 */
[----:B------:R-:W-:Y:S01]  /*21e0*/  ISETP.GT.U32.AND P6, PT, R8, R27, PT ;  /* 0x0000001b0800720c */ /* 0x000fe20003fc4070 */
[----:B------:R0:W-:Y:S01]  /*21f0*/  STL [R1+0xfc], R2 ;  /* 0x0000fc0201007387 */ /* 0x0001e20000100800 */
[----:B------:R-:W-:-:S04]  /*2200*/  IMAD.HI.U32 R4, R9, R13, RZ ;  /* 0x0000000d09047227 */ /* 0x000fc800078e00ff */
[----:B------:R-:W-:Y:S01]  /*2210*/  IMAD.MOV.U32 R15, RZ, RZ, R3 ;  /* 0x000000ffff0f7224 */ /* 0x000fe200078e0003 */
[----:B------:R-:W-:Y:S01]  /*2220*/  LOP3.LUT R3, R0, 0x1c, R11, 0xfe, !PT ;  /* 0x0000001c00037812 */ /* 0x000fe200078efe0b */
[----:B------:R-:W-:Y:S02]  /*2230*/  IMAD.MOV R4, RZ, RZ, -R4 ;  /* 0x000000ffff047224 */ /* 0x000fe400078e0a04 */
[----:B------:R-:W-:Y:S01]  /*2240*/  @!P1 IMAD.IADD R23, R23, 0x1, -R8 ;  /* 0x0000000117179824 */ /* 0x000fe200078e0a08 */
[----:B------:R-:W-:Y:S01]  /*2250*/  ISETP.GE.AND P1, PT, R18, RZ, PT ;  /* 0x000000ff1200720c */ /* 0x000fe20003f26270 */
[----:B0-----:R-:W-:-:S04]  /*2260*/  IMAD.HI.U32 R2, R9, R7, RZ ;  /* 0x0000000709027227 */ /* 0x001fc800078e00ff */
[----:B------:R-:W-:Y:S02]  /*2270*/  IMAD.MOV R2, RZ, RZ, -R2 ;  /* 0x000000ffff027224 */ /* 0x000fe400078e0a02 */
[----:B------:R-:W-:Y:S01]  /*2280*/  @!P5 IMAD.MOV R15, RZ, RZ, -R15 ;  /* 0x000000ffff0fd224 */ /* 0x000fe200078e0a0f */
[----:B------:R-:W-:Y:S01]  /*2290*/  ISETP.GT.U32.AND P5, PT, R8, R23, PT ;  /* 0x000000170800720c */ /* 0x000fe20003fa4070 */
[----:B------:R-:W-:Y:S01]  /*22a0*/  @!P4 IMAD.IADD R21, R21, 0x1, -R8 ;  /* 0x000000011515c824 */ /* 0x000fe200078e0a08 */
[----:B------:R-:W-:Y:S01]  /*22b0*/  ISETP.GE.AND P4, PT, R16, RZ, PT ;  /* 0x000000ff1000720c */ /* 0x000fe20003f86270 */
[C---:B------:R-:W-:Y:S01]  /*22c0*/  IMAD R13, R8.reuse, R4, R13 ;  /* 0x00000004080d7224 */ /* 0x040fe200078e020d */
[----:B------:R-:W-:Y:S01]  /*22d0*/  STL [R1+0xf8], R15 ;  /* 0x0000f80f01007387 */ /* 0x000fe20000100800 */
[----:B------:R-:W-:Y:S02]  /*22e0*/  IMAD R7, R8, R2, R7 ;  /* 0x0000000208077224 */ /* 0x000fe400078e0207 */
[----:B------:R-:W-:-:S02]  /*22f0*/  IMAD.MOV.U32 R4, RZ, RZ, R19 ;  /* 0x000000ffff047224 */ /* 0x000fc400078e0013 */
[----:B------:R-:W-:Y:S02]  /*2300*/  IMAD.MOV.U32 R10, RZ, RZ, R17 ;  /* 0x000000ffff0a7224 */ /* 0x000fe400078e0011 */
[----:B------:R-:W-:Y:S02]  /*2310*/  @!P6 IMAD.IADD R27, R27, 0x1, -R8 ;  /* 0x000000011b1be824 */ /* 0x000fe400078e0a08 */
[----:B------:R-:W-:Y:S01]  /*2320*/  @!P0 IMAD.MOV R4, RZ, RZ, -R4 ;  /* 0x000000ffff048224 */ /* 0x000fe200078e0a04 */
[C---:B------:R-:W-:Y:S01]  /*2330*/  ISETP.GT.U32.AND P0, PT, R8.reuse, R7, PT ;  /* 0x000000070800720c */ /* 0x040fe20003f04070 */
[----:B------:R-:W-:Y:S01]  /*2340*/  @!P3 IMAD.IADD R25, R25, 0x1, -R8 ;  /* 0x000000011919b824 */ /* 0x000fe200078e0a08 */
[----:B------:R-:W-:Y:S01]  /*2350*/  ISETP.GT.U32.AND P6, PT, R8, R27, PT ;  /* 0x0000001b0800720c */ /* 0x000fe20003fc4070 */
[----:B------:R-:W-:Y:S01]  /*2360*/  @!P2 IMAD.MOV R10, RZ, RZ, -R10 ;  /* 0x000000ffff0aa224 */ /* 0x000fe200078e0a0a */
[----:B------:R-:W-:Y:S01]  /*2370*/  ISETP.GE.AND P3, PT, R20, RZ, PT ;  /* 0x000000ff1400720c */ /* 0x000fe20003f66270 */
[----:B------:R-:W-:Y:S01]  /*2380*/  IMAD.MOV.U32 R2, RZ, RZ, R21 ;  /* 0x000000ffff027224 */ /* 0x000fe200078e0015 */
[C---:B------:R-:W-:Y:S01]  /*2390*/  ISETP.GT.U32.AND P2, PT, R8.reuse, R25, PT ;  /* 0x000000190800720c */ /* 0x040fe20003f44070 */
[----:B------:R-:W-:Y:S01]  /*23a0*/  @!P5 IMAD.IADD R23, R23, 0x1, -R8 ;  /* 0x000000011717d824 */ /* 0x000fe200078e0a08 */
[----:B------:R0:W-:Y:S01]  /*23b0*/  STL [R1+0xf4], R10 ;  /* 0x0000f40a01007387 */ /* 0x0001e20000100800 */
[----:B------:R-:W-:Y:S01]  /*23c0*/  @!P4 IMAD.MOV R2, RZ, RZ, -R2 ;  /* 0x000000ffff02c224 */ /* 0x000fe200078e0a02 */
[----:B------:R-:W-:Y:S01]  /*23d0*/  ISETP.GT.U32.AND P5, PT, R8, R13, PT ;  /* 0x0000000d0800720c */ /* 0x000fe20003fa4070 */
[----:B------:R-:W-:Y:S01]  /*23e0*/  IMAD.MOV.U32 R17, RZ, RZ, R23 ;  /* 0x000000ffff117224 */ /* 0x000fe200078e0017 */
[----:B------:R1:W-:Y:S01]  /*23f0*/  STL [R1+0x1e8], R4 ;  /* 0x0001e80401007387 */ /* 0x0003e20000100800 */
[----:B------:R-:W-:Y:S01]  /*2400*/  ISETP.GE.AND P4, PT, R22, RZ, PT ;  /* 0x000000ff1600720c */ /* 0x000fe20003f86270 */
[--C-:B------:R-:W-:Y:S01]  /*2410*/  @!P0 IMAD.IADD R7, R7, 0x1, -R8.reuse ;  /* 0x0000000107078824 */ /* 0x100fe200078e0a08 */
[----:B------:R-:W-:Y:S01]  /*2420*/  ISETP.GE.AND P0, PT, R3, RZ, PT ;  /* 0x000000ff0300720c */ /* 0x000fe20003f06270 */
[----:B------:R4:W-:Y:S01]  /*2430*/  STL [R1+0x1ec], R2 ;  /* 0x0001ec0201007387 */ /* 0x0009e20000100800 */
[----:B------:R-:W-:Y:S01]  /*2440*/  @!P1 IMAD.MOV R17, RZ, RZ, -R17 ;  /* 0x000000ffff119224 */ /* 0x000fe200078e0a11 */
[----:B0-----:R-:W-:Y:S01]  /*2450*/  IABS R10, R14 ;  /* 0x0000000e000a7213 */ /* 0x001fe20000000000 */
[--C-:B------:R-:W-:Y:S01]  /*2460*/  @!P6 IMAD.IADD R27, R27, 0x1, -R8.reuse ;  /* 0x000000011b1be824 */ /* 0x100fe200078e0a08 */
[----:B------:R-:W-:Y:S01]  /*2470*/  ISETP.GT.U32.AND P1, PT, R8, R7, PT ;  /* 0x000000070800720c */ /* 0x000fe20003f24070 */
[----:B------:R-:W-:Y:S01]  /*2480*/  @!P2 IMAD.IADD R25, R25, 0x1, -R8 ;  /* 0x000000011919a824 */ /* 0x000fe200078e0a08 */
[----:B-1----:R-:W-:Y:S01]  /*2490*/  IABS R4, R3 ;  /* 0x0000000300047213 */ /* 0x002fe20000000000 */
[----:B------:R-:W-:Y:S01]  /*24a0*/  IMAD.HI.U32 R3, R9, R10, RZ ;  /* 0x0000000a09037227 */ /* 0x000fe200078e00ff */
[----:B------:R0:W-:Y:S01]  /*24b0*/  STL [R1+0x1f0], R17 ;  /* 0x0001f01101007387 */ /* 0x0001e20000100800 */
[----:B------:R-:W-:-:S02]  /*24c0*/  ISETP.GE.AND P2, PT, R12, RZ, PT ;  /* 0x000000ff0c00720c */ /* 0x000fc40003f46270 */
[----:B----4-:R-:W-:Y:S01]  /*24d0*/  IMAD.HI.U32 R2, R9, R4, RZ ;  /* 0x0000000409027227 */ /* 0x010fe200078e00ff */
[----:B------:R-:W-:Y:S02]  /*24e0*/  ISETP.GE.AND P6, PT, R24, RZ, PT ;  /* 0x000000ff1800720c */ /* 0x000fe40003fc6270 */
[C-C-:B------:R-:W-:Y:S01]  /*24f0*/  LOP3.LUT R20, R0.reuse, 0x23, R11.reuse, 0xfe, !PT ;  /* 0x0000002300147812 */ /* 0x140fe200078efe0b */
[----:B------:R-:W-:Y:S01]  /*2500*/  IMAD.MOV R15, RZ, RZ, -R2 ;  /* 0x000000ffff0f7224 */ /* 0x000fe200078e0a02 */
[C-C-:B------:R-:W-:Y:S01]  /*2510*/  LOP3.LUT R2, R0.reuse, 0x1e, R11.reuse, 0xfe, !PT ;  /* 0x0000001e00027812 */ /* 0x140fe200078efe0b */
[----:B------:R-:W-:Y:S01]  /*2520*/  @!P5 IMAD.IADD R13, R13, 0x1, -R8 ;  /* 0x000000010d0dd824 */ /* 0x000fe200078e0a08 */
[----:B------:R-:W-:Y:S01]  /*2530*/  LOP3.LUT R22, R0, 0x24, R11, 0xfe, !PT ;  /* 0x0000002400167812 */ /* 0x000fe200078efe0b */
[----:B0-----:R-:W-:Y:S01]  /*2540*/  IMAD.MOV R17, RZ, RZ, -R3 ;  /* 0x000000ffff117224 */ /* 0x001fe200078e0a03 */
[----:B------:R-:W-:Y:S01]  /*2550*/  IABS R19, R20 ;  /* 0x0000001400137213 */ /* 0x000fe20000000000 */
[C---:B------:R-:W-:Y:S01]  /*2560*/  IMAD R3, R8.reuse, R15, R4 ;  /* 0x0000000f08037224 */ /* 0x040fe200078e0204 */
[----:B------:R-:W-:Y:S01]  /*2570*/  ISETP.GT.U32.AND P5, PT, R8, R13, PT ;  /* 0x0000000d0800720c */ /* 0x000fe20003fa4070 */
[----:B------:R-:W-:Y:S01]  /*2580*/  IMAD.MOV.U32 R12, RZ, RZ, R27 ;  /* 0x000000ffff0c7224 */ /* 0x000fe200078e001b */
[----:B------:R-:W-:Y:S01]  /*2590*/  LOP3.LUT R4, R0, 0x1f, R11, 0xfe, !PT ;  /* 0x0000001f00047812 */ /* 0x000fe200078efe0b */
[----:B------:R-:W-:-:S02]  /*25a0*/  IMAD.MOV.U32 R16, RZ, RZ, R25 ;  /* 0x000000ffff107224 */ /* 0x000fc400078e0019 */
[----:B------:R-:W-:Y:S01]  /*25b0*/  @!P4 IMAD.MOV R12, RZ, RZ, -R12 ;  /* 0x000000ffff0cc224 */ /* 0x000fe200078e0a0c */
[----:B------:R-:W-:Y:S01]  /*25c0*/  ISETP.GT.U32.AND P4, PT, R8, R3, PT ;  /* 0x000000030800720c */ /* 0x000fe20003f84070 */
[----:B------:R-:W-:Y:S01]  /*25d0*/  @!P3 IMAD.MOV R16, RZ, RZ, -R16 ;  /* 0x000000ffff10b224 */ /* 0x000fe200078e0a10 */
[----:B------:R-:W-:Y:S01]  /*25e0*/  ISETP.GE.AND P3, PT, R14, RZ, PT ;  /* 0x000000ff0e00720c */ /* 0x000fe20003f66270 */
[C---:B------:R-:W-:Y:S01]  /*25f0*/  IMAD R15, R8.reuse, R17, R10 ;  /* 0x00000011080f7224 */ /* 0x040fe200078e020a */
[----:B------:R-:W-:Y:S01]  /*2600*/  IABS R14, R4 ;  /* 0x00000004000e7213 */ /* 0x000fe20000000000 */
[--C-:B------:R-:W-:Y:S01]  /*2610*/  @!P1 IMAD.IADD R7, R7, 0x1, -R8.reuse ;  /* 0x0000000107079824 */ /* 0x100fe200078e0a08 */
[----:B------:R0:W-:Y:S01]  /*2620*/  STL [R1+0xf0], R16 ;  /* 0x0000f01001007387 */ /* 0x0001e20000100800 */
[----:B------:R-:W-:Y:S01]  /*2630*/  @!P5 IMAD.IADD R13, R13, 0x1, -R8 ;  /* 0x000000010d0dd824 */ /* 0x000fe200078e0a08 */
[----:B------:R-:W-:Y:S01]  /*2640*/  ISETP.GT.U32.AND P5, PT, R8, R15, PT ;  /* 0x0000000f0800720c */ /* 0x000fe20003fa4070 */
[----:B------:R-:W-:Y:S01]  /*2650*/  IMAD.MOV.U32 R10, RZ, RZ, R7 ;  /* 0x000000ffff0a7224 */ /* 0x000fe200078e0007 */
[----:B------:R1:W-:Y:S01]  /*2660*/  STL [R1+0xec], R12 ;  /* 0x0000ec0c01007387 */ /* 0x0003e20000100800 */
[----:B------:R-:W-:Y:S01]  /*2670*/  ISETP.GE.AND P1, PT, R2, RZ, PT ;  /* 0x000000ff0200720c */ /* 0x000fe20003f26270 */
[----:B------:R-:W-:-:S02]  /*2680*/  IMAD.MOV.U32 R18, RZ, RZ, R13 ;  /* 0x000000ffff127224 */ /* 0x000fc400078e000d */
[----:B------:R-:W-:Y:S01]  /*2690*/  @!P4 IMAD.IADD R3, R3, 0x1, -R8 ;  /* 0x000000010303c824 */ /* 0x000fe200078e0a08 */
[----:B0-----:R-:W-:Y:S01]  /*26a0*/  LOP3.LUT R16, R0, 0x20, R11, 0xfe, !PT ;  /* 0x0000002000107812 */ /* 0x001fe200078efe0b */
[----:B------:R-:W-:Y:S01]  /*26b0*/  @!P2 IMAD.MOV R10, RZ, RZ, -R10 ;  /* 0x000000ffff0aa224 */ /* 0x000fe200078e0a0a */
[----:B------:R-:W-:Y:S01]  /*26c0*/  ISETP.GE.AND P2, PT, R4, RZ, PT ;  /* 0x000000ff0400720c */ /* 0x000fe20003f46270 */
[----:B------:R-:W-:Y:S01]  /*26d0*/  IMAD.HI.U32 R4, R9, R14, RZ ;  /* 0x0000000e09047227 */ /* 0x000fe200078e00ff */
[----:B-1----:R-:W-:Y:S02]  /*26e0*/  IABS R12, R2 ;  /* 0x00000002000c7213 */ /* 0x002fe40000000000 */
[C---:B------:R-:W-:Y:S01]  /*26f0*/  ISETP.GT.U32.AND P4, PT, R8.reuse, R3, PT ;  /* 0x000000030800720c */ /* 0x040fe20003f84070 */
[----:B------:R-:W-:Y:S01]  /*2700*/  @!P5 IMAD.IADD R15, R15, 0x1, -R8 ;  /* 0x000000010f0fd824 */ /* 0x000fe200078e0a08 */
[----:B------:R-:W-:Y:S01]  /*2710*/  IABS R17, R16 ;  /* 0x0000001000117213 */ /* 0x000fe20000000000 */
[----:B------:R-:W-:Y:S01]  /*2720*/  IMAD.HI.U32 R2, R9, R12, RZ ;  /* 0x0000000c09027227 */ /* 0x000fe200078e00ff */
[----:B------:R0:W-:Y:S02]  /*2730*/  STL [R1+0xe8], R10 ;  /* 0x0000e80a01007387 */ /* 0x0001e40000100800 */
[----:B------:R-:W-:Y:S01]  /*2740*/  ISETP.GT.U32.AND P5, PT, R8, R15, PT ;  /* 0x0000000f0800720c */ /* 0x000fe20003fa4070 */
[----:B------:R-:W-:-:S02]  /*2750*/  IMAD.MOV R7, RZ, RZ, -R2 ;  /* 0x000000ffff077224 */ /* 0x000fc400078e0a02 */
[----:B------:R-:W-:Y:S02]  /*2760*/  IMAD.MOV R13, RZ, RZ, -R4 ;  /* 0x000000ffff0d7224 */ /* 0x000fe400078e0a04 */
[C---:B------:R-:W-:Y:S02]  /*2770*/  IMAD R7, R8.reuse, R7, R12 ;  /* 0x0000000708077224 */ /* 0x040fe400078e020c */
[----:B------:R-:W-:Y:S02]  /*2780*/  @!P4 IMAD.IADD R3, R3, 0x1, -R8 ;  /* 0x000000010303c824 */ /* 0x000fe400078e0a08 */
[----:B0-----:R-:W-:Y:S01]  /*2790*/  IMAD.HI.U32 R10, R9, R17, RZ ;  /* 0x00000011090a7227 */ /* 0x001fe200078e00ff */
[----:B------:R-:W-:-:S03]  /*27a0*/  ISETP.GT.U32.AND P4, PT, R8, R7, PT ;  /* 0x000000070800720c */ /* 0x000fc60003f84070 */
[----:B------:R-:W-:Y:S02]  /*27b0*/  IMAD.MOV R10, RZ, RZ, -R10 ;  /* 0x000000ffff0a7224 */ /* 0x000fe400078e0a0a */
[----:B------:R-:W-:Y:S02]  /*27c0*/  IMAD.MOV.U32 R21, RZ, RZ, R3 ;  /* 0x000000ffff157224 */ /* 0x000fe400078e0003 */
[----:B------:R-:W-:Y:S02]  /*27d0*/  IMAD R17, R8, R10, R17 ;  /* 0x0000000a08117224 */ /* 0x000fe400078e0211 */
[----:B------:R-:W-:Y:S01]  /*27e0*/  @!P6 IMAD.MOV R18, RZ, RZ, -R18 ;  /* 0x000000ffff12e224 */ /* 0x000fe200078e0a12 */
[----:B------:R-:W-:Y:S01]  /*27f0*/  ISETP.GE.AND P6, PT, R16, RZ, PT ;  /* 0x000000ff1000720c */ /* 0x000fe20003fc6270 */
[----:B------:R-:W-:Y:S01]  /*2800*/  IMAD R13, R8, R13, R14 ;  /* 0x0000000d080d7224 */ /* 0x000fe200078e020e */
[----:B------:R-:W-:Y:S01]  /*2810*/  LOP3.LUT R16, R0, 0x21, R11, 0xfe, !PT ;  /* 0x0000002100107812 */ /* 0x000fe200078efe0b */
[----:B------:R-:W-:Y:S01]  /*2820*/  @!P0 IMAD.MOV R21, RZ, RZ, -R21 ;  /* 0x000000ffff158224 */ /* 0x000fe200078e0a15 */
[C---:B------:R-:W-:Y:S01]  /*2830*/  ISETP.GT.U32.AND P0, PT, R8.reuse, R17, PT ;  /* 0x000000110800720c */ /* 0x040fe20003f04070 */
[--C-:B------:R-:W-:Y:S01]  /*2840*/  @!P5 IMAD.IADD R15, R15, 0x1, -R8.reuse ;  /* 0x000000010f0fd824 */ /* 0x100fe200078e0a08 */
[----:B------:R-:W-:Y:S01]  /*2850*/  IABS R4, R16 ;  /* 0x0000001000047213 */ /* 0x000fe20000000000 */
[----:B------:R-:W-:Y:S01]  /*2860*/  @!P4 IMAD.IADD R7, R7, 0x1, -R8 ;  /* 0x000000010707c824 */ /* 0x000fe200078e0a08 */
[C---:B------:R-:W-:Y:S01]  /*2870*/  ISETP.GT.U32.AND P5, PT, R8.reuse, R13, PT ;  /* 0x0000000d0800720c */ /* 0x040fe20003fa4070 */
[----:B------:R-:W-:Y:S01]  /*2880*/  IMAD.MOV.U32 R10, RZ, RZ, R15 ;  /* 0x000000ffff0a7224 */ /* 0x000fe200078e000f */
[----:B------:R0:W-:Y:S01]  /*2890*/  STL [R1+0xe4], R18 ;  /* 0x0000e41201007387 */ /* 0x0001e20000100800 */
[----:B------:R-:W-:Y:S01]  /*28a0*/  IMAD.HI.U32 R2, R9, R4, RZ ;  /* 0x0000000409027227 */ /* 0x000fe200078e00ff */
[----:B------:R-:W-:-:S02]  /*28b0*/  ISETP.GT.U32.AND P4, PT, R8, R7, PT ;  /* 0x000000070800720c */ /* 0x000fc40003f84070 */
[----:B------:R-:W-:Y:S01]  /*28c0*/  IABS R14, R22 ;  /* 0x00000016000e7213 */ /* 0x000fe20000000000 */
[----:B------:R-:W-:Y:S01]  /*28d0*/  IMAD.MOV R3, RZ, RZ, -R2 ;  /* 0x000000ffff037224 */ /* 0x000fe200078e0a02 */
[----:B------:R-:W-:Y:S01]  /*28e0*/  STL [R1+0xe0], R21 ;  /* 0x0000e01501007387 */ /* 0x000fe20000100800 */
[----:B------:R-:W-:Y:S02]  /*28f0*/  @!P0 IMAD.IADD R17, R17, 0x1, -R8 ;  /* 0x0000000111118824 */ /* 0x000fe400078e0a08 */
[----:B------:R-:W-:Y:S01]  /*2900*/  IMAD R3, R8, R3, R4 ;  /* 0x0000000308037224 */ /* 0x000fe200078e0204 */
[--C-:B0-----:R-:W-:Y:S01]  /*2910*/  LOP3.LUT R18, R0, 0x22, R11.reuse, 0xfe, !PT ;  /* 0x0000002200127812 */ /* 0x101fe200078efe0b */
[----:B------:R-:W-:Y:S01]  /*2920*/  @!P5 IMAD.IADD R13, R13, 0x1, -R8 ;  /* 0x000000010d0dd824 */ /* 0x000fe200078e0a08 */
[C---:B------:R-:W-:Y:S01]  /*2930*/  ISETP.GT.U32.AND P0, PT, R8.reuse, R17, PT ;  /* 0x000000110800720c */ /* 0x040fe20003f04070 */
[----:B------:R-:W-:Y:S01]  /*2940*/  @!P3 IMAD.MOV R10, RZ, RZ, -R10 ;  /* 0x000000ffff0ab224 */ /* 0x000fe200078e0a0a */
[----:B------:R-:W-:Y:S01]  /*2950*/  IABS R12, R18 ;  /* 0x00000012000c7213 */ /* 0x000fe20000000000 */
[----:B------:R-:W-:Y:S01]  /*2960*/  @!P4 IMAD.IADD R7, R7, 0x1, -R8 ;  /* 0x000000010707c824 */ /* 0x000fe200078e0a08 */
[C---:B------:R-:W-:Y:S01]  /*2970*/  ISETP.GT.U32.AND P5, PT, R8.reuse, R13, PT ;  /* 0x0000000d0800720c */ /* 0x040fe20003fa4070 */
[C---:B------:R-:W-:Y:S01]  /*2980*/  IMAD.HI.U32 R4, R9.reuse, R19, RZ ;  /* 0x0000001309047227 */ /* 0x040fe200078e00ff */
[----:B------:R-:W-:Y:S01]  /*2990*/  ISETP.GT.U32.AND P4, PT, R8, R3, PT ;  /* 0x000000030800720c */ /* 0x000fe20003f84070 */
[----:B------:R0:W-:Y:S01]  /*29a0*/  STL [R1+0x1f4], R10 ;  /* 0x0001f40a01007387 */ /* 0x0001e20000100800 */
[----:B------:R-:W-:Y:S01]  /*29b0*/  ISETP.GE.AND P3, PT, R16, RZ, PT ;  /* 0x000000ff1000720c */ /* 0x000fe20003f66270 */
[----:B------:R-:W-:Y:S01]  /*29c0*/  IMAD.MOV R4, RZ, RZ, -R4 ;  /* 0x000000ffff047224 */ /* 0x000fe200078e0a04 */
[----:B------:R-:W-:Y:S01]  /*29d0*/  LOP3.LUT R16, R0, 0x26, R11, 0xfe, !PT ;  /* 0x0000002600107812 */ /* 0x000fe200078efe0b */
[----:B------:R-:W-:-:S04]  /*29e0*/  IMAD.HI.U32 R2, R9, R12, RZ ;  /* 0x0000000c09027227 */ /* 0x000fc800078e00ff */
[----:B------:R-:W-:Y:S02]  /*29f0*/  IMAD R19, R8, R4, R19 ;  /* 0x0000000408137224 */ /* 0x000fe400078e0213 */
[----:B0-----:R-:W-:-:S04]  /*2a00*/  IMAD.HI.U32 R10, R9, R14, RZ ;  /* 0x0000000e090a7227 */ /* 0x001fc800078e00ff */
[----:B------:R-:W-:Y:S02]  /*2a10*/  IMAD.MOV R21, RZ, RZ, -R10 ;  /* 0x000000ffff157224 */ /* 0x000fe400078e0a0a */
[--C-:B------:R-:W-:Y:S01]  /*2a20*/  @!P0 IMAD.IADD R17, R17, 0x1, -R8.reuse ;  /* 0x0000000111118824 */ /* 0x100fe200078e0a08 */
[----:B------:R-:W-:Y:S01]  /*2a30*/  ISETP.GT.U32.AND P0, PT, R8, R19, PT ;  /* 0x000000130800720c */ /* 0x000fe20003f04070 */
[----:B------:R-:W-:Y:S02]  /*2a40*/  IMAD.MOV.U32 R23, RZ, RZ, R7 ;  /* 0x000000ffff177224 */ /* 0x000fe400078e0007 */
[--C-:B------:R-:W-:Y:S01]  /*2a50*/  @!P5 IMAD.IADD R13, R13, 0x1, -R8.reuse ;  /* 0x000000010d0dd824 */ /* 0x100fe200078e0a08 */
[----:B------:R-:W-:Y:S01]  /*2a60*/  ISETP.GE.AND P5, PT, R18, RZ, PT ;  /* 0x000000ff1200720c */ /* 0x000fe20003fa6270 */
[----:B------:R-:W-:Y:S01]  /*2a70*/  @!P4 IMAD.IADD R3, R3, 0x1, -R8 ;  /* 0x000000010303c824 */ /* 0x000fe200078e0a08 */
[----:B------:R-:W-:Y:S01]  /*2a80*/  LOP3.LUT R18, R0, 0x27, R11, 0xfe, !PT ;  /* 0x0000002700127812 */ /* 0x000fe200078efe0b */
[----:B------:R-:W-:-:S02]  /*2a90*/  IMAD R7, R8, R21, R14 ;  /* 0x0000001508077224 */ /* 0x000fc400078e020e */
[----:B------:R-:W-:Y:S01]  /*2aa0*/  IMAD.MOV.U32 R10, RZ, RZ, R17 ;  /* 0x000000ffff0a7224 */ /* 0x000fe200078e0011 */
[C---:B------:R-:W-:Y:S01]  /*2ab0*/  ISETP.GT.U32.AND P4, PT, R8.reuse, R3, PT ;  /* 0x000000030800720c */ /* 0x040fe20003f84070 */
[----:B------:R-:W-:Y:S02]  /*2ac0*/  IMAD.MOV R15, RZ, RZ, -R2 ;  /* 0x000000ffff0f7224 */ /* 0x000fe400078e0a02 */
[----:B------:R-:W-:Y:S02]  /*2ad0*/  IMAD.MOV.U32 R2, RZ, RZ, R13 ;  /* 0x000000ffff027224 */ /* 0x000fe400078e000d */
[----:B------:R-:W-:Y:S01]  /*2ae0*/  @!P6 IMAD.MOV R10, RZ, RZ, -R10 ;  /* 0x000000ffff0ae224 */ /* 0x000fe200078e0a0a */
[C---:B------:R-:W-:Y:S01]  /*2af0*/  ISETP.GT.U32.AND P6, PT, R8.reuse, R7, PT ;  /* 0x000000070800720c */ /* 0x040fe20003fc4070 */
[----:B------:R-:W-:Y:S01]  /*2b00*/  IMAD R15, R8, R15, R12 ;  /* 0x0000000f080f7224 */ /* 0x000fe200078e020c */
[----:B------:R-:W-:Y:S01]  /*2b10*/  LOP3.LUT R12, R0, 0x25, R11, 0xfe, !PT ;  /* 0x00000025000c7812 */ /* 0x000fe200078efe0b */
[----:B------:R-:W-:-:S02]  /*2b20*/  @!P1 IMAD.MOV R23, RZ, RZ, -R23 ;  /* 0x000000ffff179224 */ /* 0x000fc400078e0a17 */
[----:B------:R-:W-:Y:S01]  /*2b30*/  @!P2 IMAD.MOV R2, RZ, RZ, -R2 ;  /* 0x000000ffff02a224 */ /* 0x000fe200078e0a02 */
[----:B------:R-:W-:Y:S01]  /*2b40*/  IABS R4, R12 ;  /* 0x0000000c00047213 */ /* 0x000fe20000000000 */
[--C-:B------:R-:W-:Y:S01]  /*2b50*/  @!P0 IMAD.IADD R19, R19, 0x1, -R8.reuse ;  /* 0x0000000113138824 */ /* 0x100fe200078e0a08 */
[----:B------:R-:W-:Y:S01]  /*2b60*/  ISETP.GT.U32.AND P1, PT, R8, R15, PT ;  /* 0x0000000f0800720c */ /* 0x000fe20003f24070 */
[----:B------:R-:W-:Y:S01]  /*2b70*/  STL [R1+0x1f8], R23 ;  /* 0x0001f81701007387 */ /* 0x000fe20000100800 */
[--C-:B------:R-:W-:Y:S01]  /*2b80*/  @!P4 IMAD.IADD R3, R3, 0x1, -R8.reuse ;  /* 0x000000010303c824 */ /* 0x100fe200078e0a08 */
[----:B------:R-:W-:Y:S02]  /*2b90*/  ISETP.GE.AND P2, PT, R20, RZ, PT ;  /* 0x000000ff1400720c */ /* 0x000fe40003f46270 */
[----:B------:R0:W-:Y:S01]  /*2ba0*/  STL [R1+0x1fc], R2 ;  /* 0x0001fc0201007387 */ /* 0x0001e20000100800 */
[----:B------:R-:W-:Y:S01]  /*2bb0*/  @!P6 IMAD.IADD R7, R7, 0x1, -R8 ;  /* 0x000000010707e824 */ /* 0x000fe200078e0a08 */
[----:B------:R-:W-:Y:S01]  /*2bc0*/  ISETP.GT.U32.AND P6, PT, R8, R19, PT ;  /* 0x000000130800720c */ /* 0x000fe20003fc4070 */
[----:B------:R-:W-:Y:S01]  /*2bd0*/  IMAD.MOV.U32 R14, RZ, RZ, R3 ;  /* 0x000000ffff0e7224 */ /* 0x000fe200078e0003 */
[----:B------:R1:W-:Y:S01]  /*2be0*/  STL [R1+0xdc], R10 ;  /* 0x0000dc0a01007387 */ /* 0x0003e20000100800 */
[----:B------:R-:W-:-:S02]  /*2bf0*/  LOP3.LUT R20, R0, 0x28, R11, 0xfe, !PT ;  /* 0x0000002800147812 */ /* 0x000fc400078efe0b */
[----:B------:R-:W-:Y:S01]  /*2c00*/  @!P3 IMAD.MOV R14, RZ, RZ, -R14 ;  /* 0x000000ffff0eb224 */ /* 0x000fe200078e0a0e */
[----:B------:R-:W-:Y:S01]  /*2c10*/  ISETP.GT.U32.AND P3, PT, R8, R7, PT ;  /* 0x000000070800720c */ /* 0x000fe20003f64070 */
[----:B------:R-:W-:Y:S01]  /*2c20*/  @!P1 IMAD.IADD R15, R15, 0x1, -R8 ;  /* 0x000000010f0f9824 */ /* 0x000fe200078e0a08 */
[----:B------:R-:W-:Y:S01]  /*2c30*/  ISETP.GE.AND P1, PT, R12, RZ, PT ;  /* 0x000000ff0c00720c */ /* 0x000fe20003f26270 */
[----:B0-----:R-:W-:Y:S01]  /*2c40*/  IMAD.HI.U32 R2, R9, R4, RZ ;  /* 0x0000000409027227 */ /* 0x001fe200078e00ff */
[----:B------:R-:W-:Y:S01]  /*2c50*/  IABS R12, R18 ;  /* 0x00000012000c7213 */ /* 0x000fe20000000000 */
[----:B------:R0:W-:Y:S01]  /*2c60*/  STL [R1+0xd8], R14 ;  /* 0x0000d80e01007387 */ /* 0x0001e20000100800 */
[----:B-1----:R-:W-:Y:S01]  /*2c70*/  IABS R10, R16 ;  /* 0x00000010000a7213 */ /* 0x002fe20000000000 */
[----:B------:R-:W-:Y:S01]  /*2c80*/  IMAD.MOV R13, RZ, RZ, -R2 ;  /* 0x000000ffff0d7224 */ /* 0x000fe200078e0a02 */
[----:B------:R-:W-:Y:S01]  /*2c90*/  ISETP.GT.U32.AND P0, PT, R8, R15, PT ;  /* 0x0000000f0800720c */ /* 0x000fe20003f04070 */
[----:B------:R-:W-:Y:S01]  /*2ca0*/  @!P6 IMAD.IADD R19, R19, 0x1, -R8 ;  /* 0x000000011313e824 */ /* 0x000fe200078e0a08 */
[----:B------:R-:W-:Y:S01]  /*2cb0*/  ISETP.GE.AND P4, PT, R22, RZ, PT ;  /* 0x000000ff1600720c */ /* 0x000fe20003f86270 */
[----:B------:R-:W-:Y:S01]  /*2cc0*/  IMAD.HI.U32 R2, R9, R10, RZ ;  /* 0x0000000a09027227 */ /* 0x000fe200078e00ff */
[----:B------:R-:W-:-:S02]  /*2cd0*/  LOP3.LUT R22, R0, 0x29, R11, 0xfe, !PT ;  /* 0x0000002900167812 */ /* 0x000fc400078efe0b */
[----:B------:R-:W-:Y:S01]  /*2ce0*/  IABS R17, R20 ;  /* 0x0000001400117213 */ /* 0x000fe20000000000 */
[----:B------:R-:W-:Y:S01]  /*2cf0*/  IMAD R3, R8, R13, R4 ;  /* 0x0000000d08037224 */ /* 0x000fe200078e0204 */
[----:B0-----:R-:W-:Y:S01]  /*2d00*/  IABS R14, R22 ;  /* 0x00000016000e7213 */ /* 0x001fe20000000000 */
[----:B------:R-:W-:Y:S02]  /*2d10*/  IMAD.MOV R13, RZ, RZ, -R2 ;  /* 0x000000ffff0d7224 */ /* 0x000fe400078e0a02 */
[----:B------:R-:W-:-:S04]  /*2d20*/  IMAD.HI.U32 R2, R9, R12, RZ ;  /* 0x0000000c09027227 */ /* 0x000fc800078e00ff */
[C---:B------:R-:W-:Y:S02]  /*2d30*/  IMAD R13, R8.reuse, R13, R10 ;  /* 0x0000000d080d7224 */ /* 0x040fe400078e020a */
[----:B------:R-:W-:Y:S01]  /*2d40*/  @!P0 IMAD.IADD R15, R15, 0x1, -R8 ;  /* 0x000000010f0f8824 */ /* 0x000fe200078e0a08 */
[C---:B------:R-:W-:Y:S01]  /*2d50*/  ISETP.GT.U32.AND P0, PT, R8.reuse, R3, PT ;  /* 0x000000030800720c */ /* 0x040fe20003f04070 */
[----:B------:R-:W-:Y:S01]  /*2d60*/  IMAD.HI.U32 R4, R9, R17, RZ ;  /* 0x0000001109047227 */ /* 0x000fe200078e00ff */
[----:B------:R-:W-:-:S03]  /*2d70*/  ISETP.GT.U32.AND P6, PT, R8, R13, PT ;  /* 0x0000000d0800720c */ /* 0x000fc60003fc4070 */
[----:B------:R-:W-:Y:S02]  /*2d80*/  IMAD.MOV.U32 R21, RZ, RZ, R15 ;  /* 0x000000ffff157224 */ /* 0x000fe400078e000f */
[----:B------:R-:W-:Y:S02]  /*2d90*/  IMAD.MOV R15, RZ, RZ, -R2 ;  /* 0x000000ffff0f7224 */ /* 0x000fe400078e0a02 */
[----:B------:R-:W-:Y:S01]  /*2da0*/  @!P3 IMAD.IADD R7, R7, 0x1, -R8 ;  /* 0x000000010707b824 */ /* 0x000fe200078e0a08 */
[----:B------:R-:W-:Y:S01]  /*2db0*/  ISETP.GE.AND P3, PT, R16, RZ, PT ;  /* 0x000000ff1000720c */ /* 0x000fe20003f66270 */
[----:B------:R-:W-:Y:S02]  /*2dc0*/  @!P5 IMAD.MOV R21, RZ, RZ, -R21 ;  /* 0x000000ffff15d224 */ /* 0x000fe400078e0a15 */
[----:B------:R-:W-:-:S03]  /*2dd0*/  IMAD.HI.U32 R10, R9, R14, RZ ;  /* 0x0000000e090a7227 */ /* 0x000fc600078e00ff */
[----:B------:R0:W-:Y:S01]  /*2de0*/  STL [R1+0xd4], R21 ;  /* 0x0000d41501007387 */ /* 0x0001e20000100800 */
[----:B------:R-:W-:Y:S02]  /*2df0*/  @!P6 IMAD.IADD R13, R13, 0x1, -R8 ;  /* 0x000000010d0de824 */ /* 0x000fe400078e0a08 */
[----:B------:R-:W-:Y:S02]  /*2e00*/  IMAD.MOV R4, RZ, RZ, -R4 ;  /* 0x000000ffff047224 */ /* 0x000fe400078e0a04 */
[C---:B------:R-:W-:Y:S01]  /*2e10*/  IMAD R15, R8.reuse, R15, R12 ;  /* 0x0000000f080f7224 */ /* 0x040fe200078e020c */
[----:B------:R-:W-:Y:S01]  /*2e20*/  ISETP.GT.U32.AND P6, PT, R8, R13, PT ;  /* 0x0000000d0800720c */ /* 0x000fe20003fc4070 */
[----:B------:R-:W-:Y:S01]  /*2e30*/  IMAD.MOV.U32 R16, RZ, RZ, R19 ;  /* 0x000000ffff107224 */ /* 0x000fe200078e0013 */
[--C-:B------:R-:W-:Y:S01]  /*2e40*/  LOP3.LUT R12, R0, 0x2a, R11.reuse, 0xfe, !PT ;  /* 0x0000002a000c7812 */ /* 0x100fe200078efe0b */
[----:B------:R-:W-:Y:S01]  /*2e50*/  @!P0 IMAD.IADD R3, R3, 0x1, -R8 ;  /* 0x0000000103038824 */ /* 0x000fe200078e0a08 */
[----:B------:R-:W-:Y:S01]  /*2e60*/  ISETP.GE.AND P0, PT, R18, RZ, PT ;  /* 0x000000ff1200720c */ /* 0x000fe20003f06270 */
[----:B0-----:R-:W-:Y:S01]  /*2e70*/  IMAD.MOV R21, RZ, RZ, -R10 ;  /* 0x000000ffff157224 */ /* 0x001fe200078e0a0a */
[----:B------:R-:W-:Y:S01]  /*2e80*/  LOP3.LUT R18, R0, 0x2d, R11, 0xfe, !PT ;  /* 0x0000002d00127812 */ /* 0x000fe200078efe0b */
[C---:B------:R-:W-:Y:S01]  /*2e90*/  IMAD R17, R8.reuse, R4, R17 ;  /* 0x0000000408117224 */ /* 0x040fe200078e0211 */
[C---:B------:R-:W-:Y:S01]  /*2ea0*/  ISETP.GT.U32.AND P5, PT, R8.reuse, R3, PT ;  /* 0x000000030800720c */ /* 0x040fe20003fa4070 */
[----:B------:R-:W-:Y:S01]  /*2eb0*/  IMAD.MOV.U32 R2, RZ, RZ, R7 ;  /* 0x000000ffff027224 */ /* 0x000fe200078e0007 */
[----:B------:R-:W-:Y:S01]  /*2ec0*/  IABS R4, R12 ;  /* 0x0000000c00047213 */ /* 0x000fe20000000000 */
[----:B------:R-:W-:Y:S01]  /*2ed0*/  @!P2 IMAD.MOV R16, RZ, RZ, -R16 ;  /* 0x000000ffff10a224 */ /* 0x000fe200078e0a10 */
[C---:B------:R-:W-:Y:S01]  /*2ee0*/  ISETP.GT.U32.AND P2, PT, R8.reuse, R15, PT ;  /* 0x0000000f0800720c */ /* 0x040fe20003f44070 */
[----:B------:R-:W-:Y:S01]  /*2ef0*/  IMAD R7, R8, R21, R14 ;  /* 0x0000001508077224 */ /* 0x000fe200078e020e */
[----:B------:R-:W-:Y:S01]  /*2f00*/  LOP3.LUT R14, R0, 0x2b, R11, 0xfe, !PT ;  /* 0x0000002b000e7812 */ /* 0x000fe200078efe0b */
[----:B------:R-:W-:Y:S01]  /*2f10*/  @!P4 IMAD.MOV R2, RZ, RZ, -R2 ;  /* 0x000000ffff02c224 */ /* 0x000fe200078e0a02 */
[C---:B------:R-:W-:Y:S01]  /*2f20*/  ISETP.GT.U32.AND P4, PT, R8.reuse, R17, PT ;  /* 0x000000110800720c */ /* 0x040fe20003f84070 */
[--C-:B------:R-:W-:Y:S01]  /*2f30*/  @!P6 IMAD.IADD R13, R13, 0x1, -R8.reuse ;  /* 0x000000010d0de824 */ /* 0x100fe200078e0a08 */
[----:B------:R-:W-:Y:S01]  /*2f40*/  ISETP.GT.U32.AND P6, PT, R8, R7, PT ;  /* 0x000000070800720c */ /* 0x000fe20003fc4070 */
[----:B------:R0:W-:Y:S01]  /*2f50*/  STL [R1+0xd0], R16 ;  /* 0x0000d01001007387 */ /* 0x0001e20000100800 */
[----:B------:R-:W-:Y:S01]  /*2f60*/  IABS R140, R14 ;  /* 0x0000000e008c7213 */ /* 0x000fe20000000000 */
[----:B------:R-:W-:Y:S01]  /*2f70*/  @!P5 IMAD.IADD R3, R3, 0x1, -R8 ;  /* 0x000000010303d824 */ /* 0x000fe200078e0a08 */
[----:B------:R-:W-:Y:S01]  /*2f80*/  ISETP.GE.AND P5, PT, R20, RZ, PT ;  /* 0x000000ff1400720c */ /* 0x000fe20003fa6270 */
[----:B------:R1:W-:Y:S01]  /*2f90*/  STL [R1+0xcc], R2 ;  /* 0x0000cc0201007387 */ /* 0x0003e20000100800 */
[----:B------:R-:W-:-:S02]  /*2fa0*/  IMAD.MOV.U32 R21, RZ, RZ, R13 ;  /* 0x000000ffff157224 */ /* 0x000fc400078e000d */
[--C-:B------:R-:W-:Y:S01]  /*2fb0*/  @!P2 IMAD.IADD R15, R15, 0x1, -R8.reuse ;  /* 0x000000010f0fa824 */ /* 0x100fe200078e0a08 */
[----:B------:R-:W-:Y:S01]  /*2fc0*/  ISETP.GE.AND P2, PT, R22, RZ, PT ;  /* 0x000000ff1600720c */ /* 0x000fe20003f46270 */
[----:B------:R-:W-:Y:S01]  /*2fd0*/  IMAD.MOV.U32 R10, RZ, RZ, R3 ;  /* 0x000000ffff0a7224 */ /* 0x000fe200078e0003 */
[----:B0-----:R-:W-:Y:S01]  /*2fe0*/  LOP3.LUT R16, R0, 0x2c, R11, 0xfe, !PT ;  /* 0x0000002c00107812 */ /* 0x001fe200078efe0b */
[--C-:B------:R-:W-:Y:S01]  /*2ff0*/  @!P4 IMAD.IADD R17, R17, 0x1, -R8.reuse ;  /* 0x000000011111c824 */ /* 0x100fe200078e0a08 */
[C---:B------:R-:W-:Y:S01]  /*3000*/  ISETP.GT.U32.AND P4, PT, R8.reuse, R15, PT ;  /* 0x0000000f0800720c */ /* 0x040fe20003f84070 */
[----:B------:R-:W-:Y:S01]  /*3010*/  @!P6 IMAD.IADD R7, R7, 0x1, -R8 ;  /* 0x000000010707e824 */ /* 0x000fe200078e0a08 */
[----:B------:R-:W-:Y:S01]  /*3020*/  IABS R139, R16 ;  /* 0x00000010008b7213 */ /* 0x000fe20000000000 */
[----:B-1----:R-:W-:Y:S01]  /*3030*/  IMAD.HI.U32 R2, R9, R4, RZ ;  /* 0x0000000409027227 */ /* 0x002fe200078e00ff */
[----:B------:R-:W-:-:S03]  /*3040*/  ISETP.GT.U32.AND P6, PT, R8, R17, PT ;  /* 0x000000110800720c */ /* 0x000fc60003fc4070 */
[----:B------:R-:W-:Y:S02]  /*3050*/  IMAD.MOV R3, RZ, RZ, -R2 ;  /* 0x000000ffff037224 */ /* 0x000fe400078e0a02 */
[----:B------:R-:W-:-:S04]  /*3060*/  IMAD.HI.U32 R2, R9, R140, RZ ;  /* 0x0000008c09027227 */ /* 0x000fc800078e00ff */
[C---:B------:R-:W-:Y:S02]  /*3070*/  IMAD R3, R8.reuse, R3, R4 ;  /* 0x0000000308037224 */ /* 0x040fe400078e0204 */
[----:B------:R-:W-:Y:S02]  /*3080*/  IMAD.MOV R19, RZ, RZ, -R2 ;  /* 0x000000ffff137224 */ /* 0x000fe400078e0a02 */
[----:B------:R-:W-:Y:S01]  /*3090*/  @!P4 IMAD.IADD R15, R15, 0x1, -R8 ;  /* 0x000000010f0fc824 */ /* 0x000fe200078e0a08 */
[C---:B------:R-:W-:Y:S01]  /*30a0*/  ISETP.GT.U32.AND P4, PT, R8.reuse, R3, PT ;  /* 0x000000030800720c */ /* 0x040fe20003f84070 */
[----:B------:R-:W-:Y:S01]  /*30b0*/  IMAD R140, R8, R19, R140 ;  /* 0x00000013088c7224 */ /* 0x000fe200078e028c */
[----:B------:R-:W-:Y:S01]  /*30c0*/  LOP3.LUT R19, R0, 0x2e, R11, 0xfe, !PT ;  /* 0x0000002e00137812 */ /* 0x000fe200078efe0b */
[----:B------:R-:W-:Y:S02]  /*30d0*/  @!P6 IMAD.IADD R17, R17, 0x1, -R8 ;  /* 0x000000011111e824 */ /* 0x000fe400078e0a08 */
[----:B------:R-:W-:Y:S01]  /*30e0*/  @!P1 IMAD.MOV R10, RZ, RZ, -R10 ;  /* 0x000000ffff0a9224 */ /* 0x000fe200078e0a0a */
[C---:B------:R-:W-:Y:S01]  /*30f0*/  ISETP.GT.U32.AND P6, PT, R8.reuse, R140, PT ;  /* 0x0000008c0800720c */ /* 0x040fe20003fc4070 */
[----:B------:R-:W-:Y:S01]  /*3100*/  IMAD.HI.U32 R2, R9, R139, RZ ;  /* 0x0000008b09027227 */ /* 0x000fe200078e00ff */
[----:B------:R-:W-:-:S02]  /*3110*/  ISETP.GT.U32.AND P1, PT, R8, R7, PT ;  /* 0x000000070800720c */ /* 0x000fc40003f24070 */
[----:B------:R0:W-:Y:S01]  /*3120*/  STL [R1+0x248], R10 ;  /* 0x0002480a01007387 */ /* 0x0001e20000100800 */
[----:B------:R-:W-:Y:S02]  /*3130*/  IMAD.MOV R4, RZ, RZ, -R2 ;  /* 0x000000ffff047224 */ /* 0x000fe400078e0a02 */
[--C-:B------:R-:W-:Y:S01]  /*3140*/  @!P4 IMAD.IADD R3, R3, 0x1, -R8.reuse ;  /* 0x000000010303c824 */ /* 0x100fe200078e0a08 */
[----:B------:R-:W-:Y:S01]  /*3150*/  ISETP.GE.AND P4, PT, R14, RZ, PT ;  /* 0x000000ff0e00720c */ /* 0x000fe20003f86270 */
[----:B------:R-:W-:Y:S01]  /*3160*/  IMAD.MOV.U32 R20, RZ, RZ, R15 ;  /* 0x000000ffff147224 */ /* 0x000fe200078e000f */
[----:B------:R-:W-:Y:S01]  /*3170*/  LOP3.LUT R14, R0, 0x32, R11, 0xfe, !PT ;  /* 0x00000032000e7812 */ /* 0x000fe200078efe0b */
[----:B------:R-:W-:Y:S02]  /*3180*/  IMAD R139, R8, R4, R139 ;  /* 0x00000004088b7224 */ /* 0x000fe400078e028b */
[--C-:B------:R-:W-:Y:S01]  /*3190*/  @!P6 IMAD.IADD R140, R140, 0x1, -R8.reuse ;  /* 0x000000018c8ce824 */ /* 0x100fe200078e0a08 */
[----:B0-----:R-:W-:Y:S01]  /*31a0*/  IABS R10, R18 ;  /* 0x00000012000a7213 */ /* 0x001fe20000000000 */
[----:B------:R-:W-:Y:S01]  /*31b0*/  @!P1 IMAD.IADD R7, R7, 0x1, -R8 ;  /* 0x0000000107079824 */ /* 0x000fe200078e0a08 */
[----:B------:R-:W-:Y:S01]  /*31c0*/  ISETP.GT.U32.AND P6, PT, R8, R3, PT ;  /* 0x000000030800720c */ /* 0x000fe20003fc4070 */
[----:B------:R-:W-:Y:S01]  /*31d0*/  @!P3 IMAD.MOV R21, RZ, RZ, -R21 ;  /* 0x000000ffff15b224 */ /* 0x000fe200078e0a15 */
[----:B------:R-:W-:Y:S01]  /*31e0*/  ISETP.GE.AND P1, PT, R12, RZ, PT ;  /* 0x000000ff0c00720c */ /* 0x000fe20003f26270 */
[----:B------:R-:W-:Y:S01]  /*31f0*/  IMAD.HI.U32 R2, R9, R10, RZ ;  /* 0x0000000a09027227 */ /* 0x000fe200078e00ff */
[----:B------:R-:W-:-:S02]  /*3200*/  IABS R12, R19 ;  /* 0x00000013000c7213 */ /* 0x000fc40000000000 */
[----:B------:R-:W-:Y:S01]  /*3210*/  ISETP.GT.U32.AND P3, PT, R8, R139, PT ;  /* 0x0000008b0800720c */ /* 0x000fe20003f64070 */
[----:B------:R-:W-:Y:S01]  /*3220*/  IMAD.MOV R13, RZ, RZ, -R2 ;  /* 0x000000ffff0d7224 */ /* 0x000fe200078e0a02 */
[----:B------:R-:W-:Y:S01]  /*3230*/  STL [R1+0x24c], R21 ;  /* 0x00024c1501007387 */ /* 0x000fe20000100800 */
[----:B------:R-:W-:Y:S01]  /*3240*/  IMAD.MOV.U32 R2, RZ, RZ, R17 ;  /* 0x000000ffff027224 */ /* 0x000fe200078e0011 */
[----:B------:R-:W-:Y:S01]  /*3250*/  IABS R136, R14 ;  /* 0x0000000e00887213 */ /* 0x000fe20000000000 */
[----:B------:R-:W-:Y:S01]  /*3260*/  IMAD.MOV.U32 R4, RZ, RZ, R12 ;  /* 0x000000ffff047224 */ /* 0x000fe200078e000c */
[----:B------:R-:W-:Y:S01]  /*3270*/  LOP3.LUT R17, R0, 0x35, R11, 0xfe, !PT ;  /* 0x0000003500117812 */ /* 0x000fe200078efe0b */
[----:B------:R-:W-:Y:S01]  /*3280*/  @!P0 IMAD.MOV R20, RZ, RZ, -R20 ;  /* 0x000000ffff148224 */ /* 0x000fe200078e0a14 */
[C---:B------:R-:W-:Y:S01]  /*3290*/  ISETP.GT.U32.AND P0, PT, R8.reuse, R140, PT ;  /* 0x0000008c0800720c */ /* 0x040fe20003f04070 */
[----:B------:R-:W-:Y:S02]  /*32a0*/  IMAD.MOV.U32 R12, RZ, RZ, R7 ;  /* 0x000000ffff0c7224 */ /* 0x000fe400078e0007 */
[----:B------:R-:W-:Y:S01]  /*32b0*/  @!P5 IMAD.MOV R2, RZ, RZ, -R2 ;  /* 0x000000ffff02d224 */ /* 0x000fe200078e0a02 */
[----:B------:R-:W-:Y:S01]  /*32c0*/  STL [R1+0x250], R20 ;  /* 0x0002501401007387 */ /* 0x000fe20000100800 */
[----:B------:R-:W-:Y:S01]  /*32d0*/  IMAD R7, R8, R13, R10 ;  /* 0x0000000d08077224 */ /* 0x000fe200078e020a */
[----:B------:R-:W-:Y:S01]  /*32e0*/  LOP3.LUT R10, R0, 0x2f, R11, 0xfe, !PT ;  /* 0x0000002f000a7812 */ /* 0x000fe200078efe0b */
[--C-:B------:R-:W-:Y:S01]  /*32f0*/  @!P6 IMAD.IADD R3, R3, 0x1, -R8.reuse ;  /* 0x000000010303e824 */ /* 0x100fe200078e0a08 */
[----:B------:R0:W-:Y:S01]  /*3300*/  STL [R1+0xc8], R2 ;  /* 0x0000c80201007387 */ /* 0x0001e20000100800 */
[--C-:B------:R-:W-:Y:S01]  /*3310*/  @!P3 IMAD.IADD R139, R139, 0x1, -R8.reuse ;  /* 0x000000018b8bb824 */ /* 0x100fe200078e0a08 */
[----:B------:R-:W-:Y:S01]  /*3320*/  ISETP.GT.U32.AND P6, PT, R8, R7, PT ;  /* 0x000000070800720c */ /* 0x000fe20003fc4070 */
[----:B------:R-:W-:Y:S01]  /*3330*/  IMAD.MOV.U32 R15, RZ, RZ, R3 ;  /* 0x000000ffff0f7224 */ /* 0x000fe200078e0003 */
[----:B------:R-:W-:Y:S01]  /*3340*/  ISETP.GE.AND P5, PT, R16, RZ, PT ;  /* 0x000000ff1000720c */ /* 0x000fe20003fa6270 */
[----:B------:R-:W-:Y:S01]  /*3350*/  @!P0 IMAD.IADD R140, R140, 0x1, -R8 ;  /* 0x000000018c8c8824 */ /* 0x000fe200078e0a08 */
[----:B------:R-:W-:Y:S01]  /*3360*/  ISETP.GE.AND P3, PT, R10, RZ, PT ;  /* 0x000000ff0a00720c */ /* 0x000fe20003f66270 */
[----:B------:R-:W-:Y:S01]  /*3370*/  @!P2 IMAD.MOV R12, RZ, RZ, -R12 ;  /* 0x000000ffff0ca224 */ /* 0x000fe200078e0a0c */
[----:B------:R-:W-:Y:S01]  /*3380*/  ISETP.GE.AND P2, PT, R18, RZ, PT ;  /* 0x000000ff1200720c */ /* 0x000fe20003f46270 */
[----:B------:R-:W-:Y:S01]  /*3390*/  @!P4 IMAD.MOV R140, RZ, RZ, -R140 ;  /* 0x000000ffff8cc224 */ /* 0x000fe200078e0a8c */
[----:B------:R-:W-:Y:S01]  /*33a0*/  LOP3.LUT R16, R0, 0x34, R11, 0xfe, !PT ;  /* 0x0000003400107812 */ /* 0x000fe200078efe0b */
[----:B0-----:R-:W-:Y:S01]  /*33b0*/  IMAD.HI.U32 R2, R9, R4, RZ ;  /* 0x0000000409027227 */ /* 0x001fe200078e00ff */
[----:B------:R0:W-:Y:S01]  /*33c0*/  STL [R1+0xc4], R12 ;  /* 0x0000c40c01007387 */ /* 0x0001e20000100800 */
[----:B------:R-:W-:-:S02]  /*33d0*/  ISETP.GE.AND P0, PT, R19, RZ, PT ;  /* 0x000000ff1300720c */ /* 0x000fc40003f06270 */
[----:B------:R-:W-:Y:S01]  /*33e0*/  IMAD.MOV R13, RZ, RZ, -R2 ;  /* 0x000000ffff0d7224 */ /* 0x000fe200078e0a02 */
[----:B------:R-:W-:Y:S01]  /*33f0*/  IABS R2, R10 ;  /* 0x0000000a00027213 */ /* 0x000fe20000000000 */
[----:B------:R-:W-:Y:S01]  /*3400*/  @!P6 IMAD.IADD R7, R7, 0x1, -R8 ;  /* 0x000000010707e824 */ /* 0x000fe200078e0a08 */
[C---:B------:R-:W-:Y:S01]  /*3410*/  ISETP.GT.U32.AND P6, PT, R8.reuse, R139, PT ;  /* 0x0000008b0800720c */ /* 0x040fe20003fc4070 */
[----:B------:R-:W-:Y:S01]  /*3420*/  IMAD R13, R8, R13, R4 ;  /* 0x0000000d080d7224 */ /* 0x000fe200078e0204 */
[C-C-:B------:R-:W-:Y:S01]  /*3430*/  LOP3.LUT R10, R0.reuse, 0x30, R11.reuse, 0xfe, !PT ;  /* 0x00000030000a7812 */ /* 0x140fe200078efe0b */
[----:B------:R-:W-:Y:S01]  /*3440*/  IMAD.MOV.U32 R4, RZ, RZ, R2 ;  /* 0x000000ffff047224 */ /* 0x000fe200078e0002 */
[----:B0-----:R-:W-:Y:S01]  /*3450*/  LOP3.LUT R12, R0, 0x31, R11, 0xfe, !PT ;  /* 0x00000031000c7812 */ /* 0x001fe200078efe0b */
[----:B------:R-:W-:Y:S01]  /*3460*/  @!P1 IMAD.MOV R15, RZ, RZ, -R15 ;  /* 0x000000ffff0f9224 */ /* 0x000fe200078e0a0f */
[C---:B------:R-:W-:Y:S01]  /*3470*/  ISETP.GT.U32.AND P4, PT, R8.reuse, R13, PT ;  /* 0x0000000d0800720c */ /* 0x040fe20003f84070 */
[----:B------:R-:W-:Y:S01]  /*3480*/  IMAD.HI.U32 R2, R9, R4, RZ ;  /* 0x0000000409027227 */ /* 0x000fe200078e00ff */
[----:B------:R-:W-:-:S02]  /*3490*/  ISETP.GT.U32.AND P1, PT, R8, R7, PT ;  /* 0x000000070800720c */ /* 0x000fc40003f24070 */
[----:B------:R-:W-:Y:S01]  /*34a0*/  IABS R138, R10 ;  /* 0x0000000a008a7213 */ /* 0x000fe20000000000 */
[----:B------:R-:W-:Y:S01]  /*34b0*/  IMAD.MOV R3, RZ, RZ, -R2 ;  /* 0x000000ffff037224 */ /* 0x000fe200078e0a02 */
[----:B------:R-:W-:Y:S01]  /*34c0*/  IABS R137, R12 ;  /* 0x0000000c00897213 */ /* 0x000fe20000000000 */
[----:B------:R-:W-:Y:S01]  /*34d0*/  @!P6 IMAD.IADD R139, R139, 0x1, -R8 ;  /* 0x000000018b8be824 */ /* 0x000fe200078e0a08 */
[----:B------:R0:W-:Y:S01]  /*34e0*/  STL [R1+0xc0], R15 ;  /* 0x0000c00f01007387 */ /* 0x0001e20000100800 */
[----:B------:R-:W-:Y:S01]  /*34f0*/  IMAD R3, R8, R3, R4 ;  /* 0x0000000308037224 */ /* 0x000fe200078e0204 */
[----:B------:R-:W-:Y:S01]  /*3500*/  IABS R133, R16 ;  /* 0x0000001000857213 */ /* 0x000fe20000000000 */
[----:B------:R-:W-:-:S03]  /*3510*/  IMAD.HI.U32 R2, R9, R138, RZ ;  /* 0x0000008a09027227 */ /* 0x000fc600078e00ff */
[----:B------:R-:W-:Y:S01]  /*3520*/  ISETP.GT.U32.AND P6, PT, R8, R3, PT ;  /* 0x000000030800720c */ /* 0x000fe20003fc4070 */
[----:B------:R-:W-:Y:S01]  /*3530*/  @!P4 IMAD.IADD R13, R13, 0x1, -R8 ;  /* 0x000000010d0dc824 */ /* 0x000fe200078e0a08 */
[----:B------:R-:W-:Y:S01]  /*3540*/  ISETP.GE.AND P4, PT, R12, RZ, PT ;  /* 0x000000ff0c00720c */ /* 0x000fe20003f86270 */
[----:B------:R-:W-:Y:S02]  /*3550*/  @!P5 IMAD.MOV R139, RZ, RZ, -R139 ;  /* 0x000000ffff8bd224 */ /* 0x000fe400078e0a8b */
[----:B------:R-:W-:Y:S01]  /*3560*/  IMAD.HI.U32 R4, R9, R137, RZ ;  /* 0x0000008909047227 */ /* 0x000fe200078e00ff */
[----:B------:R-:W-:-:S03]  /*3570*/  ISETP.GT.U32.AND P5, PT, R8, R13, PT ;  /* 0x0000000d0800720c */ /* 0x000fc60003fa4070 */
[----:B------:R-:W-:Y:S01]  /*3580*/  @!P1 IMAD.IADD R7, R7, 0x1, -R8 ;  /* 0x0000000107079824 */ /* 0x000fe200078e0a08 */
[----:B------:R-:W-:Y:S01]  /*3590*/  ISETP.GE.AND P1, PT, R10, RZ, PT ;  /* 0x000000ff0a00720c */ /* 0x000fe20003f26270 */
[----:B0-----:R-:W-:Y:S01]  /*35a0*/  IMAD.MOV R15, RZ, RZ, -R2 ;  /* 0x000000ffff0f7224 */ /* 0x001fe200078e0a02 */
[----:B------:R-:W-:Y:S01]  /*35b0*/  IABS R10, R17 ;  /* 0x00000011000a7213 */ /* 0x000fe20000000000 */
[----:B------:R-:W-:Y:S02]  /*35c0*/  @!P6 IMAD.IADD R3, R3, 0x1, -R8 ;  /* 0x000000010303e824 */ /* 0x000fe400078e0a08 */
[----:B------:R-:W-:Y:S02]  /*35d0*/  IMAD.MOV R4, RZ, RZ, -R4 ;  /* 0x000000ffff047224 */ /* 0x000fe400078e0a04 */
[C---:B------:R-:W-:Y:S01]  /*35e0*/  IMAD R138, R8.reuse, R15, R138 ;  /* 0x0000000f088a7224 */ /* 0x040fe200078e028a */
[----:B------:R-:W-:Y:S01]  /*35f0*/  ISETP.GT.U32.AND P6, PT, R8, R3, PT ;  /* 0x000000030800720c */ /* 0x000fe20003fc4070 */
[----:B------:R-:W-:-:S02]  /*3600*/  IMAD.MOV.U32 R18, RZ, RZ, R7 ;  /* 0x000000ffff127224 */ /* 0x000fc400078e0007 */
[----:B------:R-:W-:-:S04]  /*3610*/  IMAD.HI.U32 R2, R9, R136, RZ ;  /* 0x0000008809027227 */ /* 0x000fc800078e00ff */
[C---:B------:R-:W-:Y:S02]  /*3620*/  IMAD R137, R8.reuse, R4, R137 ;  /* 0x0000000408897224 */ /* 0x040fe400078e0289 */
[----:B------:R-:W-:Y:S01]  /*3630*/  @!P2 IMAD.MOV R18, RZ, RZ, -R18 ;  /* 0x000000ffff12a224 */ /* 0x000fe200078e0a12 */
[C---:B------:R-:W-:Y:S01]  /*3640*/  ISETP.GT.U32.AND P2, PT, R8.reuse, R138, PT ;  /* 0x0000008a0800720c */ /* 0x040fe20003f44070 */
[----:B------:R-:W-:Y:S02]  /*3650*/  IMAD.MOV R15, RZ, RZ, -R2 ;  /* 0x000000ffff0f7224 */ /* 0x000fe400078e0a02 */
[----:B------:R-:W-:Y:S01]  /*3660*/  @!P5 IMAD.IADD R13, R13, 0x1, -R8 ;  /* 0x000000010d0dd824 */ /* 0x000fe200078e0a08 */
[C---:B------:R-:W-:Y:S01]  /*3670*/  ISETP.GT.U32.AND P5, PT, R8.reuse, R137, PT ;  /* 0x000000890800720c */ /* 0x040fe20003fa4070 */
[----:B------:R-:W-:Y:S01]  /*3680*/  IMAD R136, R8, R15, R136 ;  /* 0x0000000f08887224 */ /* 0x000fe200078e0288 */
[----:B------:R-:W-:Y:S01]  /*3690*/  LOP3.LUT R15, R0, 0x33, R11, 0xfe, !PT ;  /* 0x00000033000f7812 */ /* 0x000fe200078efe0b */
[----:B------:R-:W-:Y:S01]  /*36a0*/  @!P6 IMAD.IADD R3, R3, 0x1, -R8 ;  /* 0x000000010303e824 */ /* 0x000fe200078e0a08 */
[----:B------:R0:W-:Y:S01]  /*36b0*/  STL [R1+0x254], R18 ;  /* 0x0002541201007387 */ /* 0x0001e20000100800 */
[----:B------:R-:W-:Y:S01]  /*36c0*/  IMAD.HI.U32 R4, R9, R133, RZ ;  /* 0x0000008509047227 */ /* 0x000fe200078e00ff */
[----:B------:R-:W-:-:S02]  /*36d0*/  ISETP.GT.U32.AND P6, PT, R8, R136, PT ;  /* 0x000000880800720c */ /* 0x000fc40003fc4070 */
[----:B------:R-:W-:Y:S01]  /*36e0*/  IABS R134, R15 ;  /* 0x0000000f00867213 */ /* 0x000fe20000000000 */
[----:B------:R-:W-:Y:S01]  /*36f0*/  @!P2 IMAD.IADD R138, R138, 0x1, -R8 ;  /* 0x000000018a8aa824 */ /* 0x000fe200078e0a08 */
[----:B------:R-:W-:Y:S01]  /*3700*/  ISETP.GE.AND P2, PT, R14, RZ, PT ;  /* 0x000000ff0e00720c */ /* 0x000fe20003f46270 */
[----:B------:R-:W-:Y:S02]  /*3710*/  IMAD.MOV R4, RZ, RZ, -R4 ;  /* 0x000000ffff047224 */ /* 0x000fe400078e0a04 */
[----:B------:R-:W-:Y:S01]  /*3720*/  @!P5 IMAD.IADD R137, R137, 0x1, -R8 ;  /* 0x000000018989d824 */ /* 0x000fe200078e0a08 */
[----:B------:R-:W-:Y:S01]  /*3730*/  ISETP.GT.U32.AND P5, PT, R8, R138, PT ;  /* 0x0000008a0800720c */ /* 0x000fe20003fa4070 */
[----:B------:R-:W-:Y:S01]  /*3740*/  IMAD.HI.U32 R2, R9, R134, RZ ;  /* 0x0000008609027227 */ /* 0x000fe200078e00ff */
[----:B0-----:R-:W-:-:S03]  /*3750*/  LOP3.LUT R18, R0, 0x36, R11, 0xfe, !PT ;  /* 0x0000003600127812 */ /* 0x001fc600078efe0b */
[----:B------:R-:W-:Y:S01]  /*3760*/  @!P6 IMAD.IADD R136, R136, 0x1, -R8 ;  /* 0x000000018888e824 */ /* 0x000fe200078e0a08 */
[C---:B------:R-:W-:Y:S01]  /*3770*/  ISETP.GT.U32.AND P6, PT, R8.reuse, R137, PT ;  /* 0x000000890800720c */ /* 0x040fe20003fc4070 */
[----:B------:R-:W-:Y:S01]  /*3780*/  IMAD.MOV R7, RZ, RZ, -R2 ;  /* 0x000000ffff077224 */ /* 0x000fe200078e0a02 */
[----:B------:R-:W-:Y:S01]  /*3790*/  IABS R12, R18 ;  /* 0x00000012000c7213 */ /* 0x000fe20000000000 */
[----:B------:R-:W-:Y:S01]  /*37a0*/  IMAD R133, R8, R4, R133 ;  /* 0x0000000408857224 */ /* 0x000fe200078e0285 */
[----:B------:R-:W-:Y:S01]  /*37b0*/  LOP3.LUT R4, R0, 0x37, R11, 0xfe, !PT ;  /* 0x0000003700047812 */ /* 0x000fe200078efe0b */
[----:B------:R-:W-:Y:S02]  /*37c0*/  IMAD R134, R8, R7, R134 ;  /* 0x0000000708867224 */ /* 0x000fe400078e0286 */
[----:B------:R-:W-:Y:S02]  /*37d0*/  @!P5 IMAD.IADD R138, R138, 0x1, -R8 ;  /* 0x000000018a8ad824 */ /* 0x000fe400078e0a08 */
[----:B------:R-:W-:Y:S01]  /*37e0*/  IMAD.MOV.U32 R19, RZ, RZ, R3 ;  /* 0x000000ffff137224 */ /* 0x000fe200078e0003 */
[----:B------:R-:W-:Y:S01]  /*37f0*/  ISETP.GT.U32.AND P5, PT, R8, R134, PT ;  /* 0x000000860800720c */ /* 0x000fe20003fa4070 */
[----:B------:R-:W-:-:S04]  /*3800*/  IMAD.HI.U32 R2, R9, R10, RZ ;  /* 0x0000000a09027227 */ /* 0x000fc800078e00ff */
[----:B------:R-:W-:Y:S01]  /*3810*/  @!P6 IMAD.IADD R137, R137, 0x1, -R8 ;  /* 0x000000018989e824 */ /* 0x000fe200078e0a08 */
[----:B------:R-:W-:Y:S01]  /*3820*/  ISETP.GT.U32.AND P6, PT, R8, R133, PT ;  /* 0x000000850800720c */ /* 0x000fe20003fc4070 */
[----:B------:R-:W-:-:S04]  /*3830*/  IMAD.HI.U32 R3, R9, R12, RZ ;  /* 0x0000000c09037227 */ /* 0x000fc800078e00ff */
[----:B------:R-:W-:Y:S02]  /*3840*/  IMAD.MOV.U32 R20, RZ, RZ, R13 ;  /* 0x000000ffff147224 */ /* 0x000fe400078e000d */
[----:B------:R-:W-:Y:S01]  /*3850*/  IMAD.MOV R7, RZ, RZ, -R2 ;  /* 0x000000ffff077224 */ /* 0x000fe200078e0a02 */
[----:B------:R-:W-:Y:S01]  /*3860*/  IABS R2, R4 ;  /* 0x0000000400027213 */ /* 0x000fe20000000000 */
[----:B------:R-:W-:Y:S02]  /*3870*/  IMAD.MOV R13, RZ, RZ, -R3 ;  /* 0x000000ffff0d7224 */ /* 0x000fe400078e0a03 */
[----:B------:R-:W-:Y:S01]  /*3880*/  IMAD R3, R8, R7, R10 ;  /* 0x0000000708037224 */ /* 0x000fe200078e020a */
[--C-:B------:R-:W-:Y:S01]  /*3890*/  LOP3.LUT R10, R0, 0x38, R11.reuse, 0xfe, !PT ;  /* 0x00000038000a7812 */ /* 0x100fe200078efe0b */
[----:B------:R-:W-:Y:S01]  /*38a0*/  IMAD R7, R8, R13, R12 ;  /* 0x0000000d08077224 */ /* 0x000fe200078e020c */
[----:B------:R-:W-:Y:S01]  /*38b0*/  LOP3.LUT R12, R0, 0x3c, R11, 0xfe, !PT ;  /* 0x0000003c000c7812 */ /* 0x000fe200078efe0b */
[----:B------:R-:W-:Y:S01]  /*38c0*/  @!P5 IMAD.IADD R134, R134, 0x1, -R8 ;  /* 0x000000018686d824 */ /* 0x000fe200078e0a08 */
[C---:B------:R-:W-:Y:S01]  /*38d0*/  ISETP.GT.U32.AND P5, PT, R8.reuse, R3, PT ;  /* 0x000000030800720c */ /* 0x040fe20003fa4070 */
[----:B------:R-:W-:Y:S01]  /*38e0*/  @!P1 IMAD.MOV R138, RZ, RZ, -R138 ;  /* 0x000000ffff8a9224 */ /* 0x000fe200078e0a8a */
[----:B------:R-:W-:Y:S01]  /*38f0*/  IABS R132, R10 ;  /* 0x0000000a00847213 */ /* 0x000fe20000000000 */
[----:B------:R-:W-:Y:S01]  /*3900*/  @!P4 IMAD.MOV R137, RZ, RZ, -R137 ;  /* 0x000000ffff89c224 */ /* 0x000fe200078e0a89 */
[C---:B------:R-:W-:Y:S01]  /*3910*/  ISETP.GT.U32.AND P1, PT, R8.reuse, R134, PT ;  /* 0x000000860800720c */ /* 0x040fe20003f24070 */
[----:B------:R-:W-:Y:S01]  /*3920*/  @!P6 IMAD.IADD R133, R133, 0x1, -R8 ;  /* 0x000000018585e824 */ /* 0x000fe200078e0a08 */
[----:B------:R-:W-:Y:S01]  /*3930*/  ISETP.GT.U32.AND P4, PT, R8, R7, PT ;  /* 0x000000070800720c */ /* 0x000fe20003f84070 */
[----:B------:R-:W-:-:S02]  /*3940*/  IMAD.MOV.U32 R13, RZ, RZ, R2 ;  /* 0x000000ffff0d7224 */ /* 0x000fc400078e0002 */
[----:B------:R-:W-:Y:S01]  /*3950*/  @!P3 IMAD.MOV R19, RZ, RZ, -R19 ;  /* 0x000000ffff13b224 */ /* 0x000fe200078e0a13 */
[----:B------:R-:W-:Y:S01]  /*3960*/  ISETP.GE.AND P3, PT, R15, RZ, PT ;  /* 0x000000ff0f00720c */ /* 0x000fe20003f66270 */
[----:B------:R-:W-:Y:S01]  /*3970*/  IMAD.HI.U32 R2, R9, R13, RZ ;  /* 0x0000000d09027227 */ /* 0x000fe200078e00ff */
[----:B------:R-:W-:-:S03]  /*3980*/  ISETP.GT.U32.AND P6, PT, R8, R133, PT ;  /* 0x000000850800720c */ /* 0x000fc60003fc4070 */
[----:B------:R-:W-:Y:S02]  /*3990*/  IMAD.MOV R2, RZ, RZ, -R2 ;  /* 0x000000ffff027224 */ /* 0x000fe400078e0a02 */
[--C-:B------:R-:W-:Y:S01]  /*39a0*/  @!P1 IMAD.IADD R134, R134, 0x1, -R8.reuse ;  /* 0x0000000186869824 */ /* 0x100fe200078e0a08 */
[----:B------:R-:W-:Y:S01]  /*39b0*/  ISETP.GE.AND P1, PT, R18, RZ, PT ;  /* 0x000000ff1200720c */ /* 0x000fe20003f26270 */
[----:B------:R-:W-:Y:S01]  /*39c0*/  @!P4 IMAD.IADD R7, R7, 0x1, -R8 ;  /* 0x000000010707c824 */ /* 0x000fe200078e0a08 */
[----:B------:R-:W-:Y:S01]  /*39d0*/  ISETP.GE.AND P4, PT, R4, RZ, PT ;  /* 0x000000ff0400720c */ /* 0x000fe20003f86270 */
[----:B------:R-:W-:Y:S01]  /*39e0*/  IMAD R13, R8, R2, R13 ;  /* 0x00000002080d7224 */ /* 0x000fe200078e020d */
[----:B------:R-:W-:Y:S01]  /*39f0*/  LOP3.LUT R4, R0, 0x3a, R11, 0xfe, !PT ;  /* 0x0000003a00047812 */ /* 0x000fe200078efe0b */
[----:B------:R-:W-:Y:S01]  /*3a00*/  @!P0 IMAD.MOV R20, RZ, RZ, -R20 ;  /* 0x000000ffff148224 */ /* 0x000fe200078e0a14 */
[C---:B------:R-:W-:Y:S01]  /*3a10*/  ISETP.GT.U32.AND P0, PT, R8.reuse, R136, PT ;  /* 0x000000880800720c */ /* 0x040fe20003f04070 */
[----:B------:R-:W-:Y:S01]  /*3a20*/  @!P3 IMAD.MOV R134, RZ, RZ, -R134 ;  /* 0x000000ffff86b224 */ /* 0x000fe200078e0a86 */
[C---:B------:R-:W-:Y:S01]  /*3a30*/  ISETP.GT.U32.AND P3, PT, R8.reuse, R7, PT ;  /* 0x000000070800720c */ /* 0x040fe20003f64070 */
[----:B------:R-:W-:Y:S01]  /*3a40*/  @!P6 IMAD.IADD R133, R133, 0x1, -R8 ;  /* 0x000000018585e824 */ /* 0x000fe200078e0a08 */
[----:B------:R-:W-:Y:S01]  /*3a50*/  ISETP.GT.U32.AND P6, PT, R8, R13, PT ;  /* 0x0000000d0800720c */ /* 0x000fe20003fc4070 */
[----:B------:R-:W-:Y:S01]  /*3a60*/  IMAD.HI.U32 R2, R9, R132, RZ ;  /* 0x0000008409027227 */ /* 0x000fe200078e00ff */
[----:B------:R-:W-:Y:S01]  /*3a70*/  STL [R1+0x258], R20 ;  /* 0x0002581401007387 */ /* 0x000fe20000100800 */
[----:B------:R-:W-:-:S02]  /*3a80*/  IABS R129, R4 ;  /* 0x0000000400817213 */ /* 0x000fc40000000000 */
[----:B------:R-:W-:Y:S01]  /*3a90*/  @!P5 IMAD.IADD R3, R3, 0x1, -R8 ;  /* 0x000000010303d824 */ /* 0x000fe200078e0a08 */
[----:B------:R0:W-:Y:S01]  /*3aa0*/  STL [R1+0x25c], R19 ;  /* 0x00025c1301007387 */ /* 0x0001e20000100800 */
[----:B------:R-:W-:Y:S01]  /*3ab0*/  IMAD.MOV R15, RZ, RZ, -R2 ;  /* 0x000000ffff0f7224 */ /* 0x000fe200078e0a02 */
[----:B------:R-:W-:Y:S01]  /*3ac0*/  LOP3.LUT R2, R0, 0x39, R11, 0xfe, !PT ;  /* 0x0000003900027812 */ /* 0x000fe200078efe0b */
[----:B------:R-:W-:Y:S01]  /*3ad0*/  @!P0 IMAD.IADD R136, R136, 0x1, -R8 ;  /* 0x0000000188888824 */ /* 0x000fe200078e0a08 */
[C---:B------:R-:W-:Y:S01]  /*3ae0*/  ISETP.GT.U32.AND P5, PT, R8.reuse, R3, PT ;  /* 0x000000030800720c */ /* 0x040fe20003fa4070 */
[----:B------:R-:W-:Y:S01]  /*3af0*/  IMAD R132, R8, R15, R132 ;  /* 0x0000000f08847224 */ /* 0x000fe200078e0284 */
[----:B------:R-:W-:Y:S01]  /*3b00*/  ISETP.GE.AND P0, PT, R16, RZ, PT ;  /* 0x000000ff1000720c */ /* 0x000fe20003f06270 */
[--C-:B------:R-:W-:Y:S01]  /*3b10*/  @!P3 IMAD.IADD R7, R7, 0x1, -R8.reuse ;  /* 0x000000010707b824 */ /* 0x100fe200078e0a08 */
[----:B------:R-:W-:Y:S01]  /*3b20*/  IABS R130, R2 ;  /* 0x0000000200827213 */ /* 0x000fe20000000000 */
[----:B------:R-:W-:Y:S01]  /*3b30*/  @!P6 IMAD.IADD R13, R13, 0x1, -R8 ;  /* 0x000000010d0de824 */ /* 0x000fe200078e0a08 */
[C---:B------:R-:W-:Y:S01]  /*3b40*/  ISETP.GT.U32.AND P3, PT, R8.reuse, R132, PT ;  /* 0x000000840800720c */ /* 0x040fe20003f64070 */
[----:B------:R-:W-:Y:S01]  /*3b50*/  @!P2 IMAD.MOV R136, RZ, RZ, -R136 ;  /* 0x000000ffff88a224 */ /* 0x000fe200078e0a88 */
[----:B------:R-:W-:Y:S01]  /*3b60*/  ISETP.GE.AND P2, PT, R17, RZ, PT ;  /* 0x000000ff1100720c */ /* 0x000fe20003f46270 */
[----:B------:R-:W-:Y:S01]  /*3b70*/  IMAD.MOV.U32 R14, RZ, RZ, R7 ;  /* 0x000000ffff0e7224 */ /* 0x000fe200078e0007 */
[----:B------:R-:W-:-:S02]  /*3b80*/  ISETP.GT.U32.AND P6, PT, R8, R13, PT ;  /* 0x0000000d0800720c */ /* 0x000fc40003fc4070 */
[----:B------:R-:W-:Y:S01]  /*3b90*/  LOP3.LUT R16, R0, 0x40, R11, 0xfe, !PT ;  /* 0x0000004000107812 */ /* 0x000fe200078efe0b */
[--C-:B------:R-:W-:Y:S01]  /*3ba0*/  @!P5 IMAD.IADD R3, R3, 0x1, -R8.reuse ;  /* 0x000000010303d824 */ /* 0x100fe200078e0a08 */
[----:B------:R-:W-:Y:S01]  /*3bb0*/  ISETP.GE.AND P5, PT, R10, RZ, PT ;  /* 0x000000ff0a00720c */ /* 0x000fe20003fa6270 */
[----:B------:R-:W-:Y:S01]  /*3bc0*/  @!P0 IMAD.MOV R133, RZ, RZ, -R133 ;  /* 0x000000ffff858224 */ /* 0x000fe200078e0a85 */
[----:B------:R-:W-:Y:S01]  /*3bd0*/  ISETP.GE.AND P0, PT, R2, RZ, PT ;  /* 0x000000ff0200720c */ /* 0x000fe20003f06270 */
[----:B0-----:R-:W-:Y:S01]  /*3be0*/  IMAD.MOV.U32 R19, RZ, RZ, R3 ;  /* 0x000000ffff137224 */ /* 0x001fe200078e0003 */
[--C-:B------:R-:W-:Y:S01]  /*3bf0*/  LOP3.LUT R10, R0, 0x3b, R11.reuse, 0xfe, !PT ;  /* 0x0000003b000a7812 */ /* 0x100fe200078efe0b */
[----:B------:R-:W-:Y:S01]  /*3c00*/  @!P3 IMAD.IADD R132, R132, 0x1, -R8 ;  /* 0x000000018484b824 */ /* 0x000fe200078e0a08 */
[----:B------:R-:W-:Y:S01]  /*3c10*/  LOP3.LUT R18, R0, 0x41, R11, 0xfe, !PT ;  /* 0x0000004100127812 */ /* 0x000fe200078efe0b */
[----:B------:R-:W-:Y:S01]  /*3c20*/  IMAD.HI.U32 R2, R9, R130, RZ ;  /* 0x0000008209027227 */ /* 0x000fe200078e00ff */
[----:B------:R-:W-:-:S02]  /*3c30*/  IABS R128, R10 ;  /* 0x0000000a00807213 */ /* 0x000fc40000000000 */
[----:B------:R-:W-:Y:S01]  /*3c40*/  ISETP.GT.U32.AND P3, PT, R8, R132, PT ;  /* 0x000000840800720c */ /* 0x000fe20003f64070 */
[----:B------:R-:W-:Y:S01]  /*3c50*/  @!P2 IMAD.MOV R19, RZ, RZ, -R19 ;  /* 0x000000ffff13a224 */ /* 0x000fe200078e0a13 */
[----:B------:R-:W-:Y:S01]  /*3c60*/  ISETP.GE.AND P2, PT, R4, RZ, PT ;  /* 0x000000ff0400720c */ /* 0x000fe20003f46270 */
[----:B------:R-:W-:Y:S01]  /*3c70*/  @!P1 IMAD.MOV R14, RZ, RZ, -R14 ;  /* 0x000000ffff0e9224 */ /* 0x000fe200078e0a0e */
[----:B------:R-:W-:Y:S01]  /*3c80*/  ISETP.GE.AND P1, PT, R10, RZ, PT ;  /* 0x000000ff0a00720c */ /* 0x000fe20003f26270 */
[----:B------:R-:W-:Y:S01]  /*3c90*/  @!P6 IMAD.IADD R13, R13, 0x1, -R8 ;  /* 0x000000010d0de824 */ /* 0x000fe200078e0a08 */
[----:B------:R-:W-:Y:S01]  /*3ca0*/  STL [R1+0x288], R19 ;  /* 0x0002881301007387 */ /* 0x000fe20000100800 */
[----:B------:R-:W-:Y:S01]  /*3cb0*/  IMAD.MOV R7, RZ, RZ, -R2 ;  /* 0x000000ffff077224 */ /* 0x000fe200078e0a02 */
[----:B------:R-:W-:Y:S01]  /*3cc0*/  IABS R10, R12 ;  /* 0x0000000c000a7213 */ /* 0x000fe20000000000 */
[----:B------:R-:W-:Y:S01]  /*3cd0*/  IMAD.HI.U32 R3, R9, R128, RZ ;  /* 0x0000008009037227 */ /* 0x000fe200078e00ff */
[----:B------:R0:W-:Y:S01]  /*3ce0*/  STL [R1+0x28c], R14 ;  /* 0x00028c0e01007387 */ /* 0x0001e20000100800 */
[----:B------:R-:W-:-:S02]  /*3cf0*/  ISETP.GE.AND P6, PT, R12, RZ, PT ;  /* 0x000000ff0c00720c */ /* 0x000fc40003fc6270 */
[----:B------:R-:W-:Y:S01]  /*3d00*/  IMAD R130, R8, R7, R130 ;  /* 0x0000000708827224 */ /* 0x000fe200078e0282 */
[----:B------:R-:W-:Y:S01]  /*3d10*/  LOP3.LUT R12, R0, 0x3d, R11, 0xfe, !PT ;  /* 0x0000003d000c7812 */ /* 0x000fe200078efe0b */
[----:B------:R-:W-:Y:S01]  /*3d20*/  IMAD.MOV R3, RZ, RZ, -R3 ;  /* 0x000000ffff037224 */ /* 0x000fe200078e0a03 */
[----:B------:R-:W-:Y:S01]  /*3d30*/  IABS R126, R16 ;  /* 0x00000010007e7213 */ /* 0x000fe20000000000 */
[----:B------:R-:W-:Y:S01]  /*3d40*/  @!P3 IMAD.IADD R132, R132, 0x1, -R8 ;  /* 0x000000018484b824 */ /* 0x000fe200078e0a08 */
[----:B------:R-:W-:Y:S01]  /*3d50*/  IABS R125, R18 ;  /* 0x00000012007d7213 */ /* 0x000fe20000000000 */
[----:B------:R-:W-:Y:S02]  /*3d60*/  IMAD R128, R8, R3, R128 ;  /* 0x0000000308807224 */ /* 0x000fe400078e0280 */
[----:B0-----:R-:W-:Y:S02]  /*3d70*/  IMAD.MOV.U32 R14, RZ, RZ, R13 ;  /* 0x000000ffff0e7224 */ /* 0x001fe400078e000d */
[----:B------:R-:W-:-:S04]  /*3d80*/  IMAD.HI.U32 R2, R9, R129, RZ ;  /* 0x0000008109027227 */ /* 0x000fc800078e00ff */
[----:B------:R-:W-:Y:S01]  /*3d90*/  @!P4 IMAD.MOV R14, RZ, RZ, -R14 ;  /* 0x000000ffff0ec224 */ /* 0x000fe200078e0a0e */
[C---:B------:R-:W-:Y:S01]  /*3da0*/  ISETP.GT.U32.AND P4, PT, R8.reuse, R130, PT ;  /* 0x000000820800720c */ /* 0x040fe20003f84070 */
[----:B------:R-:W-:Y:S01]  /*3db0*/  @!P5 IMAD.MOV R132, RZ, RZ, -R132 ;  /* 0x000000ffff84d224 */ /* 0x000fe200078e0a84 */
[----:B------:R-:W-:Y:S01]  /*3dc0*/  ISETP.GT.U32.AND P5, PT, R8, R128, PT ;  /* 0x000000800800720c */ /* 0x000fe20003fa4070 */
[----:B------:R-:W-:Y:S01]  /*3dd0*/  IMAD.MOV R4, RZ, RZ, -R2 ;  /* 0x000000ffff047224 */ /* 0x000fe200078e0a02 */
[----:B------:R0:W-:Y:S01]  /*3de0*/  STL [R1+0x290], R14 ;  /* 0x0002900e01007387 */ /* 0x0001e20000100800 */
[----:B------:R-:W-:-:S04]  /*3df0*/  IMAD.HI.U32 R2, R9, R10, RZ ;  /* 0x0000000a09027227 */ /* 0x000fc800078e00ff */
[----:B------:R-:W-:Y:S02]  /*3e00*/  IMAD R129, R8, R4, R129 ;  /* 0x0000000408817224 */ /* 0x000fe400078e0281 */
[----:B------:R-:W-:Y:S02]  /*3e10*/  IMAD.MOV R7, RZ, RZ, -R2 ;  /* 0x000000ffff077224 */ /* 0x000fe400078e0a02 */
[----:B------:R-:W-:Y:S01]  /*3e20*/  @!P4 IMAD.IADD R130, R130, 0x1, -R8 ;  /* 0x000000018282c824 */ /* 0x000fe200078e0a08 */
[C---:B------:R-:W-:Y:S01]  /*3e30*/  ISETP.GT.U32.AND P3, PT, R8.reuse, R129, PT ;  /* 0x000000810800720c */ /* 0x040fe20003f64070 */
[----:B------:R-:W-:Y:S01]  /*3e40*/  IMAD R3, R8, R7, R10 ;  /* 0x0000000708037224 */ /* 0x000fe200078e020a */
[----:B------:R-:W-:Y:S01]  /*3e50*/  LOP3.LUT R10, R0, 0x3e, R11, 0xfe, !PT ;  /* 0x0000003e000a7812 */ /* 0x000fe200078efe0b */
[----:B------:R-:W-:Y:S01]  /*3e60*/  @!P5 IMAD.IADD R128, R128, 0x1, -R8 ;  /* 0x000000018080d824 */ /* 0x000fe200078e0a08 */
[----:B------:R-:W-:Y:S02]  /*3e70*/  ISETP.GT.U32.AND P4, PT, R8, R130, PT ;  /* 0x000000820800720c */ /* 0x000fe40003f84070 */
[----:B------:R-:W-:-:S02]  /*3e80*/  IABS R13, R10 ;  /* 0x0000000a000d7213 */ /* 0x000fc40000000000 */
[----:B------:R-:W-:Y:S02]  /*3e90*/  ISETP.GT.U32.AND P5, PT, R8, R128, PT ;  /* 0x000000800800720c */ /* 0x000fe40003fa4070 */
[----:B------:R-:W-:Y:S01]  /*3ea0*/  IABS R7, R12 ;  /* 0x0000000c00077213 */ /* 0x000fe20000000000 */
[----:B------:R-:W-:Y:S01]  /*3eb0*/  IMAD.HI.U32 R4, R9, R13, RZ ;  /* 0x0000000d09047227 */ /* 0x000fe200078e00ff */
[----:B0-----:R-:W-:-:S03]  /*3ec0*/  LOP3.LUT R14, R0, 0x3f, R11, 0xfe, !PT ;  /* 0x0000003f000e7812 */ /* 0x001fc600078efe0b */
[--C-:B------:R-:W-:Y:S01]  /*3ed0*/  @!P3 IMAD.IADD R129, R129, 0x1, -R8.reuse ;  /* 0x000000018181b824 */ /* 0x100fe200078e0a08 */
[----:B------:R-:W-:Y:S01]  /*3ee0*/  IABS R15, R14 ;  /* 0x0000000e000f7213 */ /* 0x000fe20000000000 */
[----:B------:R-:W-:Y:S01]  /*3ef0*/  @!P4 IMAD.IADD R130, R130, 0x1, -R8 ;  /* 0x000000018282c824 */ /* 0x000fe200078e0a08 */
[C---:B------:R-:W-:Y:S01]  /*3f00*/  ISETP.GT.U32.AND P4, PT, R8.reuse, R3, PT ;  /* 0x000000030800720c */ /* 0x040fe20003f84070 */
[----:B------:R-:W-:Y:S01]  /*3f10*/  IMAD.MOV R4, RZ, RZ, -R4 ;  /* 0x000000ffff047224 */ /* 0x000fe200078e0a04 */
[----:B------:R-:W-:Y:S01]  /*3f20*/  ISETP.GT.U32.AND P3, PT, R8, R129, PT ;  /* 0x000000810800720c */ /* 0x000fe20003f64070 */
[----:B------:R-:W-:-:S04]  /*3f30*/  IMAD.HI.U32 R2, R9, R7, RZ ;  /* 0x0000000709027227 */ /* 0x000fc800078e00ff */
[----:B------:R-:W-:Y:S02]  /*3f40*/  IMAD R13, R8, R4, R13 ;  /* 0x00000004080d7224 */ /* 0x000fe400078e020d */
[----:B------:R-:W-:Y:S02]  /*3f50*/  @!P5 IMAD.IADD R128, R128, 0x1, -R8 ;  /* 0x000000018080d824 */ /* 0x000fe400078e0a08 */
[----:B------:R-:W-:Y:S01]  /*3f60*/  IMAD.MOV R2, RZ, RZ, -R2 ;  /* 0x000000ffff027224 */ /* 0x000fe200078e0a02 */
[----:B------:R-:W-:Y:S01]  /*3f70*/  ISETP.GT.U32.AND P5, PT, R8, R13, PT ;  /* 0x0000000d0800720c */ /* 0x000fe20003fa4070 */
[----:B------:R-:W-:Y:S01]  /*3f80*/  @!P4 IMAD.IADD R3, R3, 0x1, -R8 ;  /* 0x000000010303c824 */ /* 0x000fe200078e0a08 */
[----:B------:R-:W-:Y:S01]  /*3f90*/  ISETP.GE.AND P4, PT, R12, RZ, PT ;  /* 0x000000ff0c00720c */ /* 0x000fe20003f86270 */
[----:B------:R-:W-:Y:S01]  /*3fa0*/  IMAD R7, R8, R2, R7 ;  /* 0x0000000208077224 */ /* 0x000fe200078e0207 */
[----:B------:R-:W-:Y:S01]  /*3fb0*/  LOP3.LUT R12, R0, 0x42, R11, 0xfe, !PT ;  /* 0x00000042000c7812 */ /* 0x000fe200078efe0b */
[----:B------:R-:W-:Y:S01]  /*3fc0*/  @!P0 IMAD.MOV R130, RZ, RZ, -R130 ;  /* 0x000000ffff828224 */ /* 0x000fe200078e0a82 */
[C---:B------:R-:W-:Y:S01]  /*3fd0*/  ISETP.GT.U32.AND P0, PT, R8.reuse, R3, PT ;  /* 0x000000030800720c */ /* 0x040fe20003f04070 */
[----:B------:R-:W-:Y:S01]  /*3fe0*/  @!P3 IMAD.IADD R129, R129, 0x1, -R8 ;  /* 0x000000018181b824 */ /* 0x000fe200078e0a08 */
[----:B------:R-:W-:Y:S01]  /*3ff0*/  ISETP.GT.U32.AND P3, PT, R8, R7, PT ;  /* 0x000000070800720c */ /* 0x000fe20003f64070 */
[----:B------:R-:W-:Y:S01]  /*4000*/  IMAD.HI.U32 R2, R9, R15, RZ ;  /* 0x0000000f09027227 */ /* 0x000fe200078e00ff */
[----:B------:R-:W-:-:S03]  /*4010*/  IABS R124, R12 ;  /* 0x0000000c007c7213 */ /* 0x000fc60000000000 */
[----:B------:R-:W-:Y:S02]  /*4020*/  @!P5 IMAD.IADD R13, R13, 0x1, -R8 ;  /* 0x000000010d0dd824 */ /* 0x000fe400078e0a08 */
[----:B------:R-:W-:Y:S02]  /*4030*/  IMAD.MOV R2, RZ, RZ, -R2 ;  /* 0x000000ffff027224 */ /* 0x000fe400078e0a02 */
[----:B------:R-:W-:Y:S01]  /*4040*/  IMAD.HI.U32 R4, R9, R126, RZ ;  /* 0x0000007e09047227 */ /* 0x000fe200078e00ff */
[----:B------:R-:W-:-:S03]  /*4050*/  ISETP.GT.U32.AND P5, PT, R8, R13, PT ;  /* 0x0000000d0800720c */ /* 0x000fc60003fa4070 */
[----:B------:R-:W-:Y:S02]  /*4060*/  IMAD R15, R8, R2, R15 ;  /* 0x00000002080f7224 */ /* 0x000fe400078e020f */
[----:B------:R-:W-:-:S04]  /*4070*/  IMAD.HI.U32 R2, R9, R125, RZ ;  /* 0x0000007d09027227 */ /* 0x000fc800078e00ff */
[----:B------:R-:W-:Y:S02]  /*4080*/  IMAD.MOV R17, RZ, RZ, -R4 ;  /* 0x000000ffff117224 */ /* 0x000fe400078e0a04 */
[--C-:B------:R-:W-:Y:S01]  /*4090*/  @!P0 IMAD.IADD R3, R3, 0x1, -R8.reuse ;  /* 0x0000000103038824 */ /* 0x100fe200078e0a08 */
[----:B------:R-:W-:Y:S01]  /*40a0*/  ISETP.GT.U32.AND P0, PT, R8, R15, PT ;  /* 0x0000000f0800720c */ /* 0x000fe20003f04070 */
[----:B------:R-:W-:Y:S01]  /*40b0*/  @!P3 IMAD.IADD R7, R7, 0x1, -R8 ;  /* 0x000000010707b824 */ /* 0x000fe200078e0a08 */
[----:B------:R-:W-:Y:S01]  /*40c0*/  ISETP.GE.AND P3, PT, R10, RZ, PT ;  /* 0x000000ff0a00720c */ /* 0x000fe20003f66270 */
[----:B------:R-:W-:Y:S02]  /*40d0*/  IMAD.MOV R2, RZ, RZ, -R2 ;  /* 0x000000ffff027224 */ /* 0x000fe400078e0a02 */
[----:B------:R-:W-:Y:S02]  /*40e0*/  IMAD R126, R8, R17, R126 ;  /* 0x00000011087e7224 */ /* 0x000fe400078e027e */
[----:B------:R-:W-:-:S02]  /*40f0*/  IMAD.MOV.U32 R19, RZ, RZ, R3 ;  /* 0x000000ffff137224 */ /* 0x000fc400078e0003 */
[----:B------:R-:W-:Y:S01]  /*4100*/  @!P2 IMAD.MOV R129, RZ, RZ, -R129 ;  /* 0x000000ffff81a224 */ /* 0x000fe200078e0a81 */
[C---:B------:R-:W-:Y:S01]  /*4110*/  ISETP.GT.U32.AND P2, PT, R8.reuse, R7, PT ;  /* 0x000000070800720c */ /* 0x040fe20003f44070 */
[C---:B------:R-:W-:Y:S02]  /*4120*/  IMAD R125, R8.reuse, R2, R125 ;  /* 0x00000002087d7224 */ /* 0x040fe400078e027d */
[----:B------:R-:W-:Y:S01]  /*4130*/  @!P6 IMAD.MOV R19, RZ, RZ, -R19 ;  /* 0x000000ffff13e224 */ /* 0x000fe200078e0a13 */
[C---:B------:R-:W-:Y:S01]  /*4140*/  ISETP.GT.U32.AND P6, PT, R8.reuse, R126, PT ;  /* 0x0000007e0800720c */ /* 0x040fe20003fc4070 */
[----:B------:R-:W-:Y:S01]  /*4150*/  @!P5 IMAD.IADD R13, R13, 0x1, -R8 ;  /* 0x000000010d0dd824 */ /* 0x000fe200078e0a08 */
[----:B------:R-:W-:Y:S01]  /*4160*/  ISETP.GT.U32.AND P5, PT, R8, R125, PT ;  /* 0x0000007d0800720c */ /* 0x000fe20003fa4070 */
[----:B------:R-:W-:Y:S01]  /*4170*/  @!P1 IMAD.MOV R128, RZ, RZ, -R128 ;  /* 0x000000ffff809224 */ /* 0x000fe200078e0a80 */
[----:B------:R-:W-:Y:S01]  /*4180*/  ISETP.GE.AND P1, PT, R14, RZ, PT ;  /* 0x000000ff0e00720c */ /* 0x000fe20003f26270 */
[----:B------:R-:W-:Y:S01]  /*4190*/  @!P0 IMAD.IADD R15, R15, 0x1, -R8 ;  /* 0x000000010f0f8824 */ /* 0x000fe200078e0a08 */
[----:B------:R-:W-:Y:S01]  /*41a0*/  LOP3.LUT R14, R0, 0x43, R11, 0xfe, !PT ;  /* 0x00000043000e7812 */ /* 0x000fe200078efe0b */
[----:B------:R-:W-:Y:S01]  /*41b0*/  IMAD.HI.U32 R2, R9, R124, RZ ;  /* 0x0000007c09027227 */ /* 0x000fe200078e00ff */
[----:B------:R-:W-:Y:S01]  /*41c0*/  STL [R1+0x294], R19 ;  /* 0x0002941301007387 */ /* 0x000fe20000100800 */
[----:B------:R-:W-:-:S02]  /*41d0*/  ISETP.GE.AND P0, PT, R18, RZ, PT ;  /* 0x000000ff1200720c */ /* 0x000fc40003f06270 */
[--C-:B------:R-:W-:Y:S01]  /*41e0*/  @!P2 IMAD.IADD R7, R7, 0x1, -R8.reuse ;  /* 0x000000010707a824 */ /* 0x100fe200078e0a08 */
[----:B------:R-:W-:Y:S01]  /*41f0*/  IABS R122, R14 ;  /* 0x0000000e007a7213 */ /* 0x000fe20000000000 */
[--C-:B------:R-:W-:Y:S01]  /*4200*/  @!P6 IMAD.IADD R126, R126, 0x1, -R8.reuse ;  /* 0x000000017e7ee824 */ /* 0x100fe200078e0a08 */
[----:B------:R-:W-:Y:S01]  /*4210*/  ISETP.GT.U32.AND P6, PT, R8, R15, PT ;  /* 0x0000000f0800720c */ /* 0x000fe20003fc4070 */
[----:B------:R-:W-:Y:S01]  /*4220*/  IMAD.MOV.U32 R4, RZ, RZ, R7 ;  /* 0x000000ffff047224 */ /* 0x000fe200078e0007 */
[----:B------:R-:W-:Y:S01]  /*4230*/  ISETP.GE.AND P2, PT, R16, RZ, PT ;  /* 0x000000ff1000720c */ /* 0x000fe20003f46270 */
[----:B------:R-:W-:Y:S01]  /*4240*/  @!P5 IMAD.IADD R125, R125, 0x1, -R8 ;  /* 0x000000017d7dd824 */ /* 0x000fe200078e0a08 */
[----:B------:R-:W-:Y:S01]  /*4250*/  ISETP.GT.U32.AND P5, PT, R8, R126, PT ;  /* 0x0000007e0800720c */ /* 0x000fe20003fa4070 */
[----:B------:R-:W-:Y:S01]  /*4260*/  @!P4 IMAD.MOV R4, RZ, RZ, -R4 ;  /* 0x000000ffff04c224 */ /* 0x000fe200078e0a04 */
[--C-:B------:R-:W-:Y:S01]  /*4270*/  LOP3.LUT R16, R0, 0x44, R11.reuse, 0xfe, !PT ;  /* 0x0000004400107812 */ /* 0x100fe200078efe0b */
[----:B------:R-:W-:Y:S01]  /*4280*/  IMAD.MOV R3, RZ, RZ, -R2 ;  /* 0x000000ffff037224 */ /* 0x000fe200078e0a02 */
[----:B------:R-:W-:Y:S01]  /*4290*/  ISETP.GT.U32.AND P4, PT, R8, R125, PT ;  /* 0x0000007d0800720c */ /* 0x000fe20003f84070 */
[----:B------:R-:W-:Y:S01]  /*42a0*/  IMAD.HI.U32 R2, R9, R122, RZ ;  /* 0x0000007a09027227 */ /* 0x000fe200078e00ff */
[----:B------:R-:W-:Y:S01]  /*42b0*/  LOP3.LUT R18, R0, 0x45, R11, 0xfe, !PT ;  /* 0x0000004500127812 */ /* 0x000fe200078efe0b */
[----:B------:R0:W-:Y:S02]  /*42c0*/  STL [R1+0x298], R4 ;  /* 0x0002980401007387 */ /* 0x0001e40000100800 */
[----:B------:R-:W-:Y:S01]  /*42d0*/  IMAD R124, R8, R3, R124 ;  /* 0x00000003087c7224 */ /* 0x000fe200078e027c */
[----:B------:R-:W-:Y:S01]  /*42e0*/  IABS R10, R18 ;  /* 0x00000012000a7213 */ /* 0x000fe20000000000 */
[----:B------:R-:W-:-:S02]  /*42f0*/  IMAD.MOV R3, RZ, RZ, -R2 ;  /* 0x000000ffff037224 */ /* 0x000fc400078e0a02 */
[----:B------:R-:W-:Y:S01]  /*4300*/  @!P6 IMAD.IADD R15, R15, 0x1, -R8 ;  /* 0x000000010f0fe824 */ /* 0x000fe200078e0a08 */
[C---:B------:R-:W-:Y:S01]  /*4310*/  ISETP.GT.U32.AND P6, PT, R8.reuse, R124, PT ;  /* 0x0000007c0800720c */ /* 0x040fe20003fc4070 */
[----:B------:R-:W-:Y:S02]  /*4320*/  IMAD R122, R8, R3, R122 ;  /* 0x00000003087a7224 */ /* 0x000fe400078e027a */
[--C-:B------:R-:W-:Y:S01]  /*4330*/  @!P4 IMAD.IADD R125, R125, 0x1, -R8.reuse ;  /* 0x000000017d7dc824 */ /* 0x100fe200078e0a08 */
[----:B0-----:R-:W-:Y:S01]  /*4340*/  IABS R4, R16 ;  /* 0x0000001000047213 */ /* 0x001fe20000000000 */
[----:B------:R-:W-:Y:S01]  /*4350*/  @!P5 IMAD.IADD R126, R126, 0x1, -R8 ;  /* 0x000000017e7ed824 */ /* 0x000fe200078e0a08 */
[----:B------:R-:W-:Y:S01]  /*4360*/  ISETP.GT.U32.AND P4, PT, R8, R122, PT ;  /* 0x0000007a0800720c */ /* 0x000fe20003f84070 */
[C---:B------:R-:W-:Y:S01]  /*4370*/  IMAD.HI.U32 R3, R9.reuse, R10, RZ ;  /* 0x0000000a09037227 */ /* 0x040fe200078e00ff */
[----:B------:R-:W-:Y:S02]  /*4380*/  ISETP.GE.AND P5, PT, R12, RZ, PT ;  /* 0x000000ff0c00720c */ /* 0x000fe40003fa6270 */
[----:B------:R-:W-:Y:S01]  /*4390*/  LOP3.LUT R12, R0, 0x46, R11, 0xfe, !PT ;  /* 0x00000046000c7812 */ /* 0x000fe200078efe0b */
[----:B------:R-:W-:-:S04]  /*43a0*/  IMAD.HI.U32 R2, R9, R4, RZ ;  /* 0x0000000409027227 */ /* 0x000fc800078e00ff */
[----:B------:R-:W-:Y:S01]  /*43b0*/  @!P6 IMAD.IADD R124, R124, 0x1, -R8 ;  /* 0x000000017c7ce824 */ /* 0x000fe200078e0a08 */
[----:B------:R-:W-:Y:S01]  /*43c0*/  ISETP.GE.AND P6, PT, R14, RZ, PT ;  /* 0x000000ff0e00720c */ /* 0x000fe20003fc6270 */
[----:B------:R-:W-:Y:S01]  /*43d0*/  IMAD.MOV R7, RZ, RZ, -R2 ;  /* 0x000000ffff077224 */ /* 0x000fe200078e0a02 */
[----:B------:R-:W-:Y:S01]  /*43e0*/  LOP3.LUT R14, R0, 0x47, R11, 0xfe, !PT ;  /* 0x00000047000e7812 */ /* 0x000fe200078efe0b */
[----:B------:R-:W-:Y:S01]  /*43f0*/  IMAD.MOV R17, RZ, RZ, -R3 ;  /* 0x000000ffff117224 */ /* 0x000fe200078e0a03 */
[----:B------:R-:W-:Y:S01]  /*4400*/  IABS R2, R12 ;  /* 0x0000000c00027213 */ /* 0x000fe20000000000 */
[----:B------:R-:W-:Y:S01]  /*4410*/  IMAD R3, R8, R7, R4 ;  /* 0x0000000708037224 */ /* 0x000fe200078e0204 */
[----:B------:R-:W-:Y:S01]  /*4420*/  IABS R4, R14 ;  /* 0x0000000e00047213 */ /* 0x000fe20000000000 */
[----:B------:R-:W-:Y:S02]  /*4430*/  IMAD.MOV.U32 R20, RZ, RZ, R13 ;  /* 0x000000ffff147224 */ /* 0x000fe400078e000d */
[----:B------:R-:W-:Y:S01]  /*4440*/  @!P4 IMAD.IADD R122, R122, 0x1, -R8 ;  /* 0x000000017a7ac824 */ /* 0x000fe200078e0a08 */
[----:B------:R-:W-:Y:S01]  /*4450*/  ISETP.GT.U32.AND P4, PT, R8, R124, PT ;  /* 0x0000007c0800720c */ /* 0x000fe20003f84070 */
[----:B------:R-:W-:-:S02]  /*4460*/  IMAD.MOV.U32 R13, RZ, RZ, R2 ;  /* 0x000000ffff0d7224 */ /* 0x000fc400078e0002 */
[----:B------:R-:W-:Y:S01]  /*4470*/  IMAD R7, R8, R17, R10 ;  /* 0x0000001108077224 */ /* 0x000fe200078e020a */
[----:B------:R-:W-:Y:S01]  /*4480*/  LOP3.LUT R10, R0, 0x49, R11, 0xfe, !PT ;  /* 0x00000049000a7812 */ /* 0x000fe200078efe0b */
[----:B------:R-:W-:Y:S01]  /*4490*/  @!P3 IMAD.MOV R20, RZ, RZ, -R20 ;  /* 0x000000ffff14b224 */ /* 0x000fe200078e0a14 */
[----:B------:R-:W-:Y:S01]  /*44a0*/  ISETP.GT.U32.AND P3, PT, R8, R122, PT ;  /* 0x0000007a0800720c */ /* 0x000fe20003f64070 */
[----:B------:R-:W-:Y:S01]  /*44b0*/  IMAD.MOV.U32 R19, RZ, RZ, R15 ;  /* 0x000000ffff137224 */ /* 0x000fe200078e000f */
[----:B------:R-:W-:Y:S01]  /*44c0*/  IABS R120, R10 ;  /* 0x0000000a00787213 */ /* 0x000fe20000000000 */
[----:B------:R-:W-:Y:S01]  /*44d0*/  IMAD.MOV.U32 R15, RZ, RZ, R4 ;  /* 0x000000ffff0f7224 */ /* 0x000fe200078e0004 */
[----:B------:R-:W-:Y:S01]  /*44e0*/  STL [R1+0x2c0], R20 ;  /* 0x0002c01401007387 */ /* 0x000fe20000100800 */
[----:B------:R-:W-:-:S04]  /*44f0*/  IMAD.HI.U32 R2, R9, R13, RZ ;  /* 0x0000000d09027227 */ /* 0x000fc800078e00ff */
[----:B------:R-:W-:Y:S01]  /*4500*/  @!P2 IMAD.MOV R126, RZ, RZ, -R126 ;  /* 0x000000ffff7ea224 */ /* 0x000fe200078e0a7e */
[C---:B------:R-:W-:Y:S01]  /*4510*/  ISETP.GT.U32.AND P2, PT, R8.reuse, R7, PT ;  /* 0x000000070800720c */ /* 0x040fe20003f44070 */
[----:B------:R-:W-:Y:S01]  /*4520*/  @!P1 IMAD.MOV R19, RZ, RZ, -R19 ;  /* 0x000000ffff139224 */ /* 0x000fe200078e0a13 */
[----:B------:R-:W-:Y:S01]  /*4530*/  ISETP.GT.U32.AND P1, PT, R8, R3, PT ;  /* 0x000000030800720c */ /* 0x000fe20003f24070 */
[----:B------:R-:W-:-:S03]  /*4540*/  IMAD.HI.U32 R4, R9, R15, RZ ;  /* 0x0000000f09047227 */ /* 0x000fc600078e00ff */
[----:B------:R-:W-:Y:S01]  /*4550*/  STL [R1+0x2c8], R19 ;  /* 0x0002c81301007387 */ /* 0x000fe20000100800 */
[----:B------:R-:W-:Y:S02]  /*4560*/  IMAD.MOV R2, RZ, RZ, -R2 ;  /* 0x000000ffff027224 */ /* 0x000fe400078e0a02 */
[----:B------:R-:W-:Y:S01]  /*4570*/  @!P4 IMAD.IADD R124, R124, 0x1, -R8 ;  /* 0x000000017c7cc824 */ /* 0x000fe200078e0a08 */
[----:B------:R-:W-:Y:S01]  /*4580*/  ISETP.GE.AND P4, PT, R18, RZ, PT ;  /* 0x000000ff1200720c */ /* 0x000fe20003f86270 */
[----:B------:R-:W-:Y:S01]  /*4590*/  IMAD.MOV R4, RZ, RZ, -R4 ;  /* 0x000000ffff047224 */ /* 0x000fe200078e0a04 */
[----:B------:R-:W-:Y:S01]  /*45a0*/  LOP3.LUT R18, R0, 0x4e, R11, 0xfe, !PT ;  /* 0x0000004e00127812 */ /* 0x000fe200078efe0b */
[----:B------:R-:W-:Y:S02]  /*45b0*/  IMAD R13, R8, R2, R13 ;  /* 0x00000002080d7224 */ /* 0x000fe400078e020d */
[----:B------:R-:W-:Y:S01]  /*45c0*/  @!P3 IMAD.IADD R122, R122, 0x1, -R8 ;  /* 0x000000017a7ab824 */ /* 0x000fe200078e0a08 */
[----:B------:R-:W-:Y:S01]  /*45d0*/  ISETP.GE.AND P3, PT, R12, RZ, PT ;  /* 0x000000ff0c00720c */ /* 0x000fe20003f66270 */
[----:B------:R-:W-:Y:S01]  /*45e0*/  IMAD R15, R8, R4, R15 ;  /* 0x00000004080f7224 */ /* 0x000fe200078e020f */
[--C-:B------:R-:W-:Y:S01]  /*45f0*/  LOP3.LUT R4, R0, 0x48, R11.reuse, 0xfe, !PT ;  /* 0x0000004800047812 */ /* 0x100fe200078efe0b */
[----:B------:R-:W-:Y:S01]  /*4600*/  @!P5 IMAD.MOV R124, RZ, RZ, -R124 ;  /* 0x000000ffff7cd224 */ /* 0x000fe200078e0a7c */
[C---:B------:R-:W-:Y:S01]  /*4610*/  ISETP.GT.U32.AND P5, PT, R8.reuse, R13, PT ;  /* 0x0000000d0800720c */ /* 0x040fe20003fa4070 */
[----:B------:R-:W-:Y:S01]  /*4620*/  @!P2 IMAD.IADD R7, R7, 0x1, -R8 ;  /* 0x000000010707a824 */ /* 0x000fe200078e0a08 */
[----:B------:R-:W-:Y:S01]  /*4630*/  IABS R121, R4 ;  /* 0x0000000400797213 */ /* 0x000fe20000000000 */
[----:B------:R-:W-:Y:S01]  /*4640*/  @!P6 IMAD.MOV R122, RZ, RZ, -R122 ;  /* 0x000000ffff7ae224 */ /* 0x000fe200078e0a7a */
[C---:B------:R-:W-:Y:S01]  /*4650*/  ISETP.GT.U32.AND P6, PT, R8.reuse, R15, PT ;  /* 0x0000000f0800720c */ /* 0x040fe20003fc4070 */
[----:B------:R-:W-:Y:S01]  /*4660*/  @!P1 IMAD.IADD R3, R3, 0x1, -R8 ;  /* 0x0000000103039824 */ /* 0x000fe200078e0a08 */
[----:B------:R-:W-:Y:S01]  /*4670*/  ISETP.GT.U32.AND P2, PT, R8, R7, PT ;  /* 0x000000070800720c */ /* 0x000fe20003f44070 */
[----:B------:R-:W-:Y:S01]  /*4680*/  IMAD.HI.U32 R2, R9, R121, RZ ;  /* 0x0000007909027227 */ /* 0x000fe200078e00ff */
[----:B------:R-:W-:-:S02]  /*4690*/  LOP3.LUT R12, R0, 0x4a, R11, 0xfe, !PT ;  /* 0x0000004a000c7812 */ /* 0x000fc400078efe0b */
[C---:B------:R-:W-:Y:S01]  /*46a0*/  ISETP.GT.U32.AND P1, PT, R8.reuse, R3, PT ;  /* 0x000000030800720c */ /* 0x040fe20003f24070 */
[----:B------:R-:W-:Y:S01]  /*46b0*/  IMAD.MOV R2, RZ, RZ, -R2 ;  /* 0x000000ffff027224 */ /* 0x000fe200078e0a02 */
[----:B------:R-:W-:Y:S01]  /*46c0*/  IABS R118, R12 ;  /* 0x0000000c00767213 */ /* 0x000fe20000000000 */
[--C-:B------:R-:W-:Y:S02]  /*46d0*/  @!P5 IMAD.IADD R13, R13, 0x1, -R8.reuse ;  /* 0x000000010d0dd824 */ /* 0x100fe400078e0a08 */
[C---:B------:R-:W-:Y:S02]  /*46e0*/  IMAD R121, R8.reuse, R2, R121 ;  /* 0x0000000208797224 */ /* 0x040fe400078e0279 */
[--C-:B------:R-:W-:Y:S01]  /*46f0*/  @!P6 IMAD.IADD R15, R15, 0x1, -R8.reuse ;  /* 0x000000010f0fe824 */ /* 0x100fe200078e0a08 */
[----:B------:R-:W-:Y:S01]  /*4700*/  ISETP.GT.U32.AND P5, PT, R8, R13, PT ;  /* 0x0000000d0800720c */ /* 0x000fe20003fa4070 */
[----:B------:R-:W-:Y:S01]  /*4710*/  @!P2 IMAD.IADD R7, R7, 0x1, -R8 ;  /* 0x000000010707a824 */ /* 0x000fe200078e0a08 */
[----:B------:R-:W-:Y:S01]  /*4720*/  ISETP.GE.AND P2, PT, R4, RZ, PT ;  /* 0x000000ff0400720c */ /* 0x000fe20003f46270 */
[----:B------:R-:W-:Y:S01]  /*4730*/  IMAD.HI.U32 R4, R9, R120, RZ ;  /* 0x0000007809047227 */ /* 0x000fe200078e00ff */
[----:B------:R-:W-:-:S03]  /*4740*/  ISETP.GT.U32.AND P6, PT, R8, R15, PT ;  /* 0x0000000f0800720c */ /* 0x000fc60003fc4070 */
[----:B------:R-:W-:Y:S01]  /*4750*/  @!P1 IMAD.IADD R3, R3, 0x1, -R8 ;  /* 0x0000000103039824 */ /* 0x000fe200078e0a08 */
[----:B------:R-:W-:Y:S01]  /*4760*/  ISETP.GE.AND P1, PT, R14, RZ, PT ;  /* 0x000000ff0e00720c */ /* 0x000fe20003f26270 */
[----:B------:R-:W-:Y:S01]  /*4770*/  @!P0 IMAD.MOV R125, RZ, RZ, -R125 ;  /* 0x000000ffff7d8224 */ /* 0x000fe200078e0a7d */
[----:B------:R-:W-:Y:S01]  /*4780*/  ISETP.GE.AND P0, PT, R16, RZ, PT ;  /* 0x000000ff1000720c */ /* 0x000fe20003f06270 */
[----:B------:R-:W-:Y:S01]  /*4790*/  IMAD.MOV.U32 R17, RZ, RZ, R3 ;  /* 0x000000ffff117224 */ /* 0x000fe200078e0003 */
[C-C-:B------:R-:W-:Y:S01]  /*47a0*/  LOP3.LUT R14, R0.reuse, 0x4b, R11.reuse, 0xfe, !PT ;  /* 0x0000004b000e7812 */ /* 0x140fe200078efe0b */
[----:B------:R-:W-:Y:S01]  /*47b0*/  IMAD.MOV R3, RZ, RZ, -R4 ;  /* 0x000000ffff037224 */ /* 0x000fe200078e0a04 */
[----:B------:R-:W-:Y:S01]  /*47c0*/  LOP3.LUT R16, R0, 0x4c, R11, 0xfe, !PT ;  /* 0x0000004c00107812 */ /* 0x000fe200078efe0b */
[----:B------:R-:W-:Y:S01]  /*47d0*/  @!P5 IMAD.IADD R13, R13, 0x1, -R8 ;  /* 0x000000010d0dd824 */ /* 0x000fe200078e0a08 */
[C---:B------:R-:W-:Y:S01]  /*47e0*/  ISETP.GT.U32.AND P5, PT, R8.reuse, R121, PT ;  /* 0x000000790800720c */ /* 0x040fe20003fa4070 */
[C---:B------:R-:W-:Y:S01]  /*47f0*/  IMAD R120, R8.reuse, R3, R120 ;  /* 0x0000000308787224 */ /* 0x040fe200078e0278 */
[----:B------:R-:W-:Y:S01]  /*4800*/  IABS R117, R14 ;  /* 0x0000000e00757213 */ /* 0x000fe20000000000 */
[----:B------:R-:W-:Y:S01]  /*4810*/  @!P6 IMAD.IADD R15, R15, 0x1, -R8 ;  /* 0x000000010f0fe824 */ /* 0x000fe200078e0a08 */
[----:B------:R-:W-:Y:S01]  /*4820*/  IABS R4, R16 ;  /* 0x0000001000047213 */ /* 0x000fe20000000000 */
[----:B------:R-:W-:Y:S01]  /*4830*/  IMAD.HI.U32 R2, R9, R118, RZ ;  /* 0x0000007609027227 */ /* 0x000fe200078e00ff */
[----:B------:R-:W-:-:S03]  /*4840*/  ISETP.GT.U32.AND P6, PT, R8, R120, PT ;  /* 0x000000780800720c */ /* 0x000fc60003fc4070 */
[----:B------:R-:W-:Y:S01]  /*4850*/  @!P0 IMAD.MOV R17, RZ, RZ, -R17 ;  /* 0x000000ffff118224 */ /* 0x000fe200078e0a11 */
[----:B------:R-:W-:Y:S01]  /*4860*/  ISETP.GE.AND P0, PT, R10, RZ, PT ;  /* 0x000000ff0a00720c */ /* 0x000fe20003f06270 */
[----:B------:R-:W-:Y:S02]  /*4870*/  IMAD.MOV R3, RZ, RZ, -R2 ;  /* 0x000000ffff037224 */ /* 0x000fe400078e0a02 */
[----:B------:R-:W-:Y:S01]  /*4880*/  @!P5 IMAD.IADD R121, R121, 0x1, -R8 ;  /* 0x000000017979d824 */ /* 0x000fe200078e0a08 */
[----:B------:R0:W-:Y:S01]  /*4890*/  STL [R1+0x2d0], R17 ;  /* 0x0002d01101007387 */ /* 0x0001e20000100800 */
[----:B------:R-:W-:-:S04]  /*48a0*/  IMAD.HI.U32 R2, R9, R117, RZ ;  /* 0x0000007509027227 */ /* 0x000fc800078e00ff */
[----:B------:R-:W-:Y:S01]  /*48b0*/  @!P6 IMAD.IADD R120, R120, 0x1, -R8 ;  /* 0x000000017878e824 */ /* 0x000fe200078e0a08 */
[----:B------:R-:W-:Y:S01]  /*48c0*/  ISETP.GT.U32.AND P6, PT, R8, R121, PT ;  /* 0x000000790800720c */ /* 0x000fe20003fc4070 */
[----:B------:R-:W-:Y:S02]  /*48d0*/  IMAD.MOV R2, RZ, RZ, -R2 ;  /* 0x000000ffff027224 */ /* 0x000fe400078e0a02 */
[----:B------:R-:W-:Y:S01]  /*48e0*/  @!P4 IMAD.MOV R7, RZ, RZ, -R7 ;  /* 0x000000ffff07c224 */ /* 0x000fe200078e0a07 */
[----:B0-----:R-:W-:Y:S01]  /*48f0*/  LOP3.LUT R17, R0, 0x4d, R11, 0xfe, !PT ;  /* 0x0000004d00117812 */ /* 0x001fe200078efe0b */
[C---:B------:R-:W-:Y:S01]  /*4900*/  IMAD R117, R8.reuse, R2, R117 ;  /* 0x0000000208757224 */ /* 0x040fe200078e0275 */
[----:B------:R-:W-:Y:S01]  /*4910*/  IABS R2, R18 ;  /* 0x0000001200027213 */ /* 0x000fe20000000000 */
[----:B------:R-:W-:Y:S01]  /*4920*/  IMAD.MOV.U32 R19, RZ, RZ, R13 ;  /* 0x000000ffff137224 */ /* 0x000fe200078e000d */
[----:B------:R-:W-:Y:S01]  /*4930*/  IABS R10, R17 ;  /* 0x00000011000a7213 */ /* 0x000fe20000000000 */
[----:B------:R0:W-:Y:S01]  /*4940*/  STL [R1+0x2d8], R7 ;  /* 0x0002d80701007387 */ /* 0x0001e20000100800 */
[----:B------:R-:W-:Y:S01]  /*4950*/  IMAD R118, R8, R3, R118 ;  /* 0x0000000308767224 */ /* 0x000fe200078e0276 */
[----:B------:R-:W-:Y:S01]  /*4960*/  ISETP.GE.AND P4, PT, R12, RZ, PT ;  /* 0x000000ff0c00720c */ /* 0x000fe20003f86270 */
[----:B------:R-:W-:Y:S01]  /*4970*/  IMAD.MOV.U32 R13, RZ, RZ, R2 ;  /* 0x000000ffff0d7224 */ /* 0x000fe200078e0002 */
[----:B------:R-:W-:Y:S01]  /*4980*/  LOP3.LUT R12, R0, 0x4f, R11, 0xfe, !PT ;  /* 0x0000004f000c7812 */ /* 0x000fe200078efe0b */
[----:B------:R-:W-:Y:S01]  /*4990*/  @!P6 IMAD.IADD R121, R121, 0x1, -R8 ;  /* 0x000000017979e824 */ /* 0x000fe200078e0a08 */
[C---:B------:R-:W-:Y:S01]  /*49a0*/  ISETP.GT.U32.AND P6, PT, R8.reuse, R117, PT ;  /* 0x000000750800720c */ /* 0x040fe20003fc4070 */
[----:B------:R-:W-:Y:S01]  /*49b0*/  @!P3 IMAD.MOV R19, RZ, RZ, -R19 ;  /* 0x000000ffff13b224 */ /* 0x000fe200078e0a13 */
[C---:B------:R-:W-:Y:S01]  /*49c0*/  ISETP.GT.U32.AND P3, PT, R8.reuse, R120, PT ;  /* 0x000000780800720c */ /* 0x040fe20003f64070 */
[----:B------:R-:W-:Y:S01]  /*49d0*/  IMAD.HI.U32 R3, R9, R4, RZ ;  /* 0x0000000409037227 */ /* 0x000fe200078e00ff */
[----:B------:R-:W-:-:S02]  /*49e0*/  ISETP.GT.U32.AND P5, PT, R8, R118, PT ;  /* 0x000000760800720c */ /* 0x000fc40003fa4070 */
[----:B------:R1:W-:Y:S01]  /*49f0*/  STL [R1+0x2f8], R19 ;  /* 0x0002f81301007387 */ /* 0x0003e20000100800 */
[----:B0-----:R-:W-:Y:S02]  /*4a00*/  IMAD.MOV.U32 R7, RZ, RZ, R10 ;  /* 0x000000ffff077224 */ /* 0x001fe400078e000a */
[----:B------:R-:W-:Y:S02]  /*4a10*/  IMAD.MOV R3, RZ, RZ, -R3 ;  /* 0x000000ffff037224 */ /* 0x000fe400078e0a03 */
[----:B------:R-:W-:-:S04]  /*4a20*/  IMAD.HI.U32 R2, R9, R7, RZ ;  /* 0x0000000709027227 */ /* 0x000fc800078e00ff */
[----:B------:R-:W-:Y:S01]  /*4a30*/  IMAD.MOV R2, RZ, RZ, -R2 ;  /* 0x000000ffff027224 */ /* 0x000fe200078e0a02 */
[----:B-1----:R-:W-:Y:S01]  /*4a40*/  LOP3.LUT R19, R0, 0x52, R11, 0xfe, !PT ;  /* 0x0000005200137812 */ /* 0x002fe200078efe0b */
[--C-:B------:R-:W-:Y:S02]  /*4a50*/  @!P6 IMAD.IADD R117, R117, 0x1, -R8.reuse ;  /* 0x000000017575e824 */ /* 0x100fe400078e0a08 */
[----:B------:R-:W-:Y:S01]  /*4a60*/  IMAD R7, R8, R2, R7 ;  /* 0x0000000208077224 */ /* 0x000fe200078e0207 */
[----:B------:R-:W-:Y:S01]  /*4a70*/  IABS R116, R19 ;  /* 0x0000001300747213 */ /* 0x000fe20000000000 */
[----:B------:R-:W-:Y:S01]  /*4a80*/  @!P3 IMAD.IADD R120, R120, 0x1, -R8 ;  /* 0x000000017878b824 */ /* 0x000fe200078e0a08 */
[----:B------:R-:W-:Y:S01]  /*4a90*/  ISETP.GE.AND P3, PT, R16, RZ, PT ;  /* 0x000000ff1000720c */ /* 0x000fe20003f66270 */
[C---:B------:R-:W-:Y:S01]  /*4aa0*/  IMAD R3, R8.reuse, R3, R4 ;  /* 0x0000000308037224 */ /* 0x040fe200078e0204 */
[C---:B------:R-:W-:Y:S01]  /*4ab0*/  ISETP.GT.U32.AND P6, PT, R8.reuse, R7, PT ;  /* 0x000000070800720c */ /* 0x040fe20003fc4070 */
[----:B------:R-:W-:Y:S01]  /*4ac0*/  IMAD.MOV.U32 R10, RZ, RZ, R15 ;  /* 0x000000ffff0a7224 */ /* 0x000fe200078e000f */
[----:B------:R-:W-:Y:S01]  /*4ad0*/  IABS R15, R12 ;  /* 0x0000000c000f7213 */ /* 0x000fe20000000000 */
[----:B------:R-:W-:Y:S01]  /*4ae0*/  @!P0 IMAD.MOV R120, RZ, RZ, -R120 ;  /* 0x000000ffff788224 */ /* 0x000fe200078e0a78 */
[----:B------:R-:W-:Y:S01]  /*4af0*/  ISETP.GT.U32.AND P0, PT, R8, R117, PT ;  /* 0x000000750800720c */ /* 0x000fe20003f04070 */
[----:B------:R-:W-:Y:S01]  /*4b00*/  IMAD.HI.U32 R4, R9, R13, RZ ;  /* 0x0000000d09047227 */ /* 0x000fe200078e00ff */
[----:B------:R-:W-:-:S03]  /*4b10*/  LOP3.LUT R16, R0, 0x51, R11, 0xfe, !PT ;  /* 0x0000005100107812 */ /* 0x000fc600078efe0b */
[----:B------:R-:W-:Y:S01]  /*4b20*/  @!P2 IMAD.MOV R121, RZ, RZ, -R121 ;  /* 0x000000ffff79a224 */ /* 0x000fe200078e0a79 */
[----:B------:R-:W-:Y:S01]  /*4b30*/  ISETP.GT.U32.AND P2, PT, R8, R3, PT ;  /* 0x000000030800720c */ /* 0x000fe20003f44070 */
[----:B------:R-:W-:Y:S01]  /*4b40*/  IMAD.MOV R4, RZ, RZ, -R4 ;  /* 0x000000ffff047224 */ /* 0x000fe200078e0a04 */
[----:B------:R-:W-:Y:S01]  /*4b50*/  IABS R73, R16 ;  /* 0x0000001000497213 */ /* 0x000fe20000000000 */
[----:B------:R-:W-:Y:S02]  /*4b60*/  @!P6 IMAD.IADD R7, R7, 0x1, -R8 ;  /* 0x000000010707e824 */ /* 0x000fe400078e0a08 */
[----:B------:R-:W-:-:S03]  /*4b70*/  IMAD.HI.U32 R2, R9, R15, RZ ;  /* 0x0000000f09027227 */ /* 0x000fc600078e00ff */
[C---:B------:R-:W-:Y:S01]  /*4b80*/  ISETP.GT.U32.AND P6, PT, R8.reuse, R7, PT ;  /* 0x000000070800720c */ /* 0x040fe20003fc4070 */
[C---:B------:R-:W-:Y:S02]  /*4b90*/  IMAD R13, R8.reuse, R4, R13 ;  /* 0x00000004080d7224 */ /* 0x040fe400078e020d */
[----:B------:R-:W-:Y:S02]  /*4ba0*/  IMAD.MOV R2, RZ, RZ, -R2 ;  /* 0x000000ffff027224 */ /* 0x000fe400078e0a02 */
[--C-:B------:R-:W-:Y:S01]  /*4bb0*/  @!P0 IMAD.IADD R117, R117, 0x1, -R8.reuse ;  /* 0x0000000175758824 */ /* 0x100fe200078e0a08 */
[C---:B------:R-:W-:Y:S01]  /*4bc0*/  ISETP.GT.U32.AND P0, PT, R8.reuse, R13, PT ;  /* 0x0000000d0800720c */ /* 0x040fe20003f04070 */
[----:B------:R-:W-:Y:S02]  /*4bd0*/  IMAD R15, R8, R2, R15 ;  /* 0x00000002080f7224 */ /* 0x000fe400078e020f */
[--C-:B------:R-:W-:Y:S02]  /*4be0*/  @!P2 IMAD.IADD R3, R3, 0x1, -R8.reuse ;  /* 0x000000010303a824 */ /* 0x100fe400078e0a08 */
[----:B------:R-:W-:-:S02]  /*4bf0*/  @!P5 IMAD.IADD R118, R118, 0x1, -R8 ;  /* 0x000000017676d824 */ /* 0x000fc400078e0a08 */
[----:B------:R-:W-:Y:S01]  /*4c00*/  @!P6 IMAD.IADD R7, R7, 0x1, -R8 ;  /* 0x000000010707e824 */ /* 0x000fe200078e0a08 */
[----:B------:R-:W-:Y:S01]  /*4c10*/  ISETP.GT.U32.AND P6, PT, R8, R15, PT ;  /* 0x0000000f0800720c */ /* 0x000fe20003fc4070 */
[----:B------:R-:W-:Y:S01]  /*4c20*/  @!P1 IMAD.MOV R10, RZ, RZ, -R10 ;  /* 0x000000ffff0a9224 */ /* 0x000fe200078e0a0a */
[----:B------:R-:W-:Y:S01]  /*4c30*/  ISETP.GE.AND P1, PT, R14, RZ, PT ;  /* 0x000000ff0e00720c */ /* 0x000fe20003f26270 */
[----:B------:R-:W-:Y:S01]  /*4c40*/  IMAD.HI.U32 R4, R9, R73, RZ ;  /* 0x0000004909047227 */ /* 0x000fe200078e00ff */
[--C-:B------:R-:W-:Y:S02]  /*4c50*/  LOP3.LUT R14, R0, 0x50, R11.reuse, 0xfe, !PT ;  /* 0x00000050000e7812 */ /* 0x100fe400078efe0b */
[C---:B------:R-:W-:Y:S01]  /*4c60*/  ISETP.GT.U32.AND P2, PT, R8.reuse, R3, PT ;  /* 0x000000030800720c */ /* 0x040fe20003f44070 */
[----:B------:R-:W-:Y:S01]  /*4c70*/  @!P0 IMAD.IADD R13, R13, 0x1, -R8 ;  /* 0x000000010d0d8824 */ /* 0x000fe200078e0a08 */
[----:B------:R-:W-:Y:S01]  /*4c80*/  ISETP.GT.U32.AND P5, PT, R8, R118, PT ;  /* 0x000000760800720c */ /* 0x000fe20003fa4070 */
[----:B------:R0:W-:Y:S01]  /*4c90*/  STL [R1+0x300], R10 ;  /* 0x0003000a01007387 */ /* 0x0001e20000100800 */
[----:B------:R-:W-:Y:S01]  /*4ca0*/  IABS R39, R14 ;  /* 0x0000000e00277213 */ /* 0x000fe20000000000 */
[----:B------:R-:W-:Y:S01]  /*4cb0*/  IMAD.MOV R4, RZ, RZ, -R4 ;  /* 0x000000ffff047224 */ /* 0x000fe200078e0a04 */
[----:B------:R-:W-:Y:S01]  /*4cc0*/  ISETP.GE.AND P0, PT, R12, RZ, PT ;  /* 0x000000ff0c00720c */ /* 0x000fe20003f06270 */
[----:B------:R-:W-:Y:S01]  /*4cd0*/  @!P6 IMAD.IADD R15, R15, 0x1, -R8 ;  /* 0x000000010f0fe824 */ /* 0x000fe200078e0a08 */
[----:B------:R-:W-:Y:S01]  /*4ce0*/  ISETP.GT.U32.AND P6, PT, R8, R13, PT ;  /* 0x0000000d0800720c */ /* 0x000fe20003fc4070 */
[----:B------:R-:W-:Y:S01]  /*4cf0*/  IMAD.HI.U32 R2, R9, R39, RZ ;  /* 0x0000002709027227 */ /* 0x000fe200078e00ff */
[----:B------:R-:W-:-:S03]  /*4d00*/  LOP3.LUT R12, R0, 0x54, R11, 0xfe, !PT ;  /* 0x00000054000c7812 */ /* 0x000fc600078efe0b */
[----:B0-----:R-:W-:-:S04]  /*4d10*/  IMAD.HI.U32 R10, R9, R116, RZ ;  /* 0x00000074090a7227 */ /* 0x001fc800078e00ff */
[----:B------:R-:W-:Y:S01]  /*4d20*/  @!P2 IMAD.IADD R3, R3, 0x1, -R8 ;  /* 0x000000010303a824 */ /* 0x000fe200078e0a08 */
[----:B------:R-:W-:Y:S01]  /*4d30*/  ISETP.GE.AND P2, PT, R18, RZ, PT ;  /* 0x000000ff1200720c */ /* 0x000fe20003f46270 */
[----:B------:R-:W-:Y:S02]  /*4d40*/  IMAD.MOV R2, RZ, RZ, -R2 ;  /* 0x000000ffff027224 */ /* 0x000fe400078e0a02 */
[----:B------:R-:W-:Y:S01]  /*4d50*/  @!P5 IMAD.IADD R118, R118, 0x1, -R8 ;  /* 0x000000017676d824 */ /* 0x000fe200078e0a08 */
[----:B------:R-:W-:Y:S01]  /*4d60*/  ISETP.GE.AND P5, PT, R17, RZ, PT ;  /* 0x000000ff1100720c */ /* 0x000fe20003fa6270 */
[----:B------:R-:W-:Y:S01]  /*4d70*/  IMAD.MOV R17, RZ, RZ, -R10 ;  /* 0x000000ffff117224 */ /* 0x000fe200078e0a0a */
[----:B------:R-:W-:Y:S01]  /*4d80*/  LOP3.LUT R10, R0, 0x53, R11, 0xfe, !PT ;  /* 0x00000053000a7812 */ /* 0x000fe200078efe0b */
[C---:B------:R-:W-:Y:S02]  /*4d90*/  IMAD R39, R8.reuse, R2, R39 ;  /* 0x0000000208277224 */ /* 0x040fe400078e0227 */
[C---:B------:R-:W-:Y:S01]  /*4da0*/  IMAD R73, R8.reuse, R4, R73 ;  /* 0x0000000408497224 */ /* 0x040fe200078e0249 */
[----:B------:R-:W-:Y:S01]  /*4db0*/  IABS R114, R10 ;  /* 0x0000000a00727213 */ /* 0x000fe20000000000 */
[----:B------:R-:W-:Y:S01]  /*4dc0*/  IMAD.MOV.U32 R21, RZ, RZ, R3 ;  /* 0x000000ffff157224 */ /* 0x000fe200078e0003 */
[----:B------:R-:W-:Y:S01]  /*4dd0*/  IABS R4, R12 ;  /* 0x0000000c00047213 */ /* 0x000fe20000000000 */
[----:B------:R-:W-:Y:S01]  /*4de0*/  @!P1 IMAD.MOV R117, RZ, RZ, -R117 ;  /* 0x000000ffff759224 */ /* 0x000fe200078e0a75 */
[C---:B------:R-:W-:Y:S01]  /*4df0*/  ISETP.GT.U32.AND P1, PT, R8.reuse, R15, PT ;  /* 0x0000000f0800720c */ /* 0x040fe20003f24070 */
[----:B------:R-:W-:-:S02]  /*4e00*/  IMAD R116, R8, R17, R116 ;  /* 0x0000001108747224 */ /* 0x000fc400078e0274 */
[----:B------:R-:W-:Y:S01]  /*4e10*/  @!P4 IMAD.MOV R118, RZ, RZ, -R118 ;  /* 0x000000ffff76c224 */ /* 0x000fe200078e0a76 */
[C---:B------:R-:W-:Y:S01]  /*4e20*/  ISETP.GT.U32.AND P4, PT, R8.reuse, R39, PT ;  /* 0x000000270800720c */ /* 0x040fe20003f84070 */
[----:B------:R-:W-:Y:S01]  /*4e30*/  @!P3 IMAD.MOV R21, RZ, RZ, -R21 ;  /* 0x000000ffff15b224 */ /* 0x000fe200078e0a15 */
[C---:B------:R-:W-:Y:S01]  /*4e40*/  ISETP.GT.U32.AND P3, PT, R8.reuse, R73, PT ;  /* 0x000000490800720c */ /* 0x040fe20003f64070 */
[----:B------:R-:W-:Y:S01]  /*4e50*/  @!P6 IMAD.IADD R13, R13, 0x1, -R8 ;  /* 0x000000010d0de824 */ /* 0x000fe200078e0a08 */
[----:B------:R-:W-:Y:S01]  /*4e60*/  ISETP.GT.U32.AND P6, PT, R8, R116, PT ;  /* 0x000000740800720c */ /* 0x000fe20003fc4070 */
[----:B------:R-:W-:Y:S01]  /*4e70*/  IMAD.HI.U32 R2, R9, R114, RZ ;  /* 0x0000007209027227 */ /* 0x000fe200078e00ff */
[----:B------:R-:W-:Y:S03]  /*4e80*/  STL [R1+0x308], R21 ;  /* 0x0003081501007387 */ /* 0x000fe60000100800 */
[----:B------:R-:W-:-:S02]  /*4e90*/  IMAD.MOV R3, RZ, RZ, -R2 ;  /* 0x000000ffff037224 */ /* 0x000fc400078e0a02 */
[----:B------:R-:W-:-:S04]  /*4ea0*/  IMAD.HI.U32 R2, R9, R4, RZ ;  /* 0x0000000409027227 */ /* 0x000fc800078e00ff */
[----:B------:R-:W-:Y:S01]  /*4eb0*/  @!P1 IMAD.IADD R15, R15, 0x1, -R8 ;  /* 0x000000010f0f9824 */ /* 0x000fe200078e0a08 */
[----:B------:R-:W-:Y:S01]  /*4ec0*/  ISETP.GE.AND P1, PT, R16, RZ, PT ;  /* 0x000000ff1000720c */ /* 0x000fe20003f26270 */
[----:B------:R-:W-:Y:S01]  /*4ed0*/  IMAD R114, R8, R3, R114 ;  /* 0x0000000308727224 */ /* 0x000fe200078e0272 */
[C-C-:B------:R-:W-:Y:S01]  /*4ee0*/  LOP3.LUT R16, R0.reuse, 0x56, R11.reuse, 0xfe, !PT ;  /* 0x0000005600107812 */ /* 0x140fe200078efe0b */
[--C-:B------:R-:W-:Y:S01]  /*4ef0*/  @!P4 IMAD.IADD R39, R39, 0x1, -R8.reuse ;  /* 0x000000012727c824 */ /* 0x100fe200078e0a08 */
[----:B------:R-:W-:Y:S01]  /*4f00*/  ISETP.GE.AND P4, PT, R19, RZ, PT ;  /* 0x000000ff1300720c */ /* 0x000fe20003f86270 */
[----:B------:R-:W-:Y:S01]  /*4f10*/  @!P3 IMAD.IADD R73, R73, 0x1, -R8 ;  /* 0x000000014949b824 */ /* 0x000fe200078e0a08 */
[----:B------:R-:W-:Y:S01]  /*4f20*/  LOP3.LUT R19, R0, 0x5e, R11, 0xfe, !PT ;  /* 0x0000005e00137812 */ /* 0x000fe200078efe0b */
[----:B------:R-:W-:Y:S01]  /*4f30*/  IMAD.MOV R3, RZ, RZ, -R2 ;  /* 0x000000ffff037224 */ /* 0x000fe200078e0a02 */
[----:B------:R-:W-:Y:S01]  /*4f40*/  ISETP.GT.U32.AND P3, PT, R8, R39, PT ;  /* 0x000000270800720c */ /* 0x000fe20003f64070 */
[----:B------:R-:W-:-:S02]  /*4f50*/  IMAD.MOV.U32 R2, RZ, RZ, R15 ;  /* 0x000000ffff027224 */ /* 0x000fc400078e000f */
[----:B------:R-:W-:Y:S02]  /*4f60*/  IMAD.MOV.U32 R20, RZ, RZ, R7 ;  /* 0x000000ffff147224 */ /* 0x000fe400078e0007 */
[----:B------:R-:W-:Y:S01]  /*4f70*/  @!P6 IMAD.IADD R116, R116, 0x1, -R8 ;  /* 0x000000017474e824 */ /* 0x000fe200078e0a08 */
[C---:B------:R-:W-:Y:S01]  /*4f80*/  ISETP.GT.U32.AND P6, PT, R8.reuse, R73, PT ;  /* 0x000000490800720c */ /* 0x040fe20003fc4070 */
[----:B------:R-:W-:Y:S01]  /*4f90*/  IMAD.MOV.U32 R7, RZ, RZ, R13 ;  /* 0x000000ffff077224 */ /* 0x000fe200078e000d */
[----:B------:R-:W-:Y:S01]  /*4fa0*/  IABS R13, R16 ;  /* 0x00000010000d7213 */ /* 0x000fe20000000000 */
[----:B------:R-:W-:Y:S01]  /*4fb0*/  @!P0 IMAD.MOV R2, RZ, RZ, -R2 ;  /* 0x000000ffff028224 */ /* 0x000fe200078e0a02 */
[----:B------:R-:W-:Y:S01]  /*4fc0*/  ISETP.GT.U32.AND P0, PT, R8, R114, PT ;  /* 0x000000720800720c */ /* 0x000fe20003f04070 */
[----:B------:R-:W-:Y:S01]  /*4fd0*/  @!P5 IMAD.MOV R20, RZ, RZ, -R20 ;  /* 0x000000ffff14d224 */ /* 0x000fe200078e0a14 */
[----:B------:R-:W-:Y:S01]  /*4fe0*/  ISETP.GE.AND P5, PT, R14, RZ, PT ;  /* 0x000000ff0e00720c */ /* 0x000fe20003fa6270 */
[----:B------:R-:W-:Y:S01]  /*4ff0*/  @!P2 IMAD.MOV R7, RZ, RZ, -R7 ;  /* 0x000000ffff07a224 */ /* 0x000fe200078e0a07 */
[--C-:B------:R-:W-:Y:S01]  /*5000*/  LOP3.LUT R14, R0, 0x55, R11.reuse, 0xfe, !PT ;  /* 0x00000055000e7812 */ /* 0x100fe200078efe0b */
[----:B------:R-:W-:Y:S01]  /*5010*/  IMAD R3, R8, R3, R4 ;  /* 0x0000000308037224 */ /* 0x000fe200078e0204 */
[----:B------:R-:W-:Y:S01]  /*5020*/  STL [R1+0x310], R20 ;  /* 0x0003101401007387 */ /* 0x000fe20000100800 */
[--C-:B------:R-:W-:Y:S01]  /*5030*/  @!P3 IMAD.IADD R39, R39, 0x1, -R8.reuse ;  /* 0x000000012727b824 */ /* 0x100fe200078e0a08 */
[----:B------:R-:W-:Y:S01]  /*5040*/  ISETP.GE.AND P3, PT, R10, RZ, PT ;  /* 0x000000ff0a00720c */ /* 0x000fe20003f66270 */
[--C-:B------:R-:W-:Y:S01]  /*5050*/  @!P6 IMAD.IADD R73, R73, 0x1, -R8.reuse ;  /* 0x000000014949e824 */ /* 0x100fe200078e0a08 */
[----:B------:R0:W-:Y:S01]  /*5060*/  STL [R1+0x318], R7 ;  /* 0x0003180701007387 */ /* 0x0001e20000100800 */
[----:B------:R-:W-:Y:S01]  /*5070*/  ISETP.GT.U32.AND P6, PT, R8, R3, PT ;  /* 0x000000030800720c */ /* 0x000fe20003fc4070 */
[----:B------:R-:W-:Y:S01]  /*5080*/  IMAD.HI.U32 R4, R9, R13, RZ ;  /* 0x0000000d09047227 */ /* 0x000fe200078e00ff */
[----:B------:R-:W-:Y:S01]  /*5090*/  LOP3.LUT R10, R0, 0x57, R11, 0xfe, !PT ;  /* 0x00000057000a7812 */ /* 0x000fe200078efe0b */
[----:B------:R1:W-:Y:S01]  /*50a0*/  STL [R1+0x320], R2 ;  /* 0x0003200201007387 */ /* 0x0003e20000100800 */
[----:B------:R-:W-:Y:S01]  /*50b0*/  ISETP.GT.U32.AND P2, PT, R8, R116, PT ;  /* 0x000000740800720c */ /* 0x000fe20003f44070 */
[----:B------:R-:W-:Y:S01]  /*50c0*/  @!P0 IMAD.IADD R114, R114, 0x1, -R8 ;  /* 0x0000000172728824 */ /* 0x000fe200078e0a08 */
[----:B------:R-:W-:Y:S01]  /*50d0*/  IABS R15, R10 ;  /* 0x0000000a000f7213 */ /* 0x000fe20000000000 */
[----:B------:R-:W-:Y:S01]  /*50e0*/  @!P5 IMAD.MOV R39, RZ, RZ, -R39 ;  /* 0x000000ffff27d224 */ /* 0x000fe200078e0a27 */
[----:B------:R-:W-:Y:S01]  /*50f0*/  ISETP.GE.AND P0, PT, R14, RZ, PT ;  /* 0x000000ff0e00720c */ /* 0x000fe20003f06270 */
[----:B------:R-:W-:Y:S01]  /*5100*/  IMAD.MOV R4, RZ, RZ, -R4 ;  /* 0x000000ffff047224 */ /* 0x000fe200078e0a04 */
[----:B0-----:R-:W-:Y:S01]  /*5110*/  IABS R7, R14 ;  /* 0x0000000e00077213 */ /* 0x001fe20000000000 */
[----:B------:R-:W-:Y:S01]  /*5120*/  @!P1 IMAD.MOV R73, RZ, RZ, -R73 ;  /* 0x000000ffff499224 */ /* 0x000fe200078e0a49 */
[----:B------:R-:W-:Y:S01]  /*5130*/  ISETP.GT.U32.AND P5, PT, R8, R114, PT ;  /* 0x000000720800720c */ /* 0x000fe20003fa4070 */
[----:B------:R-:W-:-:S02]  /*5140*/  @!P6 IMAD.IADD R3, R3, 0x1, -R8 ;  /* 0x000000010303e824 */ /* 0x000fc400078e0a08 */
[----:B-1----:R-:W-:-:S03]  /*5150*/  IMAD.HI.U32 R2, R9, R7, RZ ;  /* 0x0000000709027227 */ /* 0x002fc600078e00ff */
[C---:B------:R-:W-:Y:S01]  /*5160*/  ISETP.GT.U32.AND P6, PT, R8.reuse, R3, PT ;  /* 0x000000030800720c */ /* 0x040fe20003fc4070 */
[----:B------:R-:W-:Y:S02]  /*5170*/  IMAD.MOV R2, RZ, RZ, -R2 ;  /* 0x000000ffff027224 */ /* 0x000fe400078e0a02 */
[----:B------:R-:W-:Y:S01]  /*5180*/  IMAD R13, R8, R4, R13 ;  /* 0x00000004080d7224 */ /* 0x000fe200078e020d */
[----:B------:R-:W-:Y:S01]  /*5190*/  LOP3.LUT R4, R0, 0x58, R11, 0xfe, !PT ;  /* 0x0000005800047812 */ /* 0x000fe200078efe0b */
[C---:B------:R-:W-:Y:S02]  /*51a0*/  IMAD R7, R8.reuse, R2, R7 ;  /* 0x0000000208077224 */ /* 0x040fe400078e0207 */
[----:B------:R-:W-:Y:S01]  /*51b0*/  IMAD.HI.U32 R2, R9, R15, RZ ;  /* 0x0000000f09027227 */ /* 0x000fe200078e00ff */
[----:B------:R-:W-:Y:S02]  /*51c0*/  IABS R56, R4 ;  /* 0x0000000400387213 */ /* 0x000fe40000000000 */
[----:B------:R-:W-:Y:S01]  /*51d0*/  ISETP.GT.U32.AND P1, PT, R8, R7, PT ;  /* 0x000000070800720c */ /* 0x000fe20003f24070 */
[----:B------:R-:W-:-:S02]  /*51e0*/  IMAD.MOV R2, RZ, RZ, -R2 ;  /* 0x000000ffff027224 */ /* 0x000fc400078e0a02 */
[----:B------:R-:W-:Y:S01]  /*51f0*/  @!P5 IMAD.IADD R114, R114, 0x1, -R8 ;  /* 0x000000017272d824 */ /* 0x000fe200078e0a08 */
[C---:B------:R-:W-:Y:S01]  /*5200*/  ISETP.GT.U32.AND P5, PT, R8.reuse, R13, PT ;  /* 0x0000000d0800720c */ /* 0x040fe20003fa4070 */
[C---:B------:R-:W-:Y:S02]  /*5210*/  IMAD R15, R8.reuse, R2, R15 ;  /* 0x00000002080f7224 */ /* 0x040fe400078e020f */
[----:B------:R-:W-:Y:S02]  /*5220*/  @!P3 IMAD.MOV R114, RZ, RZ, -R114 ;  /* 0x000000ffff72b224 */ /* 0x000fe400078e0a72 */
[--C-:B------:R-:W-:Y:S01]  /*5230*/  @!P6 IMAD.IADD R3, R3, 0x1, -R8.reuse ;  /* 0x000000010303e824 */ /* 0x100fe200078e0a08 */
[----:B------:R-:W-:Y:S01]  /*5240*/  ISETP.GT.U32.AND P3, PT, R8, R15, PT ;  /* 0x0000000f0800720c */ /* 0x000fe20003f64070 */
[--C-:B------:R-:W-:Y:S01]  /*5250*/  @!P2 IMAD.IADD R116, R116, 0x1, -R8.reuse ;  /* 0x000000017474a824 */ /* 0x100fe200078e0a08 */
[----:B------:R-:W-:Y:S01]  /*5260*/  ISETP.GE.AND P6, PT, R10, RZ, PT ;  /* 0x000000ff0a00720c */ /* 0x000fe20003fc6270 */
[----:B------:R-:W-:Y:S01]  /*5270*/  IMAD.MOV.U32 R17, RZ, RZ, R3 ;  /* 0x000000ffff117224 */ /* 0x000fe200078e0003 */
[----:B------:R-:W-:Y:S01]  /*5280*/  LOP3.LUT R10, R0, 0x59, R11, 0xfe, !PT ;  /* 0x00000059000a7812 */ /* 0x000fe200078efe0b */
[--C-:B------:R-:W-:Y:S01]  /*5290*/  @!P1 IMAD.IADD R7, R7, 0x1, -R8.reuse ;  /* 0x0000000107079824 */ /* 0x100fe200078e0a08 */
[----:B------:R-:W-:Y:S01]  /*52a0*/  ISETP.GE.AND P2, PT, R12, RZ, PT ;  /* 0x000000ff0c00720c */ /* 0x000fe20003f46270 */
[----:B------:R-:W-:Y:S01]  /*52b0*/  @!P5 IMAD.IADD R13, R13, 0x1, -R8 ;  /* 0x000000010d0dd824 */ /* 0x000fe200078e0a08 */
[----:B------:R-:W-:Y:S01]  /*52c0*/  IABS R72, R10 ;  /* 0x0000000a00487213 */ /* 0x000fe20000000000 */
[----:B------:R-:W-:Y:S01]  /*52d0*/  IMAD.HI.U32 R2, R9, R56, RZ ;  /* 0x0000003809027227 */ /* 0x000fe200078e00ff */
[----:B------:R-:W-:-:S02]  /*52e0*/  ISETP.GT.U32.AND P1, PT, R8, R7, PT ;  /* 0x000000070800720c */ /* 0x000fc40003f24070 */
[----:B------:R-:W-:Y:S01]  /*52f0*/  LOP3.LUT R12, R0, 0x5a, R11, 0xfe, !PT ;  /* 0x0000005a000c7812 */ /* 0x000fe200078efe0b */
[----:B------:R-:W-:Y:S01]  /*5300*/  @!P3 IMAD.IADD R15, R15, 0x1, -R8 ;  /* 0x000000010f0fb824 */ /* 0x000fe200078e0a08 */
[C---:B------:R-:W-:Y:S01]  /*5310*/  ISETP.GT.U32.AND P5, PT, R8.reuse, R13, PT ;  /* 0x0000000d0800720c */ /* 0x040fe20003fa4070 */
[----:B------:R-:W-:Y:S01]  /*5320*/  IMAD.HI.U32 R3, R9, R72, RZ ;  /* 0x0000004809037227 */ /* 0x000fe200078e00ff */
[----:B------:R-:W-:Y:S02]  /*5330*/  IABS R113, R12 ;  /* 0x0000000c00717213 */ /* 0x000fe40000000000 */
[----:B------:R-:W-:Y:S01]  /*5340*/  ISETP.GT.U32.AND P3, PT, R8, R15, PT ;  /* 0x0000000f0800720c */ /* 0x000fe20003f64070 */
[----:B------:R-:W-:Y:S02]  /*5350*/  IMAD.MOV R3, RZ, RZ, -R3 ;  /* 0x000000ffff037224 */ /* 0x000fe400078e0a03 */
[----:B------:R-:W-:Y:S01]  /*5360*/  @!P2 IMAD.MOV R17, RZ, RZ, -R17 ;  /* 0x000000ffff11a224 */ /* 0x000fe200078e0a11 */
[----:B------:R-:W-:Y:S01]  /*5370*/  ISETP.GE.AND P2, PT, R4, RZ, PT ;  /* 0x000000ff0400720c */ /* 0x000fe20003f46270 */
[----:B------:R-:W-:-:S02]  /*5380*/  IMAD R72, R8, R3, R72 ;  /* 0x0000000308487224 */ /* 0x000fc400078e0248 */
[----:B------:R-:W-:Y:S01]  /*5390*/  @!P4 IMAD.MOV R116, RZ, RZ, -R116 ;  /* 0x000000ffff74c224 */ /* 0x000fe200078e0a74 */
[----:B------:R-:W-:Y:S01]  /*53a0*/  ISETP.GE.AND P4, PT, R16, RZ, PT ;  /* 0x000000ff1000720c */ /* 0x000fe20003f86270 */
[----:B------:R0:W-:Y:S01]  /*53b0*/  STL [R1+0x328], R17 ;  /* 0x0003281101007387 */ /* 0x0001e20000100800 */
[----:B------:R-:W-:Y:S01]  /*53c0*/  IMAD.HI.U32 R4, R9, R113, RZ ;  /* 0x0000007109047227 */ /* 0x000fe200078e00ff */
[----:B------:R-:W-:-:S03]  /*53d0*/  LOP3.LUT R16, R0, 0x5c, R11, 0xfe, !PT ;  /* 0x0000005c00107812 */ /* 0x000fc600078efe0b */
[--C-:B------:R-:W-:Y:S01]  /*53e0*/  @!P3 IMAD.IADD R15, R15, 0x1, -R8.reuse ;  /* 0x000000010f0fb824 */ /* 0x100fe200078e0a08 */
[----:B------:R-:W-:Y:S01]  /*53f0*/  ISETP.GT.U32.AND P3, PT, R8, R72, PT ;  /* 0x000000480800720c */ /* 0x000fe20003f64070 */
[----:B------:R-:W-:Y:S01]  /*5400*/  @!P1 IMAD.IADD R7, R7, 0x1, -R8 ;  /* 0x0000000107079824 */ /* 0x000fe200078e0a08 */
[----:B------:R-:W-:Y:S01]  /*5410*/  ISETP.GE.AND P1, PT, R10, RZ, PT ;  /* 0x000000ff0a00720c */ /* 0x000fe20003f26270 */
[----:B------:R-:W-:Y:S01]  /*5420*/  IMAD.MOV R4, RZ, RZ, -R4 ;  /* 0x000000ffff047224 */ /* 0x000fe200078e0a04 */
[----:B------:R-:W-:Y:S01]  /*5430*/  IABS R10, R16 ;  /* 0x00000010000a7213 */ /* 0x000fe20000000000 */
[----:B0-----:R-:W-:Y:S01]  /*5440*/  IMAD.MOV R17, RZ, RZ, -R2 ;  /* 0x000000ffff117224 */ /* 0x001fe200078e0a02 */
[----:B------:R-:W-:Y:S01]  /*5450*/  LOP3.LUT R2, R0, 0x5b, R11, 0xfe, !PT ;  /* 0x0000005b00027812 */ /* 0x000fe200078efe0b */
[----:B------:R-:W-:Y:S01]  /*5460*/  @!P5 IMAD.IADD R13, R13, 0x1, -R8 ;  /* 0x000000010d0dd824 */ /* 0x000fe200078e0a08 */
[----:B------:R-:W-:Y:S01]  /*5470*/  ISETP.GE.AND P5, PT, R12, RZ, PT ;  /* 0x000000ff0c00720c */ /* 0x000fe20003fa6270 */
[----:B------:R-:W-:Y:S01]  /*5480*/  IMAD R56, R8, R17, R56 ;  /* 0x0000001108387224 */ /* 0x000fe200078e0238 */
[----:B------:R-:W-:Y:S01]  /*5490*/  IABS R112, R2 ;  /* 0x0000000200707213 */ /* 0x000fe20000000000 */
[----:B------:R-:W-:-:S02]  /*54a0*/  IMAD.MOV.U32 R18, RZ, RZ, R7 ;  /* 0x000000ffff127224 */ /* 0x000fc400078e0007 */
[C---:B------:R-:W-:Y:S02]  /*54b0*/  IMAD R113, R8.reuse, R4, R113 ;  /* 0x0000000408717224 */ /* 0x040fe400078e0271 */
[----:B------:R-:W-:Y:S02]  /*54c0*/  IMAD.MOV.U32 R14, RZ, RZ, R13 ;  /* 0x000000ffff0e7224 */ /* 0x000fe400078e000d */
[----:B------:R-:W-:Y:S01]  /*54d0*/  @!P0 IMAD.MOV R18, RZ, RZ, -R18 ;  /* 0x000000ffff128224 */ /* 0x000fe200078e0a12 */
[----:B------:R-:W-:Y:S01]  /*54e0*/  ISETP.GT.U32.AND P0, PT, R8, R56, PT ;  /* 0x000000380800720c */ /* 0x000fe20003f04070 */
[----:B------:R-:W-:Y:S02]  /*54f0*/  @!P3 IMAD.IADD R72, R72, 0x1, -R8 ;  /* 0x000000014848b824 */ /* 0x000fe400078e0a08 */
[----:B------:R-:W-:Y:S01]  /*5500*/  IMAD.MOV.U32 R20, RZ, RZ, R15 ;  /* 0x000000ffff147224 */ /* 0x000fe200078e000f */
[----:B------:R0:W-:Y:S01]  /*5510*/  STL [R1+0x330], R18 ;  /* 0x0003301201007387 */ /* 0x0001e20000100800 */
[----:B------:R-:W-:Y:S01]  /*5520*/  @!P4 IMAD.MOV R14, RZ, RZ, -R14 ;  /* 0x000000ffff0ec224 */ /* 0x000fe200078e0a0e */
[----:B------:R-:W-:Y:S01]  /*5530*/  ISETP.GE.AND P4, PT, R2, RZ, PT ;  /* 0x000000ff0200720c */ /* 0x000fe20003f86270 */
[----:B------:R-:W-:Y:S01]  /*5540*/  @!P6 IMAD.MOV R20, RZ, RZ, -R20 ;  /* 0x000000ffff14e224 */ /* 0x000fe200078e0a14 */
[C---:B------:R-:W-:Y:S01]  /*5550*/  ISETP.GT.U32.AND P3, PT, R8.reuse, R72, PT ;  /* 0x000000480800720c */ /* 0x040fe20003f64070 */
[C---:B------:R-:W-:Y:S01]  /*5560*/  IMAD.HI.U32 R2, R9.reuse, R112, RZ ;  /* 0x0000007009027227 */ /* 0x040fe200078e00ff */
[----:B------:R-:W-:Y:S01]  /*5570*/  ISETP.GT.U32.AND P6, PT, R8, R113, PT ;  /* 0x000000710800720c */ /* 0x000fe20003fc4070 */
[----:B------:R1:W-:Y:S02]  /*5580*/  STL [R1+0x338], R14 ;  /* 0x0003380e01007387 */ /* 0x0003e40000100800 */
[----:B------:R-:W-:Y:S01]  /*5590*/  IMAD.HI.U32 R3, R9, R10, RZ ;  /* 0x0000000a09037227 */ /* 0x000fe200078e00ff */
[----:B0-----:R-:W-:Y:S01]  /*55a0*/  LOP3.LUT R18, R0, 0x5d, R11, 0xfe, !PT ;  /* 0x0000005d00127812 */ /* 0x001fe200078efe0b */
[----:B------:R0:W-:Y:S02]  /*55b0*/  STL [R1+0x340], R20 ;  /* 0x0003401401007387 */ /* 0x0001e40000100800 */
[----:B------:R-:W-:Y:S01]  /*55c0*/  IMAD.MOV R13, RZ, RZ, -R2 ;  /* 0x000000ffff0d7224 */ /* 0x000fe200078e0a02 */
[----:B------:R-:W-:Y:S01]  /*55d0*/  IABS R12, R18 ;  /* 0x00000012000c7213 */ /* 0x000fe20000000000 */
[----:B------:R-:W-:-:S02]  /*55e0*/  IMAD.MOV R3, RZ, RZ, -R3 ;  /* 0x000000ffff037224 */ /* 0x000fc400078e0a03 */
[----:B------:R-:W-:Y:S01]  /*55f0*/  @!P0 IMAD.IADD R56, R56, 0x1, -R8 ;  /* 0x0000000138388824 */ /* 0x000fe200078e0a08 */
[----:B-1----:R-:W-:Y:S01]  /*5600*/  IABS R14, R19 ;  /* 0x00000013000e7213 */ /* 0x002fe20000000000 */
[C---:B------:R-:W-:Y:S02]  /*5610*/  IMAD R112, R8.reuse, R13, R112 ;  /* 0x0000000d08707224 */ /* 0x040fe400078e0270 */
[C---:B------:R-:W-:Y:S01]  /*5620*/  IMAD R3, R8.reuse, R3, R10 ;  /* 0x0000000308037224 */ /* 0x040fe200078e020a */
[----:B------:R-:W-:Y:S01]  /*5630*/  ISETP.GT.U32.AND P0, PT, R8, R56, PT ;  /* 0x000000380800720c */ /* 0x000fe20003f04070 */
[--C-:B------:R-:W-:Y:S01]  /*5640*/  @!P3 IMAD.IADD R72, R72, 0x1, -R8.reuse ;  /* 0x000000014848b824 */ /* 0x100fe200078e0a08 */
[C---:B------:R-:W-:Y:S01]  /*5650*/  ISETP.GT.U32.AND P3, PT, R8.reuse, R112, PT ;  /* 0x000000700800720c */ /* 0x040fe20003f64070 */
[----:B------:R-:W-:Y:S01]  /*5660*/  @!P6 IMAD.IADD R113, R113, 0x1, -R8 ;  /* 0x000000017171e824 */ /* 0x000fe200078e0a08 */
[----:B------:R-:W-:Y:S01]  /*5670*/  ISETP.GT.U32.AND P6, PT, R8, R3, PT ;  /* 0x000000030800720c */ /* 0x000fe20003fc4070 */
[----:B------:R-:W-:Y:S01]  /*5680*/  IMAD.HI.U32 R4, R9, R12, RZ ;  /* 0x0000000c09047227 */ /* 0x000fe200078e00ff */
[----:B0-----:R-:W-:-:S03]  /*5690*/  LOP3.LUT R20, R0, 0x62, R11, 0xfe, !PT ;  /* 0x0000006200147812 */ /* 0x001fc600078efe0b */
[----:B------:R-:W-:Y:S01]  /*56a0*/  IMAD.HI.U32 R7, R9, R14, RZ ;  /* 0x0000000e09077227 */ /* 0x000fe200078e00ff */
[----:B------:R-:W-:-:S03]  /*56b0*/  IABS R110, R20 ;  /* 0x00000014006e7213 */ /* 0x000fc60000000000 */
[----:B------:R-:W-:Y:S02]  /*56c0*/  IMAD.MOV R15, RZ, RZ, -R4 ;  /* 0x000000ffff0f7224 */ /* 0x000fe400078e0a04 */
[----:B------:R-:W-:Y:S02]  /*56d0*/  IMAD.MOV R17, RZ, RZ, -R7 ;  /* 0x000000ffff117224 */ /* 0x000fe400078e0a07 */
[----:B------:R-:W-:Y:S01]  /*56e0*/  IMAD R7, R8, R15, R12 ;  /* 0x0000000f08077224 */ /* 0x000fe200078e020c */
[--C-:B------:R-:W-:Y:S01]  /*56f0*/  LOP3.LUT R12, R0, 0x5f, R11.reuse, 0xfe, !PT ;  /* 0x0000005f000c7812 */ /* 0x100fe200078efe0b */
[----:B------:R-:W-:Y:S01]  /*5700*/  IMAD R13, R8, R17, R14 ;  /* 0x00000011080d7224 */ /* 0x000fe200078e020e */
[----:B------:R-:W-:Y:S01]  /*5710*/  LOP3.LUT R14, R0, 0x60, R11, 0xfe, !PT ;  /* 0x00000060000e7812 */ /* 0x000fe200078efe0b */
[--C-:B------:R-:W-:Y:S01]  /*5720*/  @!P0 IMAD.IADD R56, R56, 0x1, -R8.reuse ;  /* 0x0000000138388824 */ /* 0x100fe200078e0a08 */
[----:B------:R-:W-:Y:S01]  /*5730*/  IABS R15, R12 ;  /* 0x0000000c000f7213 */ /* 0x000fe20000000000 */
[--C-:B------:R-:W-:Y:S01]  /*5740*/  @!P3 IMAD.IADD R112, R112, 0x1, -R8.reuse ;  /* 0x000000017070b824 */ /* 0x100fe200078e0a08 */
[----:B------:R-:W-:Y:S01]  /*5750*/  IABS R55, R14 ;  /* 0x0000000e00377213 */ /* 0x000fe20000000000 */
[----:B------:R-:W-:Y:S01]  /*5760*/  @!P6 IMAD.IADD R3, R3, 0x1, -R8 ;  /* 0x000000010303e824 */ /* 0x000fe200078e0a08 */
[C---:B------:R-:W-:Y:S01]  /*5770*/  ISETP.GT.U32.AND P3, PT, R8.reuse, R113, PT ;  /* 0x000000710800720c */ /* 0x040fe20003f64070 */
[----:B------:R-:W-:Y:S01]  /*5780*/  @!P2 IMAD.MOV R56, RZ, RZ, -R56 ;  /* 0x000000ffff38a224 */ /* 0x000fe200078e0a38 */
[C---:B------:R-:W-:Y:S01]  /*5790*/  ISETP.GT.U32.AND P2, PT, R8.reuse, R112, PT ;  /* 0x000000700800720c */ /* 0x040fe20003f44070 */
[----:B------:R-:W-:Y:S01]  /*57a0*/  IMAD.HI.U32 R2, R9, R15, RZ ;  /* 0x0000000f09027227 */ /* 0x000fe200078e00ff */
[----:B------:R-:W-:-:S02]  /*57b0*/  ISETP.GT.U32.AND P6, PT, R8, R3, PT ;  /* 0x000000030800720c */ /* 0x000fc40003fc4070 */
[----:B------:R-:W-:Y:S01]  /*57c0*/  ISETP.GE.AND P0, PT, R16, RZ, PT ;  /* 0x000000ff1000720c */ /* 0x000fe20003f06270 */
[----:B------:R-:W-:Y:S01]  /*57d0*/  IMAD.HI.U32 R4, R9, R55, RZ ;  /* 0x0000003709047227 */ /* 0x000fe200078e00ff */
[----:B------:R-:W-:-:S03]  /*57e0*/  LOP3.LUT R16, R0, 0x61, R11, 0xfe, !PT ;  /* 0x0000006100107812 */ /* 0x000fc600078efe0b */
[----:B------:R-:W-:Y:S01]  /*57f0*/  IMAD.MOV R2, RZ, RZ, -R2 ;  /* 0x000000ffff027224 */ /* 0x000fe200078e0a02 */
[----:B------:R-:W-:Y:S01]  /*5800*/  IABS R71, R16 ;  /* 0x0000001000477213 */ /* 0x000fe20000000000 */
[----:B------:R-:W-:Y:S02]  /*5810*/  IMAD.MOV R10, RZ, RZ, -R4 ;  /* 0x000000ffff0a7224 */ /* 0x000fe400078e0a04 */
[----:B------:R-:W-:Y:S01]  /*5820*/  @!P1 IMAD.MOV R72, RZ, RZ, -R72 ;  /* 0x000000ffff489224 */ /* 0x000fe200078e0a48 */
[C---:B------:R-:W-:Y:S01]  /*5830*/  ISETP.GT.U32.AND P1, PT, R8.reuse, R7, PT ;  /* 0x000000070800720c */ /* 0x040fe20003f24070 */
[--C-:B------:R-:W-:Y:S01]  /*5840*/  @!P3 IMAD.IADD R113, R113, 0x1, -R8.reuse ;  /* 0x000000017171b824 */ /* 0x100fe200078e0a08 */
[C---:B------:R-:W-:Y:S01]  /*5850*/  ISETP.GT.U32.AND P3, PT, R8.reuse, R13, PT ;  /* 0x0000000d0800720c */ /* 0x040fe20003f64070 */
[C---:B------:R-:W-:Y:S02]  /*5860*/  IMAD R15, R8.reuse, R2, R15 ;  /* 0x00000002080f7224 */ /* 0x040fe400078e020f */
[----:B------:R-:W-:Y:S01]  /*5870*/  IMAD R55, R8, R10, R55 ;  /* 0x0000000a08377224 */ /* 0x000fe200078e0237 */
[----:B------:R-:W-:Y:S01]  /*5880*/  LOP3.LUT R10, R0, 0x63, R11, 0xfe, !PT ;  /* 0x00000063000a7812 */ /* 0x000fe200078efe0b */
[--C-:B------:R-:W-:Y:S01]  /*5890*/  @!P2 IMAD.IADD R112, R112, 0x1, -R8.reuse ;  /* 0x000000017070a824 */ /* 0x100fe200078e0a08 */
[C---:B------:R-:W-:Y:S01]  /*58a0*/  ISETP.GT.U32.AND P2, PT, R8.reuse, R15, PT ;  /* 0x0000000f0800720c */ /* 0x040fe20003f44070 */
[----:B------:R-:W-:Y:S01]  /*58b0*/  @!P6 IMAD.IADD R3, R3, 0x1, -R8 ;  /* 0x000000010303e824 */ /* 0x000fe200078e0a08 */
[----:B------:R-:W-:Y:S01]  /*58c0*/  ISETP.GT.U32.AND P6, PT, R8, R55, PT ;  /* 0x000000370800720c */ /* 0x000fe20003fc4070 */
[----:B------:R-:W-:Y:S01]  /*58d0*/  IMAD.HI.U32 R4, R9, R110, RZ ;  /* 0x0000006e09047227 */ /* 0x000fe200078e00ff */
[----:B------:R-:W-:-:S03]  /*58e0*/  IABS R109, R10 ;  /* 0x0000000a006d7213 */ /* 0x000fc60000000000 */
[--C-:B------:R-:W-:Y:S01]  /*58f0*/  @!P1 IMAD.IADD R7, R7, 0x1, -R8.reuse ;  /* 0x0000000107079824 */ /* 0x100fe200078e0a08 */
[----:B------:R-:W-:Y:S01]  /*5900*/  ISETP.GE.AND P1, PT, R18, RZ, PT ;  /* 0x000000ff1200720c */ /* 0x000fe20003f26270 */
[--C-:B------:R-:W-:Y:S01]  /*5910*/  @!P3 IMAD.IADD R13, R13, 0x1, -R8.reuse ;  /* 0x000000010d0db824 */ /* 0x100fe200078e0a08 */
[----:B------:R-:W-:Y:S01]  /*5920*/  ISETP.GE.AND P3, PT, R19, RZ, PT ;  /* 0x000000ff1300720c */ /* 0x000fe20003f66270 */
[----:B------:R-:W-:Y:S02]  /*5930*/  @!P5 IMAD.MOV R113, RZ, RZ, -R113 ;  /* 0x000000ffff71d224 */ /* 0x000fe400078e0a71 */
[--C-:B------:R-:W-:Y:S01]  /*5940*/  @!P2 IMAD.IADD R15, R15, 0x1, -R8.reuse ;  /* 0x000000010f0fa824 */ /* 0x100fe200078e0a08 */
[C---:B------:R-:W-:Y:S01]  /*5950*/  ISETP.GT.U32.AND P2, PT, R8.reuse, R7, PT ;  /* 0x000000070800720c */ /* 0x040fe20003f44070 */
[----:B------:R-:W-:Y:S01]  /*5960*/  @!P6 IMAD.IADD R55, R55, 0x1, -R8 ;  /* 0x000000013737e824 */ /* 0x000fe200078e0a08 */
[C---:B------:R-:W-:Y:S01]  /*5970*/  ISETP.GT.U32.AND P6, PT, R8.reuse, R13, PT ;  /* 0x0000000d0800720c */ /* 0x040fe20003fc4070 */
[----:B------:R-:W-:Y:S01]  /*5980*/  IMAD.MOV R17, RZ, RZ, -R4 ;  /* 0x000000ffff117224 */ /* 0x000fe200078e0a04 */
[----:B------:R-:W-:Y:S01]  /*5990*/  ISETP.GT.U32.AND P5, PT, R8, R15, PT ;  /* 0x0000000f0800720c */ /* 0x000fe20003fa4070 */
[----:B------:R-:W-:-:S04]  /*59a0*/  IMAD.HI.U32 R2, R9, R71, RZ ;  /* 0x0000004709027227 */ /* 0x000fc800078e00ff */
[----:B------:R-:W-:Y:S01]  /*59b0*/  IMAD R110, R8, R17, R110 ;  /* 0x00000011086e7224 */ /* 0x000fe200078e026e */
[----:B------:R-:W-:Y:S01]  /*59c0*/  LOP3.LUT R17, R0, 0x64, R11, 0xfe, !PT ;  /* 0x0000006400117812 */ /* 0x000fe200078efe0b */
[----:B------:R-:W-:Y:S02]  /*59d0*/  IMAD.MOV R2, RZ, RZ, -R2 ;  /* 0x000000ffff027224 */ /* 0x000fe400078e0a02 */
[----:B------:R-:W-:Y:S01]  /*59e0*/  @!P4 IMAD.MOV R112, RZ, RZ, -R112 ;  /* 0x000000ffff70c224 */ /* 0x000fe200078e0a70 */
[----:B------:R-:W-:Y:S01]  /*59f0*/  ISETP.GT.U32.AND P4, PT, R8, R55, PT ;  /* 0x000000370800720c */ /* 0x000fe20003f84070 */
[--C-:B------:R-:W-:Y:S01]  /*5a00*/  @!P2 IMAD.IADD R7, R7, 0x1, -R8.reuse ;  /* 0x000000010707a824 */ /* 0x100fe200078e0a08 */
[----:B------:R-:W-:Y:S01]  /*5a10*/  IABS R4, R17 ;  /* 0x0000001100047213 */ /* 0x000fe20000000000 */
[----:B------:R-:W-:Y:S01]  /*5a20*/  @!P6 IMAD.IADD R13, R13, 0x1, -R8 ;  /* 0x000000010d0de824 */ /* 0x000fe200078e0a08 */
[----:B------:R-:W-:Y:S01]  /*5a30*/  ISETP.GE.AND P2, PT, R12, RZ, PT ;  /* 0x000000ff0c00720c */ /* 0x000fe20003f46270 */
[C---:B------:R-:W-:Y:S01]  /*5a40*/  IMAD R71, R8.reuse, R2, R71 ;  /* 0x0000000208477224 */ /* 0x040fe200078e0247 */
[----:B------:R-:W-:Y:S01]  /*5a50*/  ISETP.GT.U32.AND P6, PT, R8, R110, PT ;  /* 0x0000006e0800720c */ /* 0x000fe20003fc4070 */
[----:B------:R-:W-:Y:S01]  /*5a60*/  IMAD.HI.U32 R2, R9, R109, RZ ;  /* 0x0000006d09027227 */ /* 0x000fe200078e00ff */
[----:B------:R-:W-:-:S03]  /*5a70*/  LOP3.LUT R12, R0, 0x6a, R11, 0xfe, !PT ;  /* 0x0000006a000c7812 */ /* 0x000fc600078efe0b */
[----:B------:R-:W-:Y:S01]  /*5a80*/  @!P5 IMAD.IADD R15, R15, 0x1, -R8 ;  /* 0x000000010f0fd824 */ /* 0x000fe200078e0a08 */
[----:B------:R-:W-:Y:S01]  /*5a90*/  ISETP.GE.AND P5, PT, R14, RZ, PT ;  /* 0x000000ff0e00720c */ /* 0x000fe20003fa6270 */
[----:B------:R-:W-:Y:S01]  /*5aa0*/  IMAD.MOV.U32 R21, RZ, RZ, R3 ;  /* 0x000000ffff157224 */ /* 0x000fe200078e0003 */
[----:B------:R-:W-:Y:S01]  /*5ab0*/  IABS R108, R12 ;  /* 0x0000000c006c7213 */ /* 0x000fe20000000000 */
[----:B------:R-:W-:-:S04]  /*5ac0*/  IMAD.HI.U32 R3, R9, R4, RZ ;  /* 0x0000000409037227 */ /* 0x000fc800078e00ff */
[----:B------:R-:W-:Y:S02]  /*5ad0*/  IMAD.MOV R2, RZ, RZ, -R2 ;  /* 0x000000ffff027224 */ /* 0x000fe400078e0a02 */
[----:B------:R-:W-:Y:S02]  /*5ae0*/  IMAD.MOV.U32 R19, RZ, RZ, R7 ;  /* 0x000000ffff137224 */ /* 0x000fe400078e0007 */
[----:B------:R-:W-:Y:S02]  /*5af0*/  IMAD.MOV R3, RZ, RZ, -R3 ;  /* 0x000000ffff037224 */ /* 0x000fe400078e0a03 */
[----:B------:R-:W-:Y:S01]  /*5b00*/  IMAD R109, R8, R2, R109 ;  /* 0x00000002086d7224 */ /* 0x000fe200078e026d */
[----:B------:R-:W-:Y:S01]  /*5b10*/  LOP3.LUT R2, R0, 0x65, R11, 0xfe, !PT ;  /* 0x0000006500027812 */ /* 0x000fe200078efe0b */
[----:B------:R-:W-:Y:S02]  /*5b20*/  IMAD.MOV.U32 R7, RZ, RZ, R15 ;  /* 0x000000ffff077224 */ /* 0x000fe400078e000f */
[----:B------:R-:W-:Y:S01]  /*5b30*/  @!P0 IMAD.MOV R21, RZ, RZ, -R21 ;  /* 0x000000ffff158224 */ /* 0x000fe200078e0a15 */
[----:B------:R-:W-:Y:S01]  /*5b40*/  ISETP.GT.U32.AND P0, PT, R8, R71, PT ;  /* 0x000000470800720c */ /* 0x000fe20003f04070 */
[--C-:B------:R-:W-:Y:S01]  /*5b50*/  @!P4 IMAD.IADD R55, R55, 0x1, -R8.reuse ;  /* 0x000000013737c824 */ /* 0x100fe200078e0a08 */
[----:B------:R-:W-:Y:S01]  /*5b60*/  ISETP.GE.AND P4, PT, R16, RZ, PT ;  /* 0x000000ff1000720c */ /* 0x000fe20003f86270 */
[----:B------:R-:W-:Y:S01]  /*5b70*/  IMAD.MOV.U32 R18, RZ, RZ, R13 ;  /* 0x000000ffff127224 */ /* 0x000fe200078e000d */
[----:B------:R-:W-:Y:S01]  /*5b80*/  STL [R1+0x348], R21 ;  /* 0x0003481501007387 */ /* 0x000fe20000100800 */
        /* <DEDUP_REMOVED lines=8> */
[----:B------:R-:W-:Y:S01]  /*5c10*/  @!P5 IMAD.MOV R55, RZ, RZ, -R55 ;  /* 0x000000ffff37d224 */ /* 0x000fe200078e0a37 */
[----:B------:R-:W-:Y:S01]  /*5c20*/  ISETP.GT.U32.AND P5, PT, R8, R3, PT ;  /* 0x000000030800720c */ /* 0x000fe20003fa4070 */
[----:B------:R-:W-:Y:S01]  /*5c30*/  @!P1 IMAD.MOV R19, RZ, RZ, -R19 ;  /* 0x000000ffff139224 */ /* 0x000fe200078e0a13 */
[----:B------:R-:W-:Y:S01]  /*5c40*/  IABS R13, R4 ;  /* 0x00000004000d7213 */ /* 0x000fe20000000000 */
[----:B------:R-:W-:Y:S01]  /*5c50*/  @!P0 IMAD.IADD R71, R71, 0x1, -R8 ;  /* 0x0000000147478824 */ /* 0x000fe200078e0a08 */
[----:B------:R-:W-:-:S02]  /*5c60*/  ISETP.GE.AND P0, PT, R20, RZ, PT ;  /* 0x000000ff1400720c */ /* 0x000fc40003f06270 */
[----:B------:R-:W-:Y:S01]  /*5c70*/  STL [R1+0x350], R19 ;  /* 0x0003501301007387 */ /* 0x000fe20000100800 */
[----:B------:R-:W-:Y:S02]  /*5c80*/  LOP3.LUT R10, R0, 0x67, R11, 0xfe, !PT ;  /* 0x00000067000a7812 */ /* 0x000fe400078efe0b */
[--C-:B------:R-:W-:Y:S01]  /*5c90*/  @!P2 IMAD.IADD R109, R109, 0x1, -R8.reuse ;  /* 0x000000016d6da824 */ /* 0x100fe200078e0a08 */
[----:B------:R-:W-:Y:S01]  /*5ca0*/  STL [R1+0x358], R18 ;  /* 0x0003581201007387 */ /* 0x000fe20000100800 */
[--C-:B------:R-:W-:Y:S01]  /*5cb0*/  @!P3 IMAD.IADD R110, R110, 0x1, -R8.reuse ;  /* 0x000000016e6eb824 */ /* 0x100fe200078e0a08 */
[----:B------:R-:W-:Y:S01]  /*5cc0*/  ISETP.GT.U32.AND P1, PT, R8, R71, PT ;  /* 0x000000470800720c */ /* 0x000fe20003f24070 */
[----:B------:R-:W-:Y:S01]  /*5cd0*/  @!P5 IMAD.IADD R3, R3, 0x1, -R8 ;  /* 0x000000010303d824 */ /* 0x000fe200078e0a08 */
[----:B------:R0:W-:Y:S01]  /*5ce0*/  STL [R1+0x360], R7 ;  /* 0x0003600701007387 */ /* 0x0001e20000100800 */
[----:B------:R-:W-:Y:S02]  /*5cf0*/  ISETP.GE.AND P3, PT, R2, RZ, PT ;  /* 0x000000ff0200720c */ /* 0x000fe40003f66270 */
[----:B------:R-:W-:Y:S01]  /*5d00*/  ISETP.GT.U32.AND P5, PT, R8, R109, PT ;  /* 0x0000006d0800720c */ /* 0x000fe20003fa4070 */
[----:B------:R-:W-:Y:S01]  /*5d10*/  @!P0 IMAD.MOV R110, RZ, RZ, -R110 ;  /* 0x000000ffff6e8224 */ /* 0x000fe200078e0a6e */
[----:B------:R-:W-:Y:S01]  /*5d20*/  ISETP.GE.AND P2, PT, R4, RZ, PT ;  /* 0x000000ff0400720c */ /* 0x000fe20003f46270 */
[----:B------:R-:W-:Y:S01]  /*5d30*/  IMAD.HI.U32 R4, R9, R13, RZ ;  /* 0x0000000d09047227 */ /* 0x000fe200078e00ff */
[----:B------:R-:W-:-:S02]  /*5d40*/  IABS R15, R10 ;  /* 0x0000000a000f7213 */ /* 0x000fc40000000000 */
[----:B------:R-:W-:Y:S01]  /*5d50*/  ISETP.GE.AND P0, PT, R10, RZ, PT ;  /* 0x000000ff0a00720c */ /* 0x000fe20003f06270 */
[----:B------:R-:W-:Y:S01]  /*5d60*/  IMAD.MOV R4, RZ, RZ, -R4 ;  /* 0x000000ffff047224 */ /* 0x000fe200078e0a04 */
[----:B0-----:R-:W-:Y:S01]  /*5d70*/  IABS R7, R2 ;  /* 0x0000000200077213 */ /* 0x001fe20000000000 */
[----:B------:R-:W-:Y:S01]  /*5d80*/  @!P1 IMAD.IADD R71, R71, 0x1, -R8 ;  /* 0x0000000147479824 */ /* 0x000fe200078e0a08 */
[----:B------:R-:W-:Y:S01]  /*5d90*/  LOP3.LUT R10, R0, 0x69, R11, 0xfe, !PT ;  /* 0x00000069000a7812 */ /* 0x000fe200078efe0b */
[----:B------:R-:W-:Y:S01]  /*5da0*/  IMAD R13, R8, R4, R13 ;  /* 0x00000004080d7224 */ /* 0x000fe200078e020d */
[----:B------:R-:W-:Y:S01]  /*5db0*/  ISETP.GE.AND P1, PT, R17, RZ, PT ;  /* 0x000000ff1100720c */ /* 0x000fe20003f26270 */
[----:B------:R-:W-:Y:S01]  /*5dc0*/  IMAD.HI.U32 R2, R9, R7, RZ ;  /* 0x0000000709027227 */ /* 0x000fe200078e00ff */
[----:B------:R-:W-:Y:S02]  /*5dd0*/  IABS R70, R10 ;  /* 0x0000000a00467213 */ /* 0x000fe40000000000 */
[----:B------:R-:W-:Y:S01]  /*5de0*/  LOP3.LUT R16, R0, 0x6d, R11, 0xfe, !PT ;  /* 0x0000006d00107812 */ /* 0x000fe200078efe0b */
[----:B------:R-:W-:-:S02]  /*5df0*/  IMAD.MOV R2, RZ, RZ, -R2 ;  /* 0x000000ffff027224 */ /* 0x000fc400078e0a02 */
[----:B------:R-:W-:Y:S02]  /*5e00*/  @!P5 IMAD.IADD R109, R109, 0x1, -R8 ;  /* 0x000000016d6dd824 */ /* 0x000fe400078e0a08 */
[----:B------:R-:W-:Y:S01]  /*5e10*/  IMAD R7, R8, R2, R7 ;  /* 0x0000000208077224 */ /* 0x000fe200078e0207 */
[----:B------:R-:W-:Y:S01]  /*5e20*/  LOP3.LUT R2, R0, 0x68, R11, 0xfe, !PT ;  /* 0x0000006800027812 */ /* 0x000fe200078efe0b */
[----:B------:R-:W-:Y:S01]  /*5e30*/  @!P4 IMAD.MOV R71, RZ, RZ, -R71 ;  /* 0x000000ffff47c224 */ /* 0x000fe200078e0a47 */
[C---:B------:R-:W-:Y:S01]  /*5e40*/  ISETP.GT.U32.AND P4, PT, R8.reuse, R3, PT ;  /* 0x000000030800720c */ /* 0x040fe20003f84070 */
[----:B------:R-:W-:Y:S01]  /*5e50*/  @!P6 IMAD.MOV R109, RZ, RZ, -R109 ;  /* 0x000000ffff6de224 */ /* 0x000fe200078e0a6d */
[C---:B------:R-:W-:Y:S02]  /*5e60*/  ISETP.GT.U32.AND P5, PT, R8.reuse, R7, PT ;  /* 0x000000070800720c */ /* 0x040fe40003fa4070 */
[----:B------:R-:W-:Y:S02]  /*5e70*/  ISETP.GT.U32.AND P6, PT, R8, R13, PT ;  /* 0x0000000d0800720c */ /* 0x000fe40003fc4070 */
[----:B------:R-:W-:-:S07]  /*5e80*/  IABS R54, R2 ;  /* 0x0000000200367213 */ /* 0x000fce0000000000 */
[--C-:B------:R-:W-:Y:S01]  /*5e90*/  @!P4 IMAD.IADD R3, R3, 0x1, -R8.reuse ;  /* 0x000000010303c824 */ /* 0x100fe200078e0a08 */
[----:B------:R-:W-:Y:S01]  /*5ea0*/  ISETP.GE.AND P4, PT, R2, RZ, PT ;  /* 0x000000ff0200720c */ /* 0x000fe20003f86270 */
[----:B------:R-:W-:Y:S02]  /*5eb0*/  @!P5 IMAD.IADD R7, R7, 0x1, -R8 ;  /* 0x000000010707d824 */ /* 0x000fe400078e0a08 */
[----:B------:R-:W-:-:S03]  /*5ec0*/  IMAD.HI.U32 R2, R9, R15, RZ ;  /* 0x0000000f09027227 */ /* 0x000fc600078e00ff */
[----:B------:R-:W-:Y:S01]  /*5ed0*/  ISETP.GT.U32.AND P5, PT, R8, R7, PT ;  /* 0x000000070800720c */ /* 0x000fe20003fa4070 */
[----:B------:R-:W-:Y:S02]  /*5ee0*/  IMAD.MOV R4, RZ, RZ, -R2 ;  /* 0x000000ffff047224 */ /* 0x000fe400078e0a02 */
[----:B------:R-:W-:Y:S02]  /*5ef0*/  @!P6 IMAD.IADD R13, R13, 0x1, -R8 ;  /* 0x000000010d0de824 */ /* 0x000fe400078e0a08 */
[----:B------:R-:W-:-:S03]  /*5f00*/  IMAD.HI.U32 R2, R9, R54, RZ ;  /* 0x0000003609027227 */ /* 0x000fc600078e00ff */
[C---:B------:R-:W-:Y:S01]  /*5f10*/  ISETP.GT.U32.AND P6, PT, R8.reuse, R13, PT ;  /* 0x0000000d0800720c */ /* 0x040fe20003fc4070 */
[----:B------:R-:W-:Y:S02]  /*5f20*/  IMAD.MOV.U32 R14, RZ, RZ, R3 ;  /* 0x000000ffff0e7224 */ /* 0x000fe400078e0003 */
[----:B------:R-:W-:Y:S02]  /*5f30*/  IMAD R15, R8, R4, R15 ;  /* 0x00000004080f7224 */ /* 0x000fe400078e020f */
[----:B------:R-:W-:Y:S02]  /*5f40*/  IMAD.MOV R3, RZ, RZ, -R2 ;  /* 0x000000ffff037224 */ /* 0x000fe400078e0a02 */
[----:B------:R-:W-:-:S04]  /*5f50*/  IMAD.HI.U32 R2, R9, R70, RZ ;  /* 0x0000004609027227 */ /* 0x000fc800078e00ff */
[----:B------:R-:W-:Y:S01]  /*5f60*/  @!P5 IMAD.IADD R7, R7, 0x1, -R8 ;  /* 0x000000010707d824 */ /* 0x000fe200078e0a08 */
[C---:B------:R-:W-:Y:S01]  /*5f70*/  ISETP.GT.U32.AND P5, PT, R8.reuse, R15, PT ;  /* 0x0000000f0800720c */ /* 0x040fe20003fa4070 */
[----:B------:R-:W-:Y:S02]  /*5f80*/  IMAD R54, R8, R3, R54 ;  /* 0x0000000308367224 */ /* 0x000fe400078e0236 */
[----:B------:R-:W-:-:S04]  /*5f90*/  IMAD.HI.U32 R3, R9, R108, RZ ;  /* 0x0000006c09037227 */ /* 0x000fc800078e00ff */
[----:B------:R-:W-:Y:S02]  /*5fa0*/  IMAD.MOV R17, RZ, RZ, -R2 ;  /* 0x000000ffff117224 */ /* 0x000fe400078e0a02 */
[----:B------:R-:W-:Y:S01]  /*5fb0*/  @!P1 IMAD.MOV R14, RZ, RZ, -R14 ;  /* 0x000000ffff0e9224 */ /* 0x000fe200078e0a0e */
[----:B------:R-:W-:Y:S01]  /*5fc0*/  ISETP.GE.AND P1, PT, R10, RZ, PT ;  /* 0x000000ff0a00720c */ /* 0x000fe20003f26270 */
[----:B------:R-:W-:Y:S01]  /*5fd0*/  IMAD.MOV R3, RZ, RZ, -R3 ;  /* 0x000000ffff037224 */ /* 0x000fe200078e0a03 */
[--C-:B------:R-:W-:Y:S01]  /*5fe0*/  LOP3.LUT R10, R0, 0x6b, R11.reuse, 0xfe, !PT ;  /* 0x0000006b000a7812 */ /* 0x100fe200078efe0b */
[C---:B------:R-:W-:Y:S01]  /*5ff0*/  IMAD R70, R8.reuse, R17, R70 ;  /* 0x0000001108467224 */ /* 0x040fe200078e0246 */
[----:B------:R0:W-:Y:S01]  /*6000*/  STL [R1+0x368], R14 ;  /* 0x0003680e01007387 */ /* 0x0001e20000100800 */
[C---:B------:R-:W-:Y:S01]  /*6010*/  IMAD R108, R8.reuse, R3, R108 ;  /* 0x00000003086c7224 */ /* 0x040fe200078e026c */
[----:B------:R-:W-:Y:S01]  /*6020*/  IABS R106, R10 ;  /* 0x0000000a006a7213 */ /* 0x000fe20000000000 */
[--C-:B------:R-:W-:Y:S01]  /*6030*/  @!P6 IMAD.IADD R13, R13, 0x1, -R8.reuse ;  /* 0x000000010d0de824 */ /* 0x100fe200078e0a08 */
[C---:B------:R-:W-:Y:S01]  /*6040*/  ISETP.GT.U32.AND P6, PT, R8.reuse, R70, PT ;  /* 0x000000460800720c */ /* 0x040fe20003fc4070 */
[----:B------:R-:W-:Y:S01]  /*6050*/  @!P5 IMAD.IADD R15, R15, 0x1, -R8 ;  /* 0x000000010f0fd824 */ /* 0x000fe200078e0a08 */
[----:B------:R-:W-:Y:S01]  /*6060*/  ISETP.GT.U32.AND P5, PT, R8, R108, PT ;  /* 0x0000006c0800720c */ /* 0x000fe20003fa4070 */
[----:B------:R-:W-:Y:S01]  /*6070*/  IMAD.HI.U32 R2, R9, R106, RZ ;  /* 0x0000006a09027227 */ /* 0x000fe200078e00ff */
[----:B------:R-:W-:-:S03]  /*6080*/  LOP3.LUT R17, R0, 0x6e, R11, 0xfe, !PT ;  /* 0x0000006e00117812 */ /* 0x000fc600078efe0b */
[----:B0-----:R-:W-:Y:S01]  /*6090*/  IMAD.MOV.U32 R14, RZ, RZ, R7 ;  /* 0x000000ffff0e7224 */ /* 0x001fe200078e0007 */
[----:B------:R-:W-:Y:S01]  /*60a0*/  IABS R7, R16 ;  /* 0x0000001000077213 */ /* 0x000fe20000000000 */
[----:B------:R-:W-:Y:S02]  /*60b0*/  IMAD.MOV R3, RZ, RZ, -R2 ;  /* 0x000000ffff037224 */ /* 0x000fe400078e0a02 */
[----:B------:R-:W-:Y:S01]  /*60c0*/  @!P3 IMAD.MOV R14, RZ, RZ, -R14 ;  /* 0x000000ffff0eb224 */ /* 0x000fe200078e0a0e */
[C---:B------:R-:W-:Y:S01]  /*60d0*/  ISETP.GT.U32.AND P3, PT, R8.reuse, R54, PT ;  /* 0x000000360800720c */ /* 0x040fe20003f64070 */
[----:B------:R-:W-:Y:S02]  /*60e0*/  IMAD R106, R8, R3, R106 ;  /* 0x00000003086a7224 */ /* 0x000fe400078e026a */
[--C-:B------:R-:W-:Y:S01]  /*60f0*/  @!P6 IMAD.IADD R70, R70, 0x1, -R8.reuse ;  /* 0x000000014646e824 */ /* 0x100fe200078e0a08 */
[----:B------:R0:W-:Y:S01]  /*6100*/  STL [R1+0x370], R14 ;  /* 0x0003700e01007387 */ /* 0x0001e20000100800 */
[----:B------:R-:W-:-:S02]  /*6110*/  @!P5 IMAD.IADD R108, R108, 0x1, -R8 ;  /* 0x000000016c6cd824 */ /* 0x000fc400078e0a08 */
[----:B------:R-:W-:Y:S01]  /*6120*/  IMAD.MOV.U32 R4, RZ, RZ, R13 ;  /* 0x000000ffff047224 */ /* 0x000fe200078e000d */
[C---:B------:R-:W-:Y:S02]  /*6130*/  ISETP.GT.U32.AND P5, PT, R8.reuse, R70, PT ;  /* 0x000000460800720c */ /* 0x040fe40003fa4070 */
[----:B------:R-:W-:Y:S01]  /*6140*/  IABS R13, R17 ;  /* 0x00000011000d7213 */ /* 0x000fe20000000000 */
[----:B------:R-:W-:Y:S01]  /*6150*/  @!P2 IMAD.MOV R4, RZ, RZ, -R4 ;  /* 0x000000ffff04a224 */ /* 0x000fe200078e0a04 */
[----:B------:R-:W-:Y:S01]  /*6160*/  ISETP.GT.U32.AND P2, PT, R8, R108, PT ;  /* 0x0000006c0800720c */ /* 0x000fe20003f44070 */
[----:B------:R-:W-:Y:S01]  /*6170*/  @!P3 IMAD.IADD R54, R54, 0x1, -R8 ;  /* 0x000000013636b824 */ /* 0x000fe200078e0a08 */
[----:B0-----:R-:W-:Y:S02]  /*6180*/  LOP3.LUT R14, R0, 0x6c, R11, 0xfe, !PT ;  /* 0x0000006c000e7812 */ /* 0x001fe400078efe0b */
[----:B------:R-:W-:Y:S01]  /*6190*/  ISETP.GT.U32.AND P3, PT, R8, R15, PT ;  /* 0x0000000f0800720c */ /* 0x000fe20003f64070 */
[----:B------:R0:W-:Y:S01]  /*61a0*/  STL [R1+0x378], R4 ;  /* 0x0003780401007387 */ /* 0x0001e20000100800 */
[----:B------:R-:W-:-:S02]  /*61b0*/  IABS R3, R14 ;  /* 0x0000000e00037213 */ /* 0x000fc40000000000 */
[----:B------:R-:W-:Y:S01]  /*61c0*/  ISETP.GT.U32.AND P6, PT, R8, R54, PT ;  /* 0x000000360800720c */ /* 0x000fe20003fc4070 */
[----:B------:R-:W-:Y:S02]  /*61d0*/  @!P5 IMAD.IADD R70, R70, 0x1, -R8 ;  /* 0x000000014646d824 */ /* 0x000fe400078e0a08 */
[----:B------:R-:W-:-:S04]  /*61e0*/  IMAD.HI.U32 R2, R9, R3, RZ ;  /* 0x0000000309027227 */ /* 0x000fc800078e00ff */
[----:B------:R-:W-:Y:S02]  /*61f0*/  IMAD.MOV R2, RZ, RZ, -R2 ;  /* 0x000000ffff027224 */ /* 0x000fe400078e0a02 */
[--C-:B------:R-:W-:Y:S01]  /*6200*/  @!P2 IMAD.IADD R108, R108, 0x1, -R8.reuse ;  /* 0x000000016c6ca824 */ /* 0x100fe200078e0a08 */
[----:B------:R-:W-:Y:S01]  /*6210*/  ISETP.GE.AND P2, PT, R10, RZ, PT ;  /* 0x000000ff0a00720c */ /* 0x000fe20003f46270 */
[----:B------:R-:W-:Y:S02]  /*6220*/  IMAD R3, R8, R2, R3 ;  /* 0x0000000208037224 */ /* 0x000fe400078e0203 */
[----:B------:R-:W-:Y:S01]  /*6230*/  @!P6 IMAD.IADD R54, R54, 0x1, -R8 ;  /* 0x000000013636e824 */ /* 0x000fe200078e0a08 */
[----:B------:R-:W-:Y:S01]  /*6240*/  ISETP.GE.AND P6, PT, R12, RZ, PT ;  /* 0x000000ff0c00720c */ /* 0x000fe20003fc6270 */
[----:B------:R-:W-:Y:S01]  /*6250*/  IMAD.HI.U32 R2, R9, R7, RZ ;  /* 0x0000000709027227 */ /* 0x000fe200078e00ff */
[----:B------:R-:W-:Y:S02]  /*6260*/  ISETP.GT.U32.AND P5, PT, R8, R3, PT ;  /* 0x000000030800720c */ /* 0x000fe40003fa4070 */
[----:B------:R-:W-:Y:S01]  /*6270*/  LOP3.LUT R12, R0, 0x6f, R11, 0xfe, !PT ;  /* 0x0000006f000c7812 */ /* 0x000fe200078efe0b */
[----:B------:R-:W-:-:S02]  /*6280*/  IMAD.MOV R2, RZ, RZ, -R2 ;  /* 0x000000ffff027224 */ /* 0x000fc400078e0a02 */
[----:B------:R-:W-:Y:S01]  /*6290*/  @!P4 IMAD.MOV R54, RZ, RZ, -R54 ;  /* 0x000000ffff36c224 */ /* 0x000fe200078e0a36 */
[----:B------:R-:W-:Y:S01]  /*62a0*/  IABS R10, R12 ;  /* 0x0000000c000a7213 */ /* 0x000fe20000000000 */
[----:B------:R-:W-:Y:S01]  /*62b0*/  @!P3 IMAD.IADD R15, R15, 0x1, -R8 ;  /* 0x000000010f0fb824 */ /* 0x000fe200078e0a08 */
[C---:B------:R-:W-:Y:S01]  /*62c0*/  ISETP.GT.U32.AND P3, PT, R8.reuse, R106, PT ;  /* 0x0000006a0800720c */ /* 0x040fe20003f64070 */
[----:B------:R-:W-:Y:S02]  /*62d0*/  IMAD R7, R8, R2, R7 ;  /* 0x0000000208077224 */ /* 0x000fe400078e0207 */
[----:B------:R-:W-:-:S04]  /*62e0*/  IMAD.HI.U32 R2, R9, R10, RZ ;  /* 0x0000000a09027227 */ /* 0x000fc800078e00ff */
[----:B------:R-:W-:Y:S01]  /*62f0*/  @!P5 IMAD.IADD R3, R3, 0x1, -R8 ;  /* 0x000000010303d824 */ /* 0x000fe200078e0a08 */
[C---:B------:R-:W-:Y:S01]  /*6300*/  ISETP.GT.U32.AND P5, PT, R8.reuse, R7, PT ;  /* 0x000000070800720c */ /* 0x040fe20003fa4070 */
[----:B------:R-:W-:Y:S02]  /*6310*/  IMAD.MOV.U32 R18, RZ, RZ, R15 ;  /* 0x000000ffff127224 */ /* 0x000fe400078e000f */
[----:B------:R-:W-:Y:S01]  /*6320*/  IMAD.MOV R15, RZ, RZ, -R2 ;  /* 0x000000ffff0f7224 */ /* 0x000fe200078e0a02 */
[----:B------:R-:W-:Y:S01]  /*6330*/  ISETP.GT.U32.AND P4, PT, R8, R3, PT ;  /* 0x000000030800720c */ /* 0x000fe20003f84070 */
[----:B0-----:R-:W-:-:S04]  /*6340*/  IMAD.HI.U32 R4, R9, R13, RZ ;  /* 0x0000000d09047227 */ /* 0x001fc800078e00ff */
[----:B------:R-:W-:Y:S02]  /*6350*/  IMAD R15, R8, R15, R10 ;  /* 0x0000000f080f7224 */ /* 0x000fe400078e020a */
[----:B------:R-:W-:Y:S02]  /*6360*/  IMAD.MOV R4, RZ, RZ, -R4 ;  /* 0x000000ffff047224 */ /* 0x000fe400078e0a04 */
[--C-:B------:R-:W-:Y:S01]  /*6370*/  @!P3 IMAD.IADD R106, R106, 0x1, -R8.reuse ;  /* 0x000000016a6ab824 */ /* 0x100fe200078e0a08 */
[----:B------:R-:W-:Y:S01]  /*6380*/  ISETP.GE.AND P3, PT, R14, RZ, PT ;  /* 0x000000ff0e00720c */ /* 0x000fe20003f66270 */
[----:B------:R-:W-:Y:S01]  /*6390*/  IMAD R13, R8, R4, R13 ;  /* 0x00000004080d7224 */ /* 0x000fe200078e020d */
[--C-:B------:R-:W-:Y:S01]  /*63a0*/  LOP3.LUT R14, R0, 0x70, R11.reuse, 0xfe, !PT ;  /* 0x00000070000e7812 */ /* 0x100fe200078efe0b */
[----:B------:R-:W-:Y:S01]  /*63b0*/  @!P4 IMAD.IADD R3, R3, 0x1, -R8 ;  /* 0x000000010303c824 */ /* 0x000fe200078e0a08 */
[C---:B------:R-:W-:Y:S01]  /*63c0*/  ISETP.GT.U32.AND P4, PT, R8.reuse, R15, PT ;  /* 0x0000000f0800720c */ /* 0x040fe20003f84070 */
[----:B------:R-:W-:Y:S01]  /*63d0*/  @!P0 IMAD.MOV R18, RZ, RZ, -R18 ;  /* 0x000000ffff128224 */ /* 0x000fe200078e0a12 */
[C---:B------:R-:W-:Y:S01]  /*63e0*/  ISETP.GT.U32.AND P0, PT, R8.reuse, R106, PT ;  /* 0x0000006a0800720c */ /* 0x040fe20003f04070 */
[----:B------:R-:W-:Y:S01]  /*63f0*/  @!P6 IMAD.MOV R108, RZ, RZ, -R108 ;  /* 0x000000ffff6ce224 */ /* 0x000fe200078e0a6c */
[----:B------:R-:W-:Y:S01]  /*6400*/  ISETP.GT.U32.AND P6, PT, R8, R13, PT ;  /* 0x0000000d0800720c */ /* 0x000fe20003fc4070 */
[----:B------:R-:W-:Y:S01]  /*6410*/  @!P1 IMAD.MOV R70, RZ, RZ, -R70 ;  /* 0x000000ffff469224 */ /* 0x000fe200078e0a46 */
[----:B------:R-:W-:Y:S01]  /*6420*/  ISETP.GE.AND P1, PT, R16, RZ, PT ;  /* 0x000000ff1000720c */ /* 0x000fe20003f26270 */
[--C-:B------:R-:W-:Y:S01]  /*6430*/  @!P5 IMAD.IADD R7, R7, 0x1, -R8.reuse ;  /* 0x000000010707d824 */ /* 0x100fe200078e0a08 */
[----:B------:R-:W-:Y:S01]  /*6440*/  IABS R53, R14 ;  /* 0x0000000e00357213 */ /* 0x000fe20000000000 */
[----:B------:R0:W-:Y:S01]  /*6450*/  STL [R1+0x380], R18 ;  /* 0x0003801201007387 */ /* 0x0001e20000100800 */
[----:B------:R-:W-:Y:S01]  /*6460*/  LOP3.LUT R16, R0, 0x71, R11, 0xfe, !PT ;  /* 0x0000007100107812 */ /* 0x000fe200078efe0b */
[----:B------:R-:W-:Y:S01]  /*6470*/  IMAD.MOV.U32 R21, RZ, RZ, R3 ;  /* 0x000000ffff157224 */ /* 0x000fe200078e0003 */
[----:B------:R-:W-:Y:S01]  /*6480*/  ISETP.GE.AND P5, PT, R12, RZ, PT ;  /* 0x000000ff0c00720c */ /* 0x000fe20003fa6270 */
[----:B------:R-:W-:Y:S01]  /*6490*/  @!P4 IMAD.IADD R15, R15, 0x1, -R8 ;  /* 0x000000010f0fc824 */ /* 0x000fe200078e0a08 */
[----:B------:R-:W-:Y:S01]  /*64a0*/  IABS R105, R16 ;  /* 0x0000001000697213 */ /* 0x000fe20000000000 */
[----:B------:R-:W-:Y:S01]  /*64b0*/  IMAD.HI.U32 R2, R9, R53, RZ ;  /* 0x0000003509027227 */ /* 0x000fe200078e00ff */
[----:B------:R-:W-:-:S02]  /*64c0*/  LOP3.LUT R12, R0, 0x72, R11, 0xfe, !PT ;  /* 0x00000072000c7812 */ /* 0x000fc400078efe0b */
[----:B------:R-:W-:Y:S01]  /*64d0*/  ISETP.GT.U32.AND P4, PT, R8, R15, PT ;  /* 0x0000000f0800720c */ /* 0x000fe20003f84070 */
[--C-:B------:R-:W-:Y:S01]  /*64e0*/  @!P0 IMAD.IADD R106, R106, 0x1, -R8.reuse ;  /* 0x000000016a6a8824 */ /* 0x100fe200078e0a08 */
[----:B0-----:R-:W-:Y:S01]  /*64f0*/  LOP3.LUT R18, R0, 0x73, R11, 0xfe, !PT ;  /* 0x0000007300127812 */ /* 0x001fe200078efe0b */
[----:B------:R-:W-:Y:S01]  /*6500*/  @!P6 IMAD.IADD R13, R13, 0x1, -R8 ;  /* 0x000000010d0de824 */ /* 0x000fe200078e0a08 */
[C---:B------:R-:W-:Y:S01]  /*6510*/  ISETP.GT.U32.AND P6, PT, R8.reuse, R7, PT ;  /* 0x000000070800720c */ /* 0x040fe20003fc4070 */
[----:B------:R-:W-:Y:S01]  /*6520*/  IMAD.MOV R4, RZ, RZ, -R2 ;  /* 0x000000ffff047224 */ /* 0x000fe200078e0a02 */
[----:B------:R-:W-:Y:S01]  /*6530*/  IABS R102, R18 ;  /* 0x0000001200667213 */ /* 0x000fe20000000000 */
[----:B------:R-:W-:Y:S01]  /*6540*/  IMAD.HI.U32 R2, R9, R105, RZ ;  /* 0x0000006909027227 */ /* 0x000fe200078e00ff */
[----:B------:R-:W-:Y:S02]  /*6550*/  IABS R104, R12 ;  /* 0x0000000c00687213 */ /* 0x000fe40000000000 */
[----:B------:R-:W-:Y:S01]  /*6560*/  ISETP.GE.AND P0, PT, R17, RZ, PT ;  /* 0x000000ff1100720c */ /* 0x000fe20003f06270 */
[----:B------:R-:W-:Y:S01]  /*6570*/  @!P2 IMAD.MOV R106, RZ, RZ, -R106 ;  /* 0x000000ffff6aa224 */ /* 0x000fe200078e0a6a */
[----:B------:R-:W-:Y:S01]  /*6580*/  ISETP.GT.U32.AND P2, PT, R8, R13, PT ;  /* 0x0000000d0800720c */ /* 0x000fe20003f44070 */
[----:B------:R-:W-:-:S02]  /*6590*/  IMAD.MOV R2, RZ, RZ, -R2 ;  /* 0x000000ffff027224 */ /* 0x000fc400078e0a02 */
[----:B------:R-:W-:Y:S02]  /*65a0*/  @!P4 IMAD.IADD R15, R15, 0x1, -R8 ;  /* 0x000000010f0fc824 */ /* 0x000fe400078e0a08 */
[C---:B------:R-:W-:Y:S02]  /*65b0*/  IMAD R105, R8.reuse, R2, R105 ;  /* 0x0000000208697224 */ /* 0x040fe400078e0269 */
[C---:B------:R-:W-:Y:S02]  /*65c0*/  IMAD R53, R8.reuse, R4, R53 ;  /* 0x0000000408357224 */ /* 0x040fe400078e0235 */
[----:B------:R-:W-:Y:S01]  /*65d0*/  IMAD.HI.U32 R4, R9, R102, RZ ;  /* 0x0000006609047227 */ /* 0x000fe200078e00ff */
[----:B------:R-:W-:-:S03]  /*65e0*/  ISETP.GT.U32.AND P4, PT, R8, R105, PT ;  /* 0x000000690800720c */ /* 0x000fc60003f84070 */
[--C-:B------:R-:W-:Y:S01]  /*65f0*/  @!P2 IMAD.IADD R13, R13, 0x1, -R8.reuse ;  /* 0x000000010d0da824 */ /* 0x100fe200078e0a08 */
[----:B------:R-:W-:Y:S01]  /*6600*/  ISETP.GE.AND P2, PT, R14, RZ, PT ;  /* 0x000000ff0e00720c */ /* 0x000fe20003f46270 */
[----:B------:R-:W-:Y:S01]  /*6610*/  @!P6 IMAD.IADD R7, R7, 0x1, -R8 ;  /* 0x000000010707e824 */ /* 0x000fe200078e0a08 */
[----:B------:R-:W-:Y:S01]  /*6620*/  LOP3.LUT R14, R0, 0x74, R11, 0xfe, !PT ;  /* 0x00000074000e7812 */ /* 0x000fe200078efe0b */
[----:B------:R-:W-:Y:S01]  /*6630*/  IMAD.HI.U32 R2, R9, R104, RZ ;  /* 0x0000006809027227 */ /* 0x000fe200078e00ff */
[----:B------:R-:W-:Y:S02]  /*6640*/  ISETP.GT.U32.AND P6, PT, R8, R53, PT ;  /* 0x000000350800720c */ /* 0x000fe40003fc4070 */
[----:B------:R-:W-:Y:S01]  /*6650*/  IABS R10, R14 ;  /* 0x0000000e000a7213 */ /* 0x000fe20000000000 */
[----:B------:R-:W-:Y:S02]  /*6660*/  IMAD.MOV R19, RZ, RZ, -R4 ;  /* 0x000000ffff137224 */ /* 0x000fe400078e0a04 */
[----:B------:R-:W-:-:S02]  /*6670*/  @!P4 IMAD.IADD R105, R105, 0x1, -R8 ;  /* 0x000000016969c824 */ /* 0x000fc400078e0a08 */
[----:B------:R-:W-:Y:S02]  /*6680*/  IMAD.MOV.U32 R4, RZ, RZ, R10 ;  /* 0x000000ffff047224 */ /* 0x000fe400078e000a */
[----:B------:R-:W-:Y:S01]  /*6690*/  @!P3 IMAD.MOV R21, RZ, RZ, -R21 ;  /* 0x000000ffff15b224 */ /* 0x000fe200078e0a15 */
[----:B------:R-:W-:Y:S01]  /*66a0*/  ISETP.GT.U32.AND P3, PT, R8, R105, PT ;  /* 0x000000690800720c */ /* 0x000fe20003f64070 */
[----:B------:R-:W-:Y:S02]  /*66b0*/  IMAD.MOV R17, RZ, RZ, -R2 ;  /* 0x000000ffff117224 */ /* 0x000fe400078e0a02 */
[----:B------:R-:W-:Y:S01]  /*66c0*/  IMAD.HI.U32 R2, R9, R4, RZ ;  /* 0x0000000409027227 */ /* 0x000fe200078e00ff */
[----:B------:R-:W-:Y:S03]  /*66d0*/  STL [R1+0x388], R21 ;  /* 0x0003881501007387 */ /* 0x000fe60000100800 */
[----:B------:R-:W-:-:S02]  /*66e0*/  IMAD.MOV R3, RZ, RZ, -R2 ;  /* 0x000000ffff037224 */ /* 0x000fc400078e0a02 */
[----:B------:R-:W-:Y:S02]  /*66f0*/  IMAD R104, R8, R17, R104 ;  /* 0x0000001108687224 */ /* 0x000fe400078e0268 */
[----:B------:R-:W-:Y:S02]  /*6700*/  IMAD.MOV.U32 R20, RZ, RZ, R7 ;  /* 0x000000ffff147224 */ /* 0x000fe400078e0007 */
[----:B------:R-:W-:Y:S01]  /*6710*/  @!P6 IMAD.IADD R53, R53, 0x1, -R8 ;  /* 0x000000013535e824 */ /* 0x000fe200078e0a08 */
[----:B------:R-:W-:Y:S01]  /*6720*/  ISETP.GE.AND P6, PT, R16, RZ, PT ;  /* 0x000000ff1000720c */ /* 0x000fe20003fc6270 */
[----:B------:R-:W-:Y:S01]  /*6730*/  IMAD R3, R8, R3, R4 ;  /* 0x0000000308037224 */ /* 0x000fe200078e0204 */
[--C-:B------:R-:W-:Y:S01]  /*6740*/  LOP3.LUT R16, R0, 0x75, R11.reuse, 0xfe, !PT ;  /* 0x0000007500107812 */ /* 0x100fe200078efe0b */
[----:B------:R-:W-:Y:S01]  /*6750*/  IMAD R102, R8, R19, R102 ;  /* 0x0000001308667224 */ /* 0x000fe200078e0266 */
[----:B------:R-:W-:Y:S01]  /*6760*/  LOP3.LUT R4, R0, 0x76, R11, 0xfe, !PT ;  /* 0x0000007600047812 */ /* 0x000fe200078efe0b */
[----:B------:R-:W-:Y:S01]  /*6770*/  IMAD.MOV.U32 R7, RZ, RZ, R13 ;  /* 0x000000ffff077224 */ /* 0x000fe200078e000d */
[----:B------:R-:W-:Y:S01]  /*6780*/  IABS R10, R16 ;  /* 0x00000010000a7213 */ /* 0x000fe20000000000 */
[----:B------:R-:W-:Y:S01]  /*6790*/  @!P1 IMAD.MOV R20, RZ, RZ, -R20 ;  /* 0x000000ffff149224 */ /* 0x000fe200078e0a14 */
[C---:B------:R-:W-:Y:S01]  /*67a0*/  ISETP.GT.U32.AND P1, PT, R8.reuse, R104, PT ;  /* 0x000000680800720c */ /* 0x040fe20003f24070 */
[----:B------:R-:W-:Y:S01]  /*67b0*/  IMAD.MOV.U32 R2, RZ, RZ, R15 ;  /* 0x000000ffff027224 */ /* 0x000fe200078e000f */
[----:B------:R-:W-:Y:S01]  /*67c0*/  IABS R13, R4 ;  /* 0x00000004000d7213 */ /* 0x000fe20000000000 */
[----:B------:R-:W-:Y:S01]  /*67d0*/  @!P3 IMAD.IADD R105, R105, 0x1, -R8 ;  /* 0x000000016969b824 */ /* 0x000fe200078e0a08 */
[C---:B------:R-:W-:Y:S01]  /*67e0*/  ISETP.GT.U32.AND P3, PT, R8.reuse, R3, PT ;  /* 0x000000030800720c */ /* 0x040fe20003f64070 */
[----:B------:R-:W-:Y:S01]  /*67f0*/  @!P0 IMAD.MOV R7, RZ, RZ, -R7 ;  /* 0x000000ffff078224 */ /* 0x000fe200078e0a07 */
[----:B------:R-:W-:Y:S01]  /*6800*/  STL [R1+0x390], R20 ;  /* 0x0003901401007387 */ /* 0x000fe20000100800 */
[----:B------:R-:W-:Y:S01]  /*6810*/  @!P5 IMAD.MOV R2, RZ, RZ, -R2 ;  /* 0x000000ffff02d224 */ /* 0x000fe200078e0a02 */
[C---:B------:R-:W-:Y:S01]  /*6820*/  ISETP.GT.U32.AND P5, PT, R8.reuse, R102, PT ;  /* 0x000000660800720c */ /* 0x040fe20003fa4070 */
[----:B------:R-:W-:Y:S01]  /*6830*/  @!P6 IMAD.MOV R105, RZ, RZ, -R105 ;  /* 0x000000ffff69e224 */ /* 0x000fe200078e0a69 */
[----:B------:R0:W-:Y:S01]  /*6840*/  STL [R1+0x398], R7 ;  /* 0x0003980701007387 */ /* 0x0001e20000100800 */
[----:B------:R-:W-:-:S02]  /*6850*/  ISETP.GT.U32.AND P4, PT, R8, R53, PT ;  /* 0x000000350800720c */ /* 0x000fc40003f84070 */
[--C-:B------:R-:W-:Y:S01]  /*6860*/  @!P1 IMAD.IADD R104, R104, 0x1, -R8.reuse ;  /* 0x0000000168689824 */ /* 0x100fe200078e0a08 */
[----:B------:R1:W-:Y:S01]  /*6870*/  STL [R1+0x3a0], R2 ;  /* 0x0003a00201007387 */ /* 0x0003e20000100800 */
[----:B------:R-:W-:Y:S02]  /*6880*/  ISETP.GE.AND P0, PT, R12, RZ, PT ;  /* 0x000000ff0c00720c */ /* 0x000fe40003f06270 */
[----:B------:R-:W-:Y:S01]  /*6890*/  @!P3 IMAD.IADD R3, R3, 0x1, -R8 ;  /* 0x000000010303b824 */ /* 0x000fe200078e0a08 */
[C-C-:B------:R-:W-:Y:S01]  /*68a0*/  LOP3.LUT R12, R0.reuse, 0x78, R11.reuse, 0xfe, !PT ;  /* 0x00000078000c7812 */ /* 0x140fe200078efe0b */
[----:B0-----:R-:W-:Y:S01]  /*68b0*/  IMAD.MOV.U32 R7, RZ, RZ, R10 ;  /* 0x000000ffff077224 */ /* 0x001fe200078e000a */
[----:B------:R-:W-:Y:S01]  /*68c0*/  LOP3.LUT R10, R0, 0x77, R11, 0xfe, !PT ;  /* 0x00000077000a7812 */ /* 0x000fe200078efe0b */
[----:B------:R-:W-:Y:S01]  /*68d0*/  @!P5 IMAD.IADD R102, R102, 0x1, -R8 ;  /* 0x000000016666d824 */ /* 0x000fe200078e0a08 */
[C---:B------:R-:W-:Y:S01]  /*68e0*/  ISETP.GT.U32.AND P5, PT, R8.reuse, R104, PT ;  /* 0x000000680800720c */ /* 0x040fe20003fa4070 */
[----:B-1----:R-:W-:Y:S01]  /*68f0*/  IMAD.HI.U32 R2, R9, R7, RZ ;  /* 0x0000000709027227 */ /* 0x002fe200078e00ff */
[----:B------:R-:W-:-:S02]  /*6900*/  ISETP.GT.U32.AND P3, PT, R8, R3, PT ;  /* 0x000000030800720c */ /* 0x000fc40003f64070 */
[----:B------:R-:W-:Y:S01]  /*6910*/  IABS R15, R10 ;  /* 0x0000000a000f7213 */ /* 0x000fe20000000000 */
[----:B------:R-:W-:Y:S01]  /*6920*/  IMAD.MOV R2, RZ, RZ, -R2 ;  /* 0x000000ffff027224 */ /* 0x000fe200078e0a02 */
[----:B------:R-:W-:Y:S01]  /*6930*/  ISETP.GE.AND P1, PT, R14, RZ, PT ;  /* 0x000000ff0e00720c */ /* 0x000fe20003f26270 */
[----:B------:R-:W-:Y:S01]  /*6940*/  @!P4 IMAD.IADD R53, R53, 0x1, -R8 ;  /* 0x000000013535c824 */ /* 0x000fe200078e0a08 */
[----:B------:R-:W-:Y:S01]  /*6950*/  ISETP.GE.AND P4, PT, R18, RZ, PT ;  /* 0x000000ff1200720c */ /* 0x000fe20003f86270 */
[----:B------:R-:W-:Y:S01]  /*6960*/  IMAD R7, R8, R2, R7 ;  /* 0x0000000208077224 */ /* 0x000fe200078e0207 */
[----:B------:R-:W-:Y:S01]  /*6970*/  IABS R52, R12 ;  /* 0x0000000c00347213 */ /* 0x000fe20000000000 */
[----:B------:R-:W-:Y:S01]  /*6980*/  IMAD.HI.U32 R2, R9, R13, RZ ;  /* 0x0000000d09027227 */ /* 0x000fe200078e00ff */
[----:B------:R-:W-:Y:S02]  /*6990*/  LOP3.LUT R14, R0, 0x79, R11, 0xfe, !PT ;  /* 0x00000079000e7812 */ /* 0x000fe400078efe0b */
[----:B------:R-:W-:Y:S01]  /*69a0*/  ISETP.GE.AND P6, PT, R16, RZ, PT ;  /* 0x000000ff1000720c */ /* 0x000fe20003fc6270 */
[----:B------:R-:W-:Y:S01]  /*69b0*/  IMAD.MOV R2, RZ, RZ, -R2 ;  /* 0x000000ffff027224 */ /* 0x000fe200078e0a02 */
[----:B------:R-:W-:Y:S01]  /*69c0*/  IABS R101, R14 ;  /* 0x0000000e00657213 */ /* 0x000fe20000000000 */
[----:B------:R-:W-:Y:S01]  /*69d0*/  @!P5 IMAD.IADD R104, R104, 0x1, -R8 ;  /* 0x000000016868d824 */ /* 0x000fe200078e0a08 */
[C---:B------:R-:W-:Y:S01]  /*69e0*/  ISETP.GT.U32.AND P5, PT, R8.reuse, R7, PT ;  /* 0x000000070800720c */ /* 0x040fe20003fa4070 */
[----:B------:R-:W-:-:S02]  /*69f0*/  IMAD R13, R8, R2, R13 ;  /* 0x00000002080d7224 */ /* 0x000fc400078e020d */
[----:B------:R-:W-:Y:S02]  /*6a00*/  @!P3 IMAD.IADD R3, R3, 0x1, -R8 ;  /* 0x000000010303b824 */ /* 0x000fe400078e0a08 */
[----:B------:R-:W-:Y:S01]  /*6a10*/  @!P2 IMAD.MOV R53, RZ, RZ, -R53 ;  /* 0x000000ffff35a224 */ /* 0x000fe200078e0a35 */
[C---:B------:R-:W-:Y:S01]  /*6a20*/  ISETP.GT.U32.AND P3, PT, R8.reuse, R13, PT ;  /* 0x0000000d0800720c */ /* 0x040fe20003f64070 */
[----:B------:R-:W-:Y:S01]  /*6a30*/  IMAD.HI.U32 R2, R9, R15, RZ ;  /* 0x0000000f09027227 */ /* 0x000fe200078e00ff */
[----:B------:R-:W-:-:S03]  /*6a40*/  ISETP.GT.U32.AND P2, PT, R8, R102, PT ;  /* 0x000000660800720c */ /* 0x000fc60003f44070 */
[----:B------:R-:W-:Y:S02]  /*6a50*/  IMAD.MOV R2, RZ, RZ, -R2 ;  /* 0x000000ffff027224 */ /* 0x000fe400078e0a02 */
[----:B------:R-:W-:Y:S01]  /*6a60*/  @!P5 IMAD.IADD R7, R7, 0x1, -R8 ;  /* 0x000000010707d824 */ /* 0x000fe200078e0a08 */
[----:B------:R-:W-:Y:S01]  /*6a70*/  ISETP.GE.AND P5, PT, R10, RZ, PT ;  /* 0x000000ff0a00720c */ /* 0x000fe20003fa6270 */
[----:B------:R-:W-:Y:S01]  /*6a80*/  @!P0 IMAD.MOV R104, RZ, RZ, -R104 ;  /* 0x000000ffff688224 */ /* 0x000fe200078e0a68 */
[----:B------:R-:W-:Y:S01]  /*6a90*/  LOP3.LUT R10, R0, 0x7a, R11, 0xfe, !PT ;  /* 0x0000007a000a7812 */ /* 0x000fe200078efe0b */
[C---:B------:R-:W-:Y:S01]  /*6aa0*/  IMAD R15, R8.reuse, R2, R15 ;  /* 0x00000002080f7224 */ /* 0x040fe200078e020f */
[----:B------:R-:W-:Y:S01]  /*6ab0*/  ISETP.GT.U32.AND P0, PT, R8, R7, PT ;  /* 0x000000070800720c */ /* 0x000fe20003f04070 */
[----:B------:R-:W-:Y:S01]  /*6ac0*/  @!P3 IMAD.IADD R13, R13, 0x1, -R8 ;  /* 0x000000010d0db824 */ /* 0x000fe200078e0a08 */
[----:B------:R-:W-:Y:S01]  /*6ad0*/  IABS R100, R10 ;  /* 0x0000000a00647213 */ /* 0x000fe20000000000 */
[----:B------:R-:W-:-:S03]  /*6ae0*/  IMAD.HI.U32 R2, R9, R52, RZ ;  /* 0x0000003409027227 */ /* 0x000fc600078e00ff */
[----:B------:R-:W-:Y:S01]  /*6af0*/  ISETP.GT.U32.AND P3, PT, R8, R13, PT ;  /* 0x0000000d0800720c */ /* 0x000fe20003f64070 */
[----:B------:R-:W-:Y:S01]  /*6b00*/  @!P2 IMAD.IADD R102, R102, 0x1, -R8 ;  /* 0x000000016666a824 */ /* 0x000fe200078e0a08 */
[----:B------:R-:W-:Y:S01]  /*6b10*/  ISETP.GE.AND P2, PT, R4, RZ, PT ;  /* 0x000000ff0400720c */ /* 0x000fe20003f46270 */
[----:B------:R-:W-:Y:S02]  /*6b20*/  IMAD.MOV.U32 R17, RZ, RZ, R3 ;  /* 0x000000ffff117224 */ /* 0x000fe400078e0003 */
[----:B------:R-:W-:Y:S02]  /*6b30*/  IMAD.MOV R3, RZ, RZ, -R2 ;  /* 0x000000ffff037224 */ /* 0x000fe400078e0a02 */
[----:B------:R-:W-:-:S04]  /*6b40*/  IMAD.HI.U32 R4, R9, R101, RZ ;  /* 0x0000006509047227 */ /* 0x000fc800078e00ff */
[----:B------:R-:W-:Y:S01]  /*6b50*/  @!P4 IMAD.MOV R102, RZ, RZ, -R102 ;  /* 0x000000ffff66c224 */ /* 0x000fe200078e0a66 */
[----:B------:R-:W-:Y:S01]  /*6b60*/  ISETP.GT.U32.AND P4, PT, R8, R15, PT ;  /* 0x0000000f0800720c */ /* 0x000fe20003f84070 */
[----:B------:R-:W-:Y:S01]  /*6b70*/  @!P1 IMAD.MOV R17, RZ, RZ, -R17 ;  /* 0x000000ffff119224 */ /* 0x000fe200078e0a11 */
[----:B------:R-:W-:Y:S01]  /*6b80*/  ISETP.GE.AND P1, PT, R12, RZ, PT ;  /* 0x000000ff0c00720c */ /* 0x000fe20003f26270 */
[----:B------:R-:W-:Y:S01]  /*6b90*/  IMAD R52, R8, R3, R52 ;  /* 0x0000000308347224 */ /* 0x000fe200078e0234 */
[----:B------:R-:W-:Y:S01]  /*6ba0*/  LOP3.LUT R3, R0, 0x7b, R11, 0xfe, !PT ;  /* 0x0000007b00037812 */ /* 0x000fe200078efe0b */
[----:B------:R-:W-:Y:S01]  /*6bb0*/  IMAD.MOV R4, RZ, RZ, -R4 ;  /* 0x000000ffff047224 */ /* 0x000fe200078e0a04 */
[----:B------:R0:W-:Y:S01]  /*6bc0*/  STL [R1+0x3a8], R17 ;  /* 0x0003a81101007387 */ /* 0x0001e20000100800 */
[--C-:B------:R-:W-:Y:S01]  /*6bd0*/  @!P0 IMAD.IADD R7, R7, 0x1, -R8.reuse ;  /* 0x0000000107078824 */ /* 0x100fe200078e0a08 */
[----:B------:R-:W-:Y:S01]  /*6be0*/  IABS R98, R3 ;  /* 0x0000000300627213 */ /* 0x000fe20000000000 */
[--C-:B------:R-:W-:Y:S01]  /*6bf0*/  @!P3 IMAD.IADD R13, R13, 0x1, -R8.reuse ;  /* 0x000000010d0db824 */ /* 0x100fe200078e0a08 */
[C---:B------:R-:W-:Y:S01]  /*6c00*/  ISETP.GT.U32.AND P3, PT, R8.reuse, R52, PT ;  /* 0x000000340800720c */ /* 0x040fe20003f64070 */
[----:B------:R-:W-:Y:S01]  /*6c10*/  IMAD R101, R8, R4, R101 ;  /* 0x0000000408657224 */ /* 0x000fe200078e0265 */
[----:B------:R-:W-:Y:S01]  /*6c20*/  LOP3.LUT R12, R0, 0x7c, R11, 0xfe, !PT ;  /* 0x0000007c000c7812 */ /* 0x000fe200078efe0b */
[----:B------:R-:W-:Y:S01]  /*6c30*/  @!P4 IMAD.IADD R15, R15, 0x1, -R8 ;  /* 0x000000010f0fc824 */ /* 0x000fe200078e0a08 */
[----:B------:R-:W-:Y:S01]  /*6c40*/  ISETP.GE.AND P0, PT, R14, RZ, PT ;  /* 0x000000ff0e00720c */ /* 0x000fe20003f06270 */
[----:B------:R-:W-:Y:S01]  /*6c50*/  IMAD.HI.U32 R2, R9, R100, RZ ;  /* 0x0000006409027227 */ /* 0x000fe200078e00ff */
[----:B------:R-:W-:-:S02]  /*6c60*/  IABS R4, R12 ;  /* 0x0000000c00047213 */ /* 0x000fc40000000000 */
[----:B------:R-:W-:Y:S01]  /*6c70*/  ISETP.GT.U32.AND P4, PT, R8, R15, PT ;  /* 0x0000000f0800720c */ /* 0x000fe20003f84070 */
[----:B0-----:R-:W-:Y:S01]  /*6c80*/  IMAD.MOV.U32 R17, RZ, RZ, R7 ;  /* 0x000000ffff117224 */ /* 0x001fe200078e0007 */
[----:B------:R-:W-:Y:S01]  /*6c90*/  LOP3.LUT R14, R0, 0x7e, R11, 0xfe, !PT ;  /* 0x0000007e000e7812 */ /* 0x000fe200078efe0b */
[----:B------:R-:W-:Y:S02]  /*6ca0*/  IMAD.MOV R7, RZ, RZ, -R2 ;  /* 0x000000ffff077224 */ /* 0x000fe400078e0a02 */
[----:B------:R-:W-:Y:S01]  /*6cb0*/  @!P6 IMAD.MOV R17, RZ, RZ, -R17 ;  /* 0x000000ffff11e224 */ /* 0x000fe200078e0a11 */
[----:B------:R-:W-:Y:S01]  /*6cc0*/  ISETP.GT.U32.AND P6, PT, R8, R101, PT ;  /* 0x000000650800720c */ /* 0x000fe20003fc4070 */
[--C-:B------:R-:W-:Y:S02]  /*6cd0*/  @!P3 IMAD.IADD R52, R52, 0x1, -R8.reuse ;  /* 0x000000013434b824 */ /* 0x100fe400078e0a08 */
[----:B------:R-:W-:Y:S01]  /*6ce0*/  IMAD.HI.U32 R2, R9, R98, RZ ;  /* 0x0000006209027227 */ /* 0x000fe200078e00ff */
[----:B------:R-:W-:Y:S02]  /*6cf0*/  STL [R1+0x3b0], R17 ;  /* 0x0003b01101007387 */ /* 0x000fe40000100800 */
[C---:B------:R-:W-:Y:S01]  /*6d00*/  ISETP.GT.U32.AND P3, PT, R8.reuse, R52, PT ;  /* 0x000000340800720c */ /* 0x040fe20003f64070 */
[----:B------:R-:W-:Y:S01]  /*6d10*/  @!P4 IMAD.IADD R15, R15, 0x1, -R8 ;  /* 0x000000010f0fc824 */ /* 0x000fe200078e0a08 */
[----:B------:R-:W-:Y:S01]  /*6d20*/  ISETP.GE.AND P4, PT, R3, RZ, PT ;  /* 0x000000ff0300720c */ /* 0x000fe20003f86270 */
[----:B------:R-:W-:-:S02]  /*6d30*/  IMAD R100, R8, R7, R100 ;  /* 0x0000000708647224 */ /* 0x000fc400078e0264 */
[----:B------:R-:W-:Y:S01]  /*6d40*/  IMAD.MOV R7, RZ, RZ, -R2 ;  /* 0x000000ffff077224 */ /* 0x000fe200078e0a02 */
[----:B------:R-:W-:Y:S01]  /*6d50*/  LOP3.LUT R2, R0, 0x7d, R11, 0xfe, !PT ;  /* 0x0000007d00027812 */ /* 0x000fe200078efe0b */
[----:B------:R-:W-:Y:S02]  /*6d60*/  @!P6 IMAD.IADD R101, R101, 0x1, -R8 ;  /* 0x000000016565e824 */ /* 0x000fe400078e0a08 */
[----:B------:R-:W-:-:S03]  /*6d70*/  IMAD.HI.U32 R3, R9, R4, RZ ;  /* 0x0000000409037227 */ /* 0x000fc600078e00ff */
[----:B------:R-:W-:Y:S01]  /*6d80*/  ISETP.GT.U32.AND P6, PT, R8, R101, PT ;  /* 0x000000650800720c */ /* 0x000fe20003fc4070 */
[----:B------:R-:W-:Y:S01]  /*6d90*/  @!P3 IMAD.IADD R52, R52, 0x1, -R8 ;  /* 0x000000013434b824 */ /* 0x000fe200078e0a08 */
[C---:B------:R-:W-:Y:S01]  /*6da0*/  ISETP.GT.U32.AND P3, PT, R8.reuse, R100, PT ;  /* 0x000000640800720c */ /* 0x040fe20003f64070 */
[C---:B------:R-:W-:Y:S01]  /*6db0*/  IMAD R98, R8.reuse, R7, R98 ;  /* 0x0000000708627224 */ /* 0x040fe200078e0262 */
[----:B------:R-:W-:Y:S01]  /*6dc0*/  IABS R7, R2 ;  /* 0x0000000200077213 */ /* 0x000fe20000000000 */
[----:B------:R-:W-:Y:S02]  /*6dd0*/  IMAD.MOV R3, RZ, RZ, -R3 ;  /* 0x000000ffff037224 */ /* 0x000fe400078e0a03 */
[----:B------:R-:W-:Y:S01]  /*6de0*/  @!P1 IMAD.MOV R52, RZ, RZ, -R52 ;  /* 0x000000ffff349224 */ /* 0x000fe200078e0a34 */
[C---:B------:R-:W-:Y:S01]  /*6df0*/  ISETP.GT.U32.AND P1, PT, R8.reuse, R98, PT ;  /* 0x000000620800720c */ /* 0x040fe20003f24070 */
[----:B------:R-:W-:Y:S02]  /*6e00*/  IMAD R3, R8, R3, R4 ;  /* 0x0000000308037224 */ /* 0x000fe400078e0204 */
[----:B------:R-:W-:-:S02]  /*6e10*/  IMAD.MOV.U32 R16, RZ, RZ, R13 ;  /* 0x000000ffff107224 */ /* 0x000fc400078e000d */
[----:B------:R-:W-:Y:S01]  /*6e20*/  @!P6 IMAD.IADD R101, R101, 0x1, -R8 ;  /* 0x000000016565e824 */ /* 0x000fe200078e0a08 */
[----:B------:R-:W-:Y:S01]  /*6e30*/  ISETP.GE.AND P6, PT, R2, RZ, PT ;  /* 0x000000ff0200720c */ /* 0x000fe20003fc6270 */
[----:B------:R-:W-:Y:S02]  /*6e40*/  IMAD.MOV.U32 R13, RZ, RZ, R15 ;  /* 0x000000ffff0d7224 */ /* 0x000fe400078e000f */
[----:B------:R-:W-:Y:S01]  /*6e50*/  @!P0 IMAD.MOV R101, RZ, RZ, -R101 ;  /* 0x000000ffff658224 */ /* 0x000fe200078e0a65 */
[----:B------:R-:W-:Y:S01]  /*6e60*/  ISETP.GT.U32.AND P0, PT, R8, R3, PT ;  /* 0x000000030800720c */ /* 0x000fe20003f04070 */
[----:B------:R-:W-:Y:S01]  /*6e70*/  @!P2 IMAD.MOV R16, RZ, RZ, -R16 ;  /* 0x000000ffff10a224 */ /* 0x000fe200078e0a10 */
[----:B------:R-:W-:Y:S01]  /*6e80*/  ISETP.GE.AND P2, PT, R10, RZ, PT ;  /* 0x000000ff0a00720c */ /* 0x000fe20003f46270 */
[----:B------:R-:W-:Y:S01]  /*6e90*/  @!P5 IMAD.MOV R13, RZ, RZ, -R13 ;  /* 0x000000ffff0dd224 */ /* 0x000fe200078e0a0d */
[----:B------:R-:W-:Y:S01]  /*6ea0*/  ISETP.GE.AND P5, PT, R12, RZ, PT ;  /* 0x000000ff0c00720c */ /* 0x000fe20003fa6270 */
[----:B------:R-:W-:Y:S01]  /*6eb0*/  @!P1 IMAD.IADD R98, R98, 0x1, -R8 ;  /* 0x0000000162629824 */ /* 0x000fe200078e0a08 */
[----:B------:R0:W-:Y:S01]  /*6ec0*/  STL [R1+0x3b8], R16 ;  /* 0x0003b81001007387 */ /* 0x0001e20000100800 */
[----:B------:R-:W-:Y:S01]  /*6ed0*/  IMAD.HI.U32 R2, R9, R7, RZ ;  /* 0x0000000709027227 */ /* 0x000fe200078e00ff */
[----:B------:R-:W-:-:S02]  /*6ee0*/  LOP3.LUT R12, R0, 0x80, R11, 0xfe, !PT ;  /* 0x00000080000c7812 */ /* 0x000fc400078efe0b */
[----:B------:R1:W-:Y:S01]  /*6ef0*/  STL [R1+0x3c0], R13 ;  /* 0x0003c00d01007387 */ /* 0x0003e20000100800 */
[C---:B------:R-:W-:Y:S01]  /*6f00*/  ISETP.GT.U32.AND P1, PT, R8.reuse, R98, PT ;  /* 0x000000620800720c */ /* 0x040fe20003f24070 */
[----:B------:R-:W-:Y:S01]  /*6f10*/  IMAD.MOV R10, RZ, RZ, -R2 ;  /* 0x000000ffff0a7224 */ /* 0x000fe200078e0a02 */
[----:B------:R-:W-:Y:S01]  /*6f20*/  IABS R50, R12 ;  /* 0x0000000c00327213 */ /* 0x000fe20000000000 */
[--C-:B------:R-:W-:Y:S02]  /*6f30*/  @!P0 IMAD.IADD R3, R3, 0x1, -R8.reuse ;  /* 0x0000000103038824 */ /* 0x100fe400078e0a08 */
[----:B------:R-:W-:Y:S01]  /*6f40*/  IMAD R7, R8, R10, R7 ;  /* 0x0000000a08077224 */ /* 0x000fe200078e0207 */
[----:B0-----:R-:W-:Y:S01]  /*6f50*/  LOP3.LUT R16, R0, 0x7f, R11, 0xfe, !PT ;  /* 0x0000007f00107812 */ /* 0x001fe200078efe0b */
[----:B------:R-:W-:Y:S01]  /*6f60*/  @!P3 IMAD.IADD R100, R100, 0x1, -R8 ;  /* 0x000000016464b824 */ /* 0x000fe200078e0a08 */
[----:B------:R-:W-:Y:S02]  /*6f70*/  ISETP.GT.U32.AND P0, PT, R8, R3, PT ;  /* 0x000000030800720c */ /* 0x000fe40003f04070 */
[----:B-1----:R-:W-:-:S02]  /*6f80*/  IABS R13, R14 ;  /* 0x0000000e000d7213 */ /* 0x002fc40000000000 */
[----:B------:R-:W-:Y:S01]  /*6f90*/  ISETP.GT.U32.AND P3, PT, R8, R100, PT ;  /* 0x000000640800720c */ /* 0x000fe20003f64070 */
[----:B------:R-:W-:Y:S01]  /*6fa0*/  @!P1 IMAD.IADD R98, R98, 0x1, -R8 ;  /* 0x0000000162629824 */ /* 0x000fe200078e0a08 */
[----:B------:R-:W-:Y:S01]  /*6fb0*/  ISETP.GT.U32.AND P1, PT, R8, R7, PT ;  /* 0x000000070800720c */ /* 0x000fe20003f24070 */
[----:B------:R-:W-:Y:S01]  /*6fc0*/  IMAD.HI.U32 R4, R9, R13, RZ ;  /* 0x0000000d09047227 */ /* 0x000fe200078e00ff */
[----:B------:R-:W-:Y:S02]  /*6fd0*/  IABS R15, R16 ;  /* 0x00000010000f7213 */ /* 0x000fe40000000000 */
[----:B------:R-:W-:Y:S01]  /*6fe0*/  LOP3.LUT R10, R0, 0x82, R11, 0xfe, !PT ;  /* 0x00000082000a7812 */ /* 0x000fe200078efe0b */
[----:B------:R-:W-:Y:S02]  /*6ff0*/  IMAD.MOV R4, RZ, RZ, -R4 ;  /* 0x000000ffff047224 */ /* 0x000fe400078e0a04 */
[----:B------:R-:W-:Y:S01]  /*7000*/  @!P0 IMAD.IADD R3, R3, 0x1, -R8 ;  /* 0x0000000103038824 */ /* 0x000fe200078e0a08 */
[----:B------:R-:W-:Y:S01]  /*7010*/  IABS R96, R10 ;  /* 0x0000000a00607213 */ /* 0x000fe20000000000 */
[----:B------:R-:W-:-:S02]  /*7020*/  IMAD R13, R8, R4, R13 ;  /* 0x00000004080d7224 */ /* 0x000fc400078e020d */
[----:B------:R-:W-:-:S04]  /*7030*/  IMAD.HI.U32 R4, R9, R50, RZ ;  /* 0x0000003209047227 */ /* 0x000fc800078e00ff */
[----:B------:R-:W-:Y:S01]  /*7040*/  IMAD.MOV R17, RZ, RZ, -R4 ;  /* 0x000000ffff117224 */ /* 0x000fe200078e0a04 */
[----:B------:R-:W-:Y:S01]  /*7050*/  LOP3.LUT R4, R0, 0x81, R11, 0xfe, !PT ;  /* 0x0000008100047812 */ /* 0x000fe200078efe0b */
[----:B------:R-:W-:Y:S02]  /*7060*/  IMAD.MOV.U32 R18, RZ, RZ, R3 ;  /* 0x000000ffff127224 */ /* 0x000fe400078e0003 */
[----:B------:R-:W-:Y:S01]  /*7070*/  IMAD R50, R8, R17, R50 ;  /* 0x0000001108327224 */ /* 0x000fe200078e0232 */
[----:B------:R-:W-:Y:S01]  /*7080*/  IABS R97, R4 ;  /* 0x0000000400617213 */ /* 0x000fe20000000000 */
[----:B------:R-:W-:-:S04]  /*7090*/  IMAD.HI.U32 R2, R9, R15, RZ ;  /* 0x0000000f09027227 */ /* 0x000fc800078e00ff */
[----:B------:R-:W-:Y:S01]  /*70a0*/  @!P5 IMAD.MOV R18, RZ, RZ, -R18 ;  /* 0x000000ffff12d224 */ /* 0x000fe200078e0a12 */
[----:B------:R-:W-:Y:S01]  /*70b0*/  ISETP.GT.U32.AND P5, PT, R8, R50, PT ;  /* 0x000000320800720c */ /* 0x000fe20003fa4070 */
[----:B------:R-:W-:Y:S02]  /*70c0*/  @!P1 IMAD.IADD R7, R7, 0x1, -R8 ;  /* 0x0000000107079824 */ /* 0x000fe400078e0a08 */
[----:B------:R-:W-:Y:S01]  /*70d0*/  IMAD.MOV R2, RZ, RZ, -R2 ;  /* 0x000000ffff027224 */ /* 0x000fe200078e0a02 */
[----:B------:R-:W-:Y:S01]  /*70e0*/  STL [R1+0x3c8], R18 ;  /* 0x0003c81201007387 */ /* 0x000fe20000100800 */
[----:B------:R-:W-:Y:S01]  /*70f0*/  @!P3 IMAD.IADD R100, R100, 0x1, -R8 ;  /* 0x000000016464b824 */ /* 0x000fe200078e0a08 */
[C---:B------:R-:W-:Y:S01]  /*7100*/  ISETP.GT.U32.AND P1, PT, R8.reuse, R7, PT ;  /* 0x000000070800720c */ /* 0x040fe20003f24070 */
[----:B------:R-:W-:Y:S01]  /*7110*/  IMAD R15, R8, R2, R15 ;  /* 0x00000002080f7224 */ /* 0x000fe200078e020f */
[----:B------:R-:W-:Y:S01]  /*7120*/  ISETP.GE.AND P3, PT, R14, RZ, PT ;  /* 0x000000ff0e00720c */ /* 0x000fe20003f66270 */
[----:B------:R-:W-:Y:S01]  /*7130*/  @!P2 IMAD.MOV R100, RZ, RZ, -R100 ;  /* 0x000000ffff64a224 */ /* 0x000fe200078e0a64 */
[C---:B------:R-:W-:Y:S01]  /*7140*/  ISETP.GT.U32.AND P2, PT, R8.reuse, R13, PT ;  /* 0x0000000d0800720c */ /* 0x040fe20003f44070 */
[----:B------:R-:W-:Y:S01]  /*7150*/  IMAD.HI.U32 R2, R9, R97, RZ ;  /* 0x0000006109027227 */ /* 0x000fe200078e00ff */
[----:B------:R-:W-:-:S02]  /*7160*/  ISETP.GT.U32.AND P0, PT, R8, R15, PT ;  /* 0x0000000f0800720c */ /* 0x000fc40003f04070 */
[----:B------:R-:W-:Y:S01]  /*7170*/  LOP3.LUT R14, R0, 0x83, R11, 0xfe, !PT ;  /* 0x00000083000e7812 */ /* 0x000fe200078efe0b */
[----:B------:R-:W-:Y:S02]  /*7180*/  @!P5 IMAD.IADD R50, R50, 0x1, -R8 ;  /* 0x000000013232d824 */ /* 0x000fe400078e0a08 */
[----:B------:R-:W-:Y:S01]  /*7190*/  IMAD.MOV R2, RZ, RZ, -R2 ;  /* 0x000000ffff027224 */ /* 0x000fe200078e0a02 */
[----:B------:R-:W-:Y:S01]  /*71a0*/  IABS R94, R14 ;  /* 0x0000000e005e7213 */ /* 0x000fe20000000000 */
[----:B------:R-:W-:Y:S01]  /*71b0*/  @!P1 IMAD.IADD R7, R7, 0x1, -R8 ;  /* 0x0000000107079824 */ /* 0x000fe200078e0a08 */
[C---:B------:R-:W-:Y:S01]  /*71c0*/  ISETP.GT.U32.AND P5, PT, R8.reuse, R50, PT ;  /* 0x000000320800720c */ /* 0x040fe20003fa4070 */
[----:B------:R-:W-:Y:S01]  /*71d0*/  IMAD R97, R8, R2, R97 ;  /* 0x0000000208617224 */ /* 0x000fe200078e0261 */
[----:B------:R-:W-:Y:S01]  /*71e0*/  ISETP.GE.AND P1, PT, R12, RZ, PT ;  /* 0x000000ff0c00720c */ /* 0x000fe20003f26270 */
[----:B------:R-:W-:Y:S01]  /*71f0*/  IMAD.HI.U32 R2, R9, R96, RZ ;  /* 0x0000006009027227 */ /* 0x000fe200078e00ff */
[----:B------:R-:W-:-:S03]  /*7200*/  LOP3.LUT R12, R0, 0x87, R11, 0xfe, !PT ;  /* 0x00000087000c7812 */ /* 0x000fc600078efe0b */
[--C-:B------:R-:W-:Y:S02]  /*7210*/  @!P2 IMAD.IADD R13, R13, 0x1, -R8.reuse ;  /* 0x000000010d0da824 */ /* 0x100fe400078e0a08 */
[----:B------:R-:W-:Y:S02]  /*7220*/  IMAD.MOV.U32 R17, RZ, RZ, R7 ;  /* 0x000000ffff117224 */ /* 0x000fe400078e0007 */
[----:B------:R-:W-:Y:S01]  /*7230*/  @!P0 IMAD.IADD R15, R15, 0x1, -R8 ;  /* 0x000000010f0f8824 */ /* 0x000fe200078e0a08 */
[----:B------:R-:W-:Y:S01]  /*7240*/  ISETP.GT.U32.AND P2, PT, R8, R13, PT ;  /* 0x0000000d0800720c */ /* 0x000fe20003f44070 */
[----:B------:R-:W-:Y:S01]  /*7250*/  IMAD.MOV R7, RZ, RZ, -R2 ;  /* 0x000000ffff077224 */ /* 0x000fe200078e0a02 */
[----:B------:R-:W-:Y:S01]  /*7260*/  LOP3.LUT R2, R0, 0x84, R11, 0xfe, !PT ;  /* 0x0000008400027812 */ /* 0x000fe200078efe0b */
[----:B------:R-:W-:Y:S01]  /*7270*/  @!P5 IMAD.IADD R50, R50, 0x1, -R8 ;  /* 0x000000013232d824 */ /* 0x000fe200078e0a08 */
[C---:B------:R-:W-:Y:S01]  /*7280*/  ISETP.GT.U32.AND P0, PT, R8.reuse, R15, PT ;  /* 0x0000000f0800720c */ /* 0x040fe20003f04070 */
[----:B------:R-:W-:Y:S01]  /*7290*/  IMAD R96, R8, R7, R96 ;  /* 0x0000000708607224 */ /* 0x000fe200078e0260 */
[----:B------:R-:W-:Y:S01]  /*72a0*/  IABS R7, R12 ;  /* 0x0000000c00077213 */ /* 0x000fe20000000000 */
[----:B------:R-:W-:Y:S01]  /*72b0*/  @!P4 IMAD.MOV R98, RZ, RZ, -R98 ;  /* 0x000000ffff62c224 */ /* 0x000fe200078e0a62 */
[----:B------:R-:W-:Y:S01]  /*72c0*/  ISETP.GE.AND P4, PT, R16, RZ, PT ;  /* 0x000000ff1000720c */ /* 0x000fe20003f86270 */
[----:B------:R-:W-:Y:S01]  /*72d0*/  @!P6 IMAD.MOV R17, RZ, RZ, -R17 ;  /* 0x000000ffff11e224 */ /* 0x000fe200078e0a11 */
[----:B------:R-:W-:Y:S01]  /*72e0*/  ISETP.GT.U32.AND P5, PT, R8, R96, PT ;  /* 0x000000600800720c */ /* 0x000fe20003fa4070 */
[----:B------:R-:W-:Y:S01]  /*72f0*/  IMAD.HI.U32 R3, R9, R94, RZ ;  /* 0x0000005e09037227 */ /* 0x000fe200078e00ff */
[----:B------:R-:W-:-:S02]  /*7300*/  ISETP.GE.AND P6, PT, R4, RZ, PT ;  /* 0x000000ff0400720c */ /* 0x000fc40003fc6270 */
[----:B------:R0:W-:Y:S01]  /*7310*/  STL [R1+0x3d0], R17 ;  /* 0x0003d01101007387 */ /* 0x0001e20000100800 */
[--C-:B------:R-:W-:Y:S01]  /*7320*/  @!P2 IMAD.IADD R13, R13, 0x1, -R8.reuse ;  /* 0x000000010d0da824 */ /* 0x100fe200078e0a08 */
[----:B------:R-:W-:Y:S01]  /*7330*/  ISETP.GT.U32.AND P2, PT, R8, R97, PT ;  /* 0x000000610800720c */ /* 0x000fe20003f44070 */
[--C-:B------:R-:W-:Y:S01]  /*7340*/  @!P0 IMAD.IADD R15, R15, 0x1, -R8.reuse ;  /* 0x000000010f0f8824 */ /* 0x100fe200078e0a08 */
[----:B------:R-:W-:Y:S01]  /*7350*/  ISETP.GE.AND P0, PT, R14, RZ, PT ;  /* 0x000000ff0e00720c */ /* 0x000fe20003f06270 */
[----:B------:R-:W-:Y:S01]  /*7360*/  IMAD.MOV.U32 R16, RZ, RZ, R13 ;  /* 0x000000ffff107224 */ /* 0x000fe200078e000d */
[----:B------:R-:W-:Y:S01]  /*7370*/  LOP3.LUT R14, R0, 0x88, R11, 0xfe, !PT ;  /* 0x00000088000e7812 */ /* 0x000fe200078efe0b */
[----:B------:R-:W-:Y:S02]  /*7380*/  IMAD.MOV.U32 R4, RZ, RZ, R15 ;  /* 0x000000ffff047224 */ /* 0x000fe400078e000f */
[----:B------:R-:W-:Y:S01]  /*7390*/  @!P5 IMAD.IADD R96, R96, 0x1, -R8 ;  /* 0x000000016060d824 */ /* 0x000fe200078e0a08 */
[----:B0-----:R-:W-:Y:S01]  /*73a0*/  IABS R17, R2 ;  /* 0x0000000200117213 */ /* 0x001fe20000000000 */
[----:B------:R-:W-:Y:S01]  /*73b0*/  IMAD.MOV R3, RZ, RZ, -R3 ;  /* 0x000000ffff037224 */ /* 0x000fe200078e0a03 */
        /* <DEDUP_REMOVED lines=8> */
[----:B------:R-:W-:Y:S01]  /*7440*/  @!P2 IMAD.IADD R97, R97, 0x1, -R8 ;  /* 0x000000016161a824 */ /* 0x000fe200078e0a08 */
[--C-:B------:R-:W-:Y:S01]  /*7450*/  LOP3.LUT R10, R0, 0x86, R11.reuse, 0xfe, !PT ;  /* 0x00000086000a7812 */ /* 0x100fe200078efe0b */
[----:B------:R-:W-:Y:S01]  /*7460*/  IMAD R94, R8, R3, R94 ;  /* 0x00000003085e7224 */ /* 0x000fe200078e025e */
[----:B------:R-:W-:Y:S01]  /*7470*/  LOP3.LUT R3, R0, 0x85, R11, 0xfe, !PT ;  /* 0x0000008500037812 */ /* 0x000fe200078efe0b */
[----:B------:R-:W-:Y:S01]  /*7480*/  IMAD.MOV R2, RZ, RZ, -R2 ;  /* 0x000000ffff027224 */ /* 0x000fe200078e0a02 */
[----:B------:R1:W-:Y:S01]  /*7490*/  STL [R1+0x3e0], R4 ;  /* 0x0003e00401007387 */ /* 0x0003e20000100800 */
[C---:B------:R-:W-:Y:S01]  /*74a0*/  ISETP.GT.U32.AND P2, PT, R8.reuse, R97, PT ;  /* 0x000000610800720c */ /* 0x040fe20003f44070 */
[----:B------:R-:W-:Y:S01]  /*74b0*/  @!P1 IMAD.MOV R50, RZ, RZ, -R50 ;  /* 0x000000ffff329224 */ /* 0x000fe200078e0a32 */
[----:B------:R-:W-:Y:S01]  /*74c0*/  ISETP.GE.AND P1, PT, R3, RZ, PT ;  /* 0x000000ff0300720c */ /* 0x000fe20003f26270 */
[----:B------:R-:W-:Y:S01]  /*74d0*/  IMAD R17, R8, R2, R17 ;  /* 0x0000000208117224 */ /* 0x000fe200078e0211 */
[----:B------:R-:W-:Y:S01]  /*74e0*/  IABS R15, R10 ;  /* 0x0000000a000f7213 */ /* 0x000fe20000000000 */
[----:B------:R-:W-:Y:S01]  /*74f0*/  @!P5 IMAD.IADD R96, R96, 0x1, -R8 ;  /* 0x000000016060d824 */ /* 0x000fe200078e0a08 */
[----:B0-----:R-:W-:-:S02]  /*7500*/  LOP3.LUT R16, R0, 0x8a, R11, 0xfe, !PT ;  /* 0x0000008a00107812 */ /* 0x001fc400078efe0b */
[C---:B------:R-:W-:Y:S01]  /*7510*/  ISETP.GT.U32.AND P5, PT, R8.reuse, R17, PT ;  /* 0x000000110800720c */ /* 0x040fe20003fa4070 */
[----:B------:R-:W-:Y:S01]  /*7520*/  IMAD.HI.U32 R2, R9, R15, RZ ;  /* 0x0000000f09027227 */ /* 0x000fe200078e00ff */
[----:B-1----:R-:W-:Y:S02]  /*7530*/  IABS R4, R3 ;  /* 0x0000000300047213 */ /* 0x002fe40000000000 */
[----:B------:R-:W-:Y:S01]  /*7540*/  IABS R92, R16 ;  /* 0x00000010005c7213 */ /* 0x000fe20000000000 */
[----:B------:R-:W-:Y:S01]  /*7550*/  @!P2 IMAD.IADD R97, R97, 0x1, -R8 ;  /* 0x000000016161a824 */ /* 0x000fe200078e0a08 */
[----:B------:R-:W-:Y:S01]  /*7560*/  ISETP.GT.U32.AND P2, PT, R8, R94, PT ;  /* 0x0000005e0800720c */ /* 0x000fe20003f44070 */
[----:B------:R-:W-:-:S04]  /*7570*/  IMAD.HI.U32 R3, R9, R4, RZ ;  /* 0x0000000409037227 */ /* 0x000fc800078e00ff */
[----:B------:R-:W-:Y:S02]  /*7580*/  IMAD.MOV R3, RZ, RZ, -R3 ;  /* 0x000000ffff037224 */ /* 0x000fe400078e0a03 */
[----:B------:R-:W-:Y:S02]  /*7590*/  @!P6 IMAD.MOV R97, RZ, RZ, -R97 ;  /* 0x000000ffff61e224 */ /* 0x000fe400078e0a61 */
[C---:B------:R-:W-:Y:S02]  /*75a0*/  IMAD R3, R8.reuse, R3, R4 ;  /* 0x0000000308037224 */ /* 0x040fe400078e0204 */
[----:B------:R-:W-:Y:S02]  /*75b0*/  @!P5 IMAD.IADD R17, R17, 0x1, -R8 ;  /* 0x000000011111d824 */ /* 0x000fe400078e0a08 */
[----:B------:R-:W-:Y:S01]  /*75c0*/  IMAD.MOV R2, RZ, RZ, -R2 ;  /* 0x000000ffff027224 */ /* 0x000fe200078e0a02 */
[----:B------:R-:W-:Y:S01]  /*75d0*/  ISETP.GT.U32.AND P6, PT, R8, R3, PT ;  /* 0x000000030800720c */ /* 0x000fe20003fc4070 */
[----:B------:R-:W-:Y:S01]  /*75e0*/  @!P2 IMAD.IADD R94, R94, 0x1, -R8 ;  /* 0x000000015e5ea824 */ /* 0x000fe200078e0a08 */
[C---:B------:R-:W-:Y:S01]  /*75f0*/  ISETP.GT.U32.AND P5, PT, R8.reuse, R17, PT ;  /* 0x000000110800720c */ /* 0x040fe20003fa4070 */
[----:B------:R-:W-:-:S02]  /*7600*/  IMAD R15, R8, R2, R15 ;  /* 0x00000002080f7224 */ /* 0x000fc400078e020f */
[----:B------:R-:W-:Y:S01]  /*7610*/  IMAD.HI.U32 R4, R9, R7, RZ ;  /* 0x0000000709047227 */ /* 0x000fe200078e00ff */
[----:B------:R-:W-:-:S03]  /*7620*/  ISETP.GT.U32.AND P2, PT, R8, R94, PT ;  /* 0x0000005e0800720c */ /* 0x000fc60003f44070 */
[----:B------:R-:W-:-:S04]  /*7630*/  IMAD.HI.U32 R2, R9, R48, RZ ;  /* 0x0000003009027227 */ /* 0x000fc800078e00ff */
[--C-:B------:R-:W-:Y:S02]  /*7640*/  @!P6 IMAD.IADD R3, R3, 0x1, -R8.reuse ;  /* 0x000000010303e824 */ /* 0x100fe400078e0a08 */
[----:B------:R-:W-:Y:S01]  /*7650*/  @!P5 IMAD.IADD R17, R17, 0x1, -R8 ;  /* 0x000000011111d824 */ /* 0x000fe200078e0a08 */
[C---:B------:R-:W-:Y:S01]  /*7660*/  ISETP.GT.U32.AND P5, PT, R8.reuse, R15, PT ;  /* 0x0000000f0800720c */ /* 0x040fe20003fa4070 */
[----:B------:R-:W-:Y:S01]  /*7670*/  @!P3 IMAD.MOV R96, RZ, RZ, -R96 ;  /* 0x000000ffff60b224 */ /* 0x000fe200078e0a60 */
[----:B------:R-:W-:Y:S01]  /*7680*/  ISETP.GT.U32.AND P6, PT, R8, R3, PT ;  /* 0x000000030800720c */ /* 0x000fe20003fc4070 */
[----:B------:R-:W-:Y:S01]  /*7690*/  IMAD.MOV R4, RZ, RZ, -R4 ;  /* 0x000000ffff047224 */ /* 0x000fe200078e0a04 */
[----:B------:R-:W-:Y:S01]  /*76a0*/  ISETP.GE.AND P3, PT, R10, RZ, PT ;  /* 0x000000ff0a00720c */ /* 0x000fe20003f66270 */
[----:B------:R-:W-:Y:S01]  /*76b0*/  IMAD.MOV R19, RZ, RZ, -R2 ;  /* 0x000000ffff137224 */ /* 0x000fe200078e0a02 */
[----:B------:R-:W-:Y:S01]  /*76c0*/  LOP3.LUT R10, R0, 0x89, R11, 0xfe, !PT ;  /* 0x00000089000a7812 */ /* 0x000fe200078efe0b */
[----:B------:R-:W-:Y:S01]  /*76d0*/  IMAD R7, R8, R4, R7 ;  /* 0x0000000408077224 */ /* 0x000fe200078e0207 */
[--C-:B------:R-:W-:Y:S01]  /*76e0*/  LOP3.LUT R4, R0, 0x8c, R11.reuse, 0xfe, !PT ;  /* 0x0000008c00047812 */ /* 0x100fe200078efe0b */
[----:B------:R-:W-:Y:S01]  /*76f0*/  IMAD R48, R8, R19, R48 ;  /* 0x0000001308307224 */ /* 0x000fe200078e0230 */
[----:B------:R-:W-:Y:S01]  /*7700*/  IABS R93, R10 ;  /* 0x0000000a005d7213 */ /* 0x000fe20000000000 */
[--C-:B------:R-:W-:Y:S01]  /*7710*/  @!P2 IMAD.IADD R94, R94, 0x1, -R8.reuse ;  /* 0x000000015e5ea824 */ /* 0x100fe200078e0a08 */
[----:B------:R-:W-:Y:S01]  /*7720*/  ISETP.GE.AND P2, PT, R12, RZ, PT ;  /* 0x000000ff0c00720c */ /* 0x000fe20003f46270 */
[--C-:B------:R-:W-:Y:S01]  /*7730*/  @!P5 IMAD.IADD R15, R15, 0x1, -R8.reuse ;  /* 0x000000010f0fd824 */ /* 0x100fe200078e0a08 */
[C---:B------:R-:W-:Y:S01]  /*7740*/  ISETP.GT.U32.AND P5, PT, R8.reuse, R48, PT ;  /* 0x000000300800720c */ /* 0x040fe20003fa4070 */
[----:B------:R-:W-:Y:S01]  /*7750*/  @!P6 IMAD.IADD R3, R3, 0x1, -R8 ;  /* 0x000000010303e824 */ /* 0x000fe200078e0a08 */
[----:B------:R-:W-:Y:S01]  /*7760*/  ISETP.GT.U32.AND P6, PT, R8, R7, PT ;  /* 0x000000070800720c */ /* 0x000fe20003fc4070 */
[----:B------:R-:W-:Y:S01]  /*7770*/  IMAD.HI.U32 R2, R9, R93, RZ ;  /* 0x0000005d09027227 */ /* 0x000fe200078e00ff */
[----:B------:R-:W-:-:S02]  /*7780*/  LOP3.LUT R12, R0, 0x8b, R11, 0xfe, !PT ;  /* 0x0000008b000c7812 */ /* 0x000fc400078efe0b */
[----:B------:R-:W-:Y:S01]  /*7790*/  IABS R13, R4 ;  /* 0x00000004000d7213 */ /* 0x000fe20000000000 */
[----:B------:R-:W-:Y:S01]  /*77a0*/  IMAD.MOV R20, RZ, RZ, -R2 ;  /* 0x000000ffff147224 */ /* 0x000fe200078e0a02 */
[----:B------:R-:W-:Y:S01]  /*77b0*/  IABS R90, R12 ;  /* 0x0000000c005a7213 */ /* 0x000fe20000000000 */
[----:B------:R-:W-:-:S04]  /*77c0*/  IMAD.HI.U32 R18, R9, R92, RZ ;  /* 0x0000005c09127227 */ /* 0x000fc800078e00ff */
[C---:B------:R-:W-:Y:S02]  /*77d0*/  IMAD R93, R8.reuse, R20, R93 ;  /* 0x00000014085d7224 */ /* 0x040fe400078e025d */
[----:B------:R-:W-:Y:S02]  /*77e0*/  IMAD.MOV R21, RZ, RZ, -R18 ;  /* 0x000000ffff157224 */ /* 0x000fe400078e0a12 */
[----:B------:R-:W-:Y:S01]  /*77f0*/  @!P6 IMAD.IADD R7, R7, 0x1, -R8 ;  /* 0x000000010707e824 */ /* 0x000fe200078e0a08 */
[C---:B------:R-:W-:Y:S01]  /*7800*/  ISETP.GT.U32.AND P6, PT, R8.reuse, R93, PT ;  /* 0x0000005d0800720c */ /* 0x040fe20003fc4070 */
[----:B------:R-:W-:Y:S01]  /*7810*/  @!P0 IMAD.MOV R94, RZ, RZ, -R94 ;  /* 0x000000ffff5e8224 */ /* 0x000fe200078e0a5e */
[----:B------:R-:W-:Y:S01]  /*7820*/  ISETP.GT.U32.AND P0, PT, R8, R15, PT ;  /* 0x0000000f0800720c */ /* 0x000fe20003f04070 */
[----:B------:R-:W-:-:S04]  /*7830*/  IMAD.HI.U32 R19, R9, R90, RZ ;  /* 0x0000005a09137227 */ /* 0x000fc800078e00ff */
[----:B------:R-:W-:Y:S01]  /*7840*/  @!P5 IMAD.IADD R48, R48, 0x1, -R8 ;  /* 0x000000013030d824 */ /* 0x000fe200078e0a08 */
[C---:B------:R-:W-:Y:S01]  /*7850*/  ISETP.GT.U32.AND P5, PT, R8.reuse, R7, PT ;  /* 0x000000070800720c */ /* 0x040fe20003fa4070 */
[----:B------:R-:W-:Y:S02]  /*7860*/  IMAD.MOV.U32 R22, RZ, RZ, R17 ;  /* 0x000000ffff167224 */ /* 0x000fe400078e0011 */
[C---:B------:R-:W-:Y:S02]  /*7870*/  IMAD R92, R8.reuse, R21, R92 ;  /* 0x00000015085c7224 */ /* 0x040fe400078e025c */
[----:B------:R-:W-:Y:S02]  /*7880*/  IMAD.MOV R19, RZ, RZ, -R19 ;  /* 0x000000ffff137224 */ /* 0x000fe400078e0a13 */
[----:B------:R-:W-:Y:S01]  /*7890*/  @!P4 IMAD.MOV R22, RZ, RZ, -R22 ;  /* 0x000000ffff16c224 */ /* 0x000fe200078e0a16 */
[----:B------:R-:W-:Y:S01]  /*78a0*/  ISETP.GT.U32.AND P4, PT, R8, R48, PT ;  /* 0x000000300800720c */ /* 0x000fe20003f84070 */
[----:B------:R-:W-:-:S03]  /*78b0*/  IMAD.HI.U32 R2, R9, R13, RZ ;  /* 0x0000000d09027227 */ /* 0x000fc600078e00ff */
[----:B------:R-:W-:Y:S01]  /*78c0*/  STL [R1+0x3e8], R22 ;  /* 0x0003e81601007387 */ /* 0x000fe20000100800 */
[----:B------:R-:W-:Y:S01]  /*78d0*/  @!P1 IMAD.MOV R3, RZ, RZ, -R3 ;  /* 0x000000ffff039224 */ /* 0x000fe200078e0a03 */
[C---:B------:R-:W-:Y:S01]  /*78e0*/  ISETP.GT.U32.AND P1, PT, R8.reuse, R92, PT ;  /* 0x0000005c0800720c */ /* 0x040fe20003f24070 */
[----:B------:R-:W-:Y:S02]  /*78f0*/  IMAD R90, R8, R19, R90 ;  /* 0x00000013085a7224 */ /* 0x000fe400078e025a */
[----:B------:R-:W-:Y:S01]  /*7900*/  IMAD.MOV R18, RZ, RZ, -R2 ;  /* 0x000000ffff127224 */ /* 0x000fe200078e0a02 */
[----:B------:R-:W-:Y:S01]  /*7910*/  LOP3.LUT R2, R0, 0x8d, R11, 0xfe, !PT ;  /* 0x0000008d00027812 */ /* 0x000fe200078efe0b */
[--C-:B------:R-:W-:Y:S01]  /*7920*/  @!P6 IMAD.IADD R93, R93, 0x1, -R8.reuse ;  /* 0x000000015d5de824 */ /* 0x100fe200078e0a08 */
[----:B------:R0:W-:Y:S01]  /*7930*/  STL [R1+0x3f0], R3 ;  /* 0x0003f00301007387 */ /* 0x0001e20000100800 */
[--C-:B------:R-:W-:Y:S01]  /*7940*/  @!P0 IMAD.IADD R15, R15, 0x1, -R8.reuse ;  /* 0x000000010f0f8824 */ /* 0x100fe200078e0a08 */
[C---:B------:R-:W-:Y:S01]  /*7950*/  ISETP.GT.U32.AND P0, PT, R8.reuse, R90, PT ;  /* 0x0000005a0800720c */ /* 0x040fe20003f04070 */
[----:B------:R-:W-:Y:S01]  /*7960*/  IMAD R13, R8, R18, R13 ;  /* 0x00000012080d7224 */ /* 0x000fe200078e020d */
[----:B------:R-:W-:Y:S01]  /*7970*/  LOP3.LUT R18, R0, 0x8e, R11, 0xfe, !PT ;  /* 0x0000008e00127812 */ /* 0x000fe200078efe0b */
[--C-:B------:R-:W-:Y:S01]  /*7980*/  @!P4 IMAD.IADD R48, R48, 0x1, -R8.reuse ;  /* 0x000000013030c824 */ /* 0x100fe200078e0a08 */
[----:B------:R-:W-:Y:S01]  /*7990*/  ISETP.GT.U32.AND P6, PT, R8, R93, PT ;  /* 0x0000005d0800720c */ /* 0x000fe20003fc4070 */
[--C-:B------:R-:W-:Y:S01]  /*79a0*/  @!P1 IMAD.IADD R92, R92, 0x1, -R8.reuse ;  /* 0x000000015c5c9824 */ /* 0x100fe200078e0a08 */
[----:B------:R-:W-:Y:S01]  /*79b0*/  ISETP.GT.U32.AND P4, PT, R8, R13, PT ;  /* 0x0000000d0800720c */ /* 0x000fe20003f84070 */
[----:B------:R-:W-:Y:S01]  /*79c0*/  IMAD.MOV.U32 R21, RZ, RZ, R15 ;  /* 0x000000ffff157224 */ /* 0x000fe200078e000f */
[----:B------:R-:W-:Y:S01]  /*79d0*/  IABS R19, R2 ;  /* 0x0000000200137213 */ /* 0x000fe20000000000 */
[----:B------:R-:W-:Y:S01]  /*79e0*/  @!P5 IMAD.IADD R7, R7, 0x1, -R8 ;  /* 0x000000010707d824 */ /* 0x000fe200078e0a08 */
[----:B------:R-:W-:Y:S01]  /*79f0*/  IABS R17, R18 ;  /* 0x0000001200117213 */ /* 0x000fe20000000000 */
[----:B------:R-:W-:Y:S01]  /*7a00*/  @!P3 IMAD.MOV R21, RZ, RZ, -R21 ;  /* 0x000000ffff15b224 */ /* 0x000fe200078e0a15 */
[----:B------:R-:W-:Y:S01]  /*7a10*/  ISETP.GE.AND P5, PT, R14, RZ, PT ;  /* 0x000000ff0e00720c */ /* 0x000fe20003fa6270 */
[----:B0-----:R-:W-:Y:S01]  /*7a20*/  IMAD.HI.U32 R3, R9, R19, RZ ;  /* 0x0000001309037227 */ /* 0x001fe200078e00ff */
[----:B------:R-:W-:-:S02]  /*7a30*/  ISETP.GT.U32.AND P3, PT, R8, R92, PT ;  /* 0x0000005c0800720c */ /* 0x000fc40003f64070 */
[----:B------:R-:W-:Y:S01]  /*7a40*/  ISETP.GE.AND P1, PT, R16, RZ, PT ;  /* 0x000000ff1000720c */ /* 0x000fe20003f26270 */
[----:B------:R-:W-:Y:S01]  /*7a50*/  IMAD.HI.U32 R14, R9, R17, RZ ;  /* 0x00000011090e7227 */ /* 0x000fe200078e00ff */
[----:B------:R-:W-:Y:S03]  /*7a60*/  STL [R1+0x3f8], R21 ;  /* 0x0003f81501007387 */ /* 0x000fe60000100800 */
[--C-:B------:R-:W-:Y:S01]  /*7a70*/  @!P0 IMAD.IADD R90, R90, 0x1, -R8.reuse ;  /* 0x000000015a5a8824 */ /* 0x100fe200078e0a08 */
[----:B------:R-:W-:Y:S01]  /*7a80*/  ISETP.GE.AND P0, PT, R12, RZ, PT ;  /* 0x000000ff0c00720c */ /* 0x000fe20003f06270 */
[----:B------:R-:W-:Y:S01]  /*7a90*/  IMAD.MOV.U32 R20, RZ, RZ, R7 ;  /* 0x000000ffff147224 */ /* 0x000fe200078e0007 */
[----:B------:R-:W-:Y:S01]  /*7aa0*/  LOP3.LUT R12, R0, 0x8f, R11, 0xfe, !PT ;  /* 0x0000008f000c7812 */ /* 0x000fe200078efe0b */
[----:B------:R-:W-:Y:S02]  /*7ab0*/  IMAD.MOV R3, RZ, RZ, -R3 ;  /* 0x000000ffff037224 */ /* 0x000fe400078e0a03 */
[----:B------:R-:W-:Y:S01]  /*7ac0*/  @!P6 IMAD.IADD R93, R93, 0x1, -R8 ;  /* 0x000000015d5de824 */ /* 0x000fe200078e0a08 */
[----:B------:R-:W-:Y:S01]  /*7ad0*/  ISETP.GE.AND P6, PT, R10, RZ, PT ;  /* 0x000000ff0a00720c */ /* 0x000fe20003fc6270 */
[----:B------:R-:W-:Y:S01]  /*7ae0*/  IMAD.MOV R14, RZ, RZ, -R14 ;  /* 0x000000ffff0e7224 */ /* 0x000fe200078e0a0e */
[----:B------:R-:W-:Y:S01]  /*7af0*/  LOP3.LUT R10, R0, 0x90, R11, 0xfe, !PT ;  /* 0x00000090000a7812 */ /* 0x000fe200078efe0b */
[----:B------:R-:W-:Y:S01]  /*7b00*/  @!P2 IMAD.MOV R20, RZ, RZ, -R20 ;  /* 0x000000ffff14a224 */ /* 0x000fe200078e0a14 */
[C---:B------:R-:W-:Y:S01]  /*7b10*/  ISETP.GT.U32.AND P2, PT, R8.reuse, R90, PT ;  /* 0x0000005a0800720c */ /* 0x040fe20003f44070 */
[--C-:B------:R-:W-:Y:S01]  /*7b20*/  @!P4 IMAD.IADD R13, R13, 0x1, -R8.reuse ;  /* 0x000000010d0dc824 */ /* 0x100fe200078e0a08 */
[----:B------:R-:W-:Y:S01]  /*7b30*/  IABS R46, R10 ;  /* 0x0000000a002e7213 */ /* 0x000fe20000000000 */
[C---:B------:R-:W-:Y:S01]  /*7b40*/  IMAD R19, R8.reuse, R3, R19 ;  /* 0x0000000308137224 */ /* 0x040fe200078e0213 */
[----:B------:R-:W-:Y:S01]  /*7b50*/  STL [R1+0x55c], R20 ;  /* 0x00055c1401007387 */ /* 0x000fe20000100800 */
[C---:B------:R-:W-:Y:S01]  /*7b60*/  IMAD R3, R8.reuse, R14, R17 ;  /* 0x0000000e08037224 */ /* 0x040fe200078e0211 */
[----:B------:R-:W-:Y:S01]  /*7b70*/  ISETP.GT.U32.AND P4, PT, R8, R13, PT ;  /* 0x0000000d0800720c */ /* 0x000fe20003f84070 */
[----:B------:R-:W-:Y:S01]  /*7b80*/  @!P3 IMAD.IADD R92, R92, 0x1, -R8 ;  /* 0x000000015c5cb824 */ /* 0x000fe200078e0a08 */
[----:B------:R-:W-:Y:S01]  /*7b90*/  IABS R17, R12 ;  /* 0x0000000c00117213 */ /* 0x000fe20000000000 */
[----:B------:R-:W-:Y:S01]  /*7ba0*/  @!P5 IMAD.MOV R48, RZ, RZ, -R48 ;  /* 0x000000ffff30d224 */ /* 0x000fe200078e0a30 */
[C---:B------:R-:W-:Y:S01]  /*7bb0*/  ISETP.GT.U32.AND P3, PT, R8.reuse, R3, PT ;  /* 0x000000030800720c */ /* 0x040fe20003f64070 */
[----:B------:R-:W-:Y:S01]  /*7bc0*/  @!P6 IMAD.MOV R93, RZ, RZ, -R93 ;  /* 0x000000ffff5de224 */ /* 0x000fe200078e0a5d */
[----:B------:R-:W-:Y:S01]  /*7bd0*/  ISETP.GT.U32.AND P5, PT, R8, R19, PT ;  /* 0x000000130800720c */ /* 0x000fe20003fa4070 */
[----:B------:R-:W-:Y:S01]  /*7be0*/  @!P2 IMAD.IADD R90, R90, 0x1, -R8 ;  /* 0x000000015a5aa824 */ /* 0x000fe200078e0a08 */
[----:B------:R-:W-:Y:S01]  /*7bf0*/  ISETP.GE.AND P6, PT, R4, RZ, PT ;  /* 0x000000ff0400720c */ /* 0x000fe20003fc6270 */
[----:B------:R-:W-:Y:S01]  /*7c00*/  IMAD.HI.U32 R4, R9, R46, RZ ;  /* 0x0000002e09047227 */ /* 0x000fe200078e00ff */
[----:B------:R-:W-:-:S03]  /*7c10*/  ISETP.GE.AND P2, PT, R2, RZ, PT ;  /* 0x000000ff0200720c */ /* 0x000fc60003f46270 */
[----:B------:R-:W-:-:S04]  /*7c20*/  IMAD.HI.U32 R2, R9, R17, RZ ;  /* 0x0000001109027227 */ /* 0x000fc800078e00ff */
[----:B------:R-:W-:Y:S01]  /*7c30*/  @!P4 IMAD.IADD R13, R13, 0x1, -R8 ;  /* 0x000000010d0dc824 */ /* 0x000fe200078e0a08 */
[----:B------:R-:W-:Y:S01]  /*7c40*/  ISETP.GE.AND P4, PT, R18, RZ, PT ;  /* 0x000000ff1200720c */ /* 0x000fe20003f86270 */
[----:B------:R-:W-:Y:S02]  /*7c50*/  IMAD.MOV R2, RZ, RZ, -R2 ;  /* 0x000000ffff027224 */ /* 0x000fe400078e0a02 */
[--C-:B------:R-:W-:Y:S02]  /*7c60*/  @!P3 IMAD.IADD R3, R3, 0x1, -R8.reuse ;  /* 0x000000010303b824 */ /* 0x100fe400078e0a08 */
[----:B------:R-:W-:Y:S01]  /*7c70*/  IMAD R17, R8, R2, R17 ;  /* 0x0000000208117224 */ /* 0x000fe200078e0211 */
[----:B------:R-:W-:Y:S01]  /*7c80*/  LOP3.LUT R2, R0, 0x91, R11, 0xfe, !PT ;  /* 0x0000009100027812 */ /* 0x000fe200078efe0b */
[----:B------:R-:W-:Y:S01]  /*7c90*/  IMAD.MOV.U32 R14, RZ, RZ, R13 ;  /* 0x000000ffff0e7224 */ /* 0x000fe200078e000d */
[C---:B------:R-:W-:Y:S01]  /*7ca0*/  ISETP.GT.U32.AND P3, PT, R8.reuse, R3, PT ;  /* 0x000000030800720c */ /* 0x040fe20003f64070 */
[----:B------:R-:W-:Y:S01]  /*7cb0*/  @!P5 IMAD.IADD R19, R19, 0x1, -R8 ;  /* 0x000000011313d824 */ /* 0x000fe200078e0a08 */
[----:B------:R-:W-:Y:S01]  /*7cc0*/  IABS R89, R2 ;  /* 0x0000000200597213 */ /* 0x000fe20000000000 */
[----:B------:R-:W-:Y:S01]  /*7cd0*/  @!P6 IMAD.MOV R14, RZ, RZ, -R14 ;  /* 0x000000ffff0ee224 */ /* 0x000fe200078e0a0e */
[C---:B------:R-:W-:Y:S01]  /*7ce0*/  ISETP.GT.U32.AND P6, PT, R8.reuse, R17, PT ;  /* 0x000000110800720c */ /* 0x040fe20003fc4070 */
[----:B------:R-:W-:Y:S01]  /*7cf0*/  @!P1 IMAD.MOV R92, RZ, RZ, -R92 ;  /* 0x000000ffff5c9224 */ /* 0x000fe200078e0a5c */
[----:B------:R-:W-:Y:S01]  /*7d00*/  ISETP.GT.U32.AND P1, PT, R8, R19, PT ;  /* 0x000000130800720c */ /* 0x000fe20003f24070 */
[----:B------:R-:W-:Y:S01]  /*7d10*/  IMAD.MOV R7, RZ, RZ, -R4 ;  /* 0x000000ffff077224 */ /* 0x000fe200078e0a04 */
[--C-:B------:R-:W-:Y:S01]  /*7d20*/  LOP3.LUT R4, R0, 0x92, R11.reuse, 0xfe, !PT ;  /* 0x0000009200047812 */ /* 0x100fe200078efe0b */
[----:B------:R-:W-:Y:S01]  /*7d30*/  @!P0 IMAD.MOV R90, RZ, RZ, -R90 ;  /* 0x000000ffff5a8224 */ /* 0x000fe200078e0a5a */
[----:B------:R-:W-:Y:S01]  /*7d40*/  ISETP.GE.AND P0, PT, R10, RZ, PT ;  /* 0x000000ff0a00720c */ /* 0x000fe20003f06270 */
[----:B------:R-:W-:Y:S01]  /*7d50*/  IMAD R46, R8, R7, R46 ;  /* 0x00000007082e7224 */ /* 0x000fe200078e022e */
[----:B------:R-:W-:Y:S01]  /*7d60*/  LOP3.LUT R10, R0, 0x93, R11, 0xfe, !PT ;  /* 0x00000093000a7812 */ /* 0x000fe200078efe0b */
[--C-:B------:R-:W-:Y:S01]  /*7d70*/  @!P3 IMAD.IADD R3, R3, 0x1, -R8.reuse ;  /* 0x000000010303b824 */ /* 0x100fe200078e0a08 */
[----:B------:R-:W-:Y:S01]  /*7d80*/  IABS R88, R4 ;  /* 0x0000000400587213 */ /* 0x000fe20000000000 */
[----:B------:R-:W-:Y:S01]  /*7d90*/  STL [R1+0x570], R14 ;  /* 0x0005700e01007387 */ /* 0x000fe20000100800 */
[----:B------:R-:W-:Y:S01]  /*7da0*/  ISETP.GT.U32.AND P3, PT, R8, R46, PT ;  /* 0x0000002e0800720c */ /* 0x000fe20003f64070 */
[--C-:B------:R-:W-:Y:S01]  /*7db0*/  @!P6 IMAD.IADD R17, R17, 0x1, -R8.reuse ;  /* 0x000000011111e824 */ /* 0x100fe200078e0a08 */
[----:B------:R-:W-:Y:S01]  /*7dc0*/  IABS R87, R10 ;  /* 0x0000000a00577213 */ /* 0x000fe20000000000 */
[----:B------:R-:W-:Y:S01]  /*7dd0*/  @!P1 IMAD.IADD R19, R19, 0x1, -R8 ;  /* 0x0000000113139824 */ /* 0x000fe200078e0a08 */
[----:B------:R-:W-:Y:S01]  /*7de0*/  ISETP.GE.AND P1, PT, R2, RZ, PT ;  /* 0x000000ff0200720c */ /* 0x000fe20003f26270 */
[----:B------:R-:W-:Y:S01]  /*7df0*/  IMAD.HI.U32 R2, R9, R89, RZ ;  /* 0x0000005909027227 */ /* 0x000fe200078e00ff */
[----:B------:R-:W-:-:S02]  /*7e00*/  ISETP.GT.U32.AND P6, PT, R8, R17, PT ;  /* 0x000000110800720c */ /* 0x000fc40003fc4070 */
[----:B------:R-:W-:Y:S01]  /*7e10*/  ISETP.GE.AND P5, PT, R12, RZ, PT ;  /* 0x000000ff0c00720c */ /* 0x000fe20003fa6270 */
[----:B------:R-:W-:Y:S01]  /*7e20*/  IMAD.MOV.U32 R7, RZ, RZ, R19 ;  /* 0x000000ffff077224 */ /* 0x000fe200078e0013 */
[----:B------:R-:W-:Y:S01]  /*7e30*/  LOP3.LUT R13, R0, 0x95, R11, 0xfe, !PT ;  /* 0x00000095000d7812 */ /* 0x000fe200078efe0b */
[----:B------:R-:W-:Y:S02]  /*7e40*/  IMAD.MOV R2, RZ, RZ, -R2 ;  /* 0x000000ffff027224 */ /* 0x000fe400078e0a02 */
[----:B------:R-:W-:Y:S01]  /*7e50*/  @!P3 IMAD.IADD R46, R46, 0x1, -R8 ;  /* 0x000000012e2eb824 */ /* 0x000fe200078e0a08 */
[----:B------:R-:W-:Y:S01]  /*7e60*/  IABS R15, R13 ;  /* 0x0000000d000f7213 */ /* 0x000fe20000000000 */
[----:B------:R-:W-:Y:S01]  /*7e70*/  @!P2 IMAD.MOV R7, RZ, RZ, -R7 ;  /* 0x000000ffff07a224 */ /* 0x000fe200078e0a07 */
[----:B------:R-:W-:Y:S01]  /*7e80*/  ISETP.GE.AND P2, PT, R4, RZ, PT ;  /* 0x000000ff0400720c */ /* 0x000fe20003f46270 */
[C---:B------:R-:W-:Y:S01]  /*7e90*/  IMAD R89, R8.reuse, R2, R89 ;  /* 0x0000000208597224 */ /* 0x040fe200078e0259 */
[----:B------:R-:W-:Y:S01]  /*7ea0*/  ISETP.GT.U32.AND P3, PT, R8, R46, PT ;  /* 0x0000002e0800720c */ /* 0x000fe20003f64070 */
[----:B------:R-:W-:Y:S01]  /*7eb0*/  IMAD.HI.U32 R4, R9, R88, RZ ;  /* 0x0000005809047227 */ /* 0x000fe200078e00ff */
[----:B------:R0:W-:Y:S01]  /*7ec0*/  STL [R1+0x574], R7 ;  /* 0x0005740701007387 */ /* 0x0001e20000100800 */
[----:B------:R-:W-:-:S02]  /*7ed0*/  LOP3.LUT R2, R0, 0x94, R11, 0xfe, !PT ;  /* 0x0000009400027812 */ /* 0x000fc400078efe0b */
[----:B------:R-:W-:Y:S01]  /*7ee0*/  @!P6 IMAD.IADD R17, R17, 0x1, -R8 ;  /* 0x000000011111e824 */ /* 0x000fe200078e0a08 */
[----:B------:R-:W-:Y:S01]  /*7ef0*/  ISETP.GT.U32.AND P6, PT, R8, R89, PT ;  /* 0x000000590800720c */ /* 0x000fe20003fc4070 */
[----:B------:R-:W-:Y:S02]  /*7f00*/  IMAD.MOV.U32 R12, RZ, RZ, R3 ;  /* 0x000000ffff0c7224 */ /* 0x000fe400078e0003 */
[----:B------:R-:W-:Y:S01]  /*7f10*/  IMAD.MOV R3, RZ, RZ, -R4 ;  /* 0x000000ffff037224 */ /* 0x000fe200078e0a04 */
[----:B------:R-:W-:Y:S01]  /*7f20*/  LOP3.LUT R4, R0, 0x96, R11, 0xfe, !PT ;  /* 0x0000009600047812 */ /* 0x000fe200078efe0b */
[----:B------:R-:W-:Y:S01]  /*7f30*/  @!P4 IMAD.MOV R12, RZ, RZ, -R12 ;  /* 0x000000ffff0cc224 */ /* 0x000fe200078e0a0c */
[----:B------:R-:W-:Y:S01]  /*7f40*/  ISETP.GE.AND P4, PT, R10, RZ, PT ;  /* 0x000000ff0a00720c */ /* 0x000fe20003f86270 */
[----:B0-----:R-:W-:Y:S01]  /*7f50*/  IMAD.HI.U32 R7, R9, R87, RZ ;  /* 0x0000005709077227 */ /* 0x001fe200078e00ff */
[----:B------:R-:W-:Y:S02]  /*7f60*/  IABS R10, R4 ;  /* 0x00000004000a7213 */ /* 0x000fe40000000000 */
[----:B------:R0:W-:Y:S01]  /*7f70*/  STL [R1+0x590], R12 ;  /* 0x0005900c01007387 */ /* 0x0001e20000100800 */
[----:B------:R-:W-:-:S02]  /*7f80*/  IMAD.MOV R7, RZ, RZ, -R7 ;  /* 0x000000ffff077224 */ /* 0x000fc400078e0a07 */
[----:B------:R-:W-:Y:S01]  /*7f90*/  IMAD R88, R8, R3, R88 ;  /* 0x0000000308587224 */ /* 0x000fe200078e0258 */
[----:B------:R-:W-:Y:S01]  /*7fa0*/  LOP3.LUT R3, R0, 0x97, R11, 0xfe, !PT ;  /* 0x0000009700037812 */ /* 0x000fe200078efe0b */
[----:B------:R-:W-:Y:S02]  /*7fb0*/  IMAD R87, R8, R7, R87 ;  /* 0x0000000708577224 */ /* 0x000fe400078e0257 */
[--C-:B------:R-:W-:Y:S01]  /*7fc0*/  @!P3 IMAD.IADD R46, R46, 0x1, -R8.reuse ;  /* 0x000000012e2eb824 */ /* 0x100fe200078e0a08 */
[C---:B------:R-:W-:Y:S01]  /*7fd0*/  ISETP.GT.U32.AND P3, PT, R8.reuse, R88, PT ;  /* 0x000000580800720c */ /* 0x040fe20003f64070 */
[----:B------:R-:W-:Y:S01]  /*7fe0*/  @!P6 IMAD.IADD R89, R89, 0x1, -R8 ;  /* 0x000000015959e824 */ /* 0x000fe200078e0a08 */
[----:B------:R-:W-:Y:S01]  /*7ff0*/  ISETP.GT.U32.AND P6, PT, R8, R87, PT ;  /* 0x000000570800720c */ /* 0x000fe20003fc4070 */
[----:B------:R-:W-:Y:S01]  /*8000*/  IMAD.MOV.U32 R16, RZ, RZ, R17 ;  /* 0x000000ffff107224 */ /* 0x000fe200078e0011 */
[----:B0-----:R-:W-:Y:S01]  /*8010*/  IABS R12, R2 ;  /* 0x00000002000c7213 */ /* 0x001fe20000000000 */
[----:B------:R-:W-:Y:S01]  /*8020*/  @!P0 IMAD.MOV R46, RZ, RZ, -R46 ;  /* 0x000000ffff2e8224 */ /* 0x000fe200078e0a2e */
[----:B------:R-:W-:Y:S01]  /*8030*/  ISETP.GE.AND P0, PT, R2, RZ, PT ;  /* 0x000000ff0200720c */ /* 0x000fe20003f06270 */
[----:B------:R-:W-:Y:S01]  /*8040*/  @!P5 IMAD.MOV R16, RZ, RZ, -R16 ;  /* 0x000000ffff10d224 */ /* 0x000fe200078e0a10 */
[----:B------:R-:W-:Y:S01]  /*8050*/  ISETP.GT.U32.AND P5, PT, R8, R89, PT ;  /* 0x000000590800720c */ /* 0x000fe20003fa4070 */
[----:B------:R-:W-:Y:S01]  /*8060*/  IMAD.HI.U32 R14, R9, R12, RZ ;  /* 0x0000000c090e7227 */ /* 0x000fe200078e00ff */
[----:B------:R-:W-:-:S02]  /*8070*/  IABS R7, R3 ;  /* 0x0000000300077213 */ /* 0x000fc40000000000 */
[----:B------:R0:W-:Y:S01]  /*8080*/  STL [R1+0x5a4], R16 ;  /* 0x0005a41001007387 */ /* 0x0001e20000100800 */
[----:B------:R-:W-:Y:S02]  /*8090*/  @!P3 IMAD.IADD R88, R88, 0x1, -R8 ;  /* 0x000000015858b824 */ /* 0x000fe400078e0a08 */
[----:B------:R-:W-:Y:S02]  /*80a0*/  IMAD.MOV R14, RZ, RZ, -R14 ;  /* 0x000000ffff0e7224 */ /* 0x000fe400078e0a0e */
[----:B------:R-:W-:Y:S01]  /*80b0*/  @!P6 IMAD.IADD R87, R87, 0x1, -R8 ;  /* 0x000000015757e824 */ /* 0x000fe200078e0a08 */
[C---:B------:R-:W-:Y:S01]  /*80c0*/  ISETP.GT.U32.AND P3, PT, R8.reuse, R88, PT ;  /* 0x000000580800720c */ /* 0x040fe20003f64070 */
[C---:B------:R-:W-:Y:S02]  /*80d0*/  IMAD R2, R8.reuse, R14, R12 ;  /* 0x0000000e08027224 */ /* 0x040fe400078e020c */
[----:B------:R-:W-:Y:S01]  /*80e0*/  IMAD.HI.U32 R12, R9, R10, RZ ;  /* 0x0000000a090c7227 */ /* 0x000fe200078e00ff */
[----:B------:R-:W-:-:S03]  /*80f0*/  ISETP.GT.U32.AND P6, PT, R8, R87, PT ;  /* 0x000000570800720c */ /* 0x000fc60003fc4070 */
[----:B------:R-:W-:Y:S01]  /*8100*/  @!P5 IMAD.IADD R89, R89, 0x1, -R8 ;  /* 0x000000015959d824 */ /* 0x000fe200078e0a08 */
[----:B------:R-:W-:Y:S01]  /*8110*/  ISETP.GT.U32.AND P5, PT, R8, R2, PT ;  /* 0x000000020800720c */ /* 0x000fe20003fa4070 */
[----:B0-----:R-:W-:-:S04]  /*8120*/  IMAD.HI.U32 R16, R9, R15, RZ ;  /* 0x0000000f09107227 */ /* 0x001fc800078e00ff */
[----:B------:R-:W-:-:S04]  /*8130*/  IMAD.HI.U32 R14, R9, R7, RZ ;  /* 0x00000007090e7227 */ /* 0x000fc800078e00ff */
[----:B------:R-:W-:Y:S02]  /*8140*/  IMAD.MOV R12, RZ, RZ, -R12 ;  /* 0x000000ffff0c7224 */ /* 0x000fe400078e0a0c */
[----:B------:R-:W-:Y:S02]  /*8150*/  IMAD.MOV R16, RZ, RZ, -R16 ;  /* 0x000000ffff107224 */ /* 0x000fe400078e0a10 */
[----:B------:R-:W-:Y:S02]  /*8160*/  IMAD.MOV R14, RZ, RZ, -R14 ;  /* 0x000000ffff0e7224 */ /* 0x000fe400078e0a0e */
[----:B------:R-:W-:Y:S01]  /*8170*/  IMAD R10, R8, R12, R10 ;  /* 0x0000000c080a7224 */ /* 0x000fe200078e020a */
[----:B------:R-:W-:Y:S01]  /*8180*/  LOP3.LUT R12, R0, 0x98, R11, 0xfe, !PT ;  /* 0x00000098000c7812 */ /* 0x000fe200078efe0b */
[----:B------:R-:W-:Y:S01]  /*8190*/  @!P3 IMAD.IADD R88, R88, 0x1, -R8 ;  /* 0x000000015858b824 */ /* 0x000fe200078e0a08 */
[----:B------:R-:W-:Y:S01]  /*81a0*/  ISETP.GE.AND P3, PT, R13, RZ, PT ;  /* 0x000000ff0d00720c */ /* 0x000fe20003f66270 */
[C---:B------:R-:W-:Y:S01]  /*81b0*/  IMAD R13, R8.reuse, R16, R15 ;  /* 0x00000010080d7224 */ /* 0x040fe200078e020f */
[----:B------:R-:W-:Y:S01]  /*81c0*/  IABS R44, R12 ;  /* 0x0000000c002c7213 */ /* 0x000fe20000000000 */
[----:B------:R-:W-:-:S02]  /*81d0*/  IMAD R7, R8, R14, R7 ;  /* 0x0000000e08077224 */ /* 0x000fc400078e0207 */
[--C-:B------:R-:W-:Y:S01]  /*81e0*/  @!P6 IMAD.IADD R87, R87, 0x1, -R8.reuse ;  /* 0x000000015757e824 */ /* 0x100fe200078e0a08 */
[----:B------:R-:W-:Y:S01]  /*81f0*/  ISETP.GT.U32.AND P6, PT, R8, R10, PT ;  /* 0x0000000a0800720c */ /* 0x000fe20003fc4070 */
[----:B------:R-:W-:Y:S02]  /*8200*/  @!P5 IMAD.IADD R2, R2, 0x1, -R8 ;  /* 0x000000010202d824 */ /* 0x000fe400078e0a08 */
[----:B------:R-:W-:Y:S01]  /*8210*/  @!P1 IMAD.MOV R89, RZ, RZ, -R89 ;  /* 0x000000ffff599224 */ /* 0x000fe200078e0a59 */
[C---:B------:R-:W-:Y:S01]  /*8220*/  ISETP.GT.U32.AND P1, PT, R8.reuse, R13, PT ;  /* 0x0000000d0800720c */ /* 0x040fe20003f24070 */
[----:B------:R-:W-:Y:S01]  /*8230*/  @!P4 IMAD.MOV R87, RZ, RZ, -R87 ;  /* 0x000000ffff57c224 */ /* 0x000fe200078e0a57 */
[C---:B------:R-:W-:Y:S01]  /*8240*/  ISETP.GT.U32.AND P4, PT, R8.reuse, R7, PT ;  /* 0x000000070800720c */ /* 0x040fe20003f84070 */
[----:B------:R-:W-:Y:S01]  /*8250*/  @!P2 IMAD.MOV R88, RZ, RZ, -R88 ;  /* 0x000000ffff58a224 */ /* 0x000fe200078e0a58 */
[----:B------:R-:W-:Y:S01]  /*8260*/  ISETP.GT.U32.AND P5, PT, R8, R2, PT ;  /* 0x000000020800720c */ /* 0x000fe20003fa4070 */
[----:B------:R-:W-:Y:S01]  /*8270*/  IMAD.HI.U32 R14, R9, R44, RZ ;  /* 0x0000002c090e7227 */ /* 0x000fe200078e00ff */
[----:B------:R-:W-:-:S02]  /*8280*/  ISETP.GE.AND P2, PT, R4, RZ, PT ;  /* 0x000000ff0400720c */ /* 0x000fc40003f46270 */
[--C-:B------:R-:W-:Y:S01]  /*8290*/  LOP3.LUT R4, R0, 0x99, R11.reuse, 0xfe, !PT ;  /* 0x0000009900047812 */ /* 0x100fe200078efe0b */
[----:B------:R-:W-:Y:S02]  /*82a0*/  @!P6 IMAD.IADD R10, R10, 0x1, -R8 ;  /* 0x000000010a0ae824 */ /* 0x000fe400078e0a08 */
[----:B------:R-:W-:Y:S01]  /*82b0*/  IMAD.MOV R14, RZ, RZ, -R14 ;  /* 0x000000ffff0e7224 */ /* 0x000fe200078e0a0e */
[----:B------:R-:W-:Y:S01]  /*82c0*/  IABS R86, R4 ;  /* 0x0000000400567213 */ /* 0x000fe20000000000 */
[--C-:B------:R-:W-:Y:S01]  /*82d0*/  @!P1 IMAD.IADD R13, R13, 0x1, -R8.reuse ;  /* 0x000000010d0d9824 */ /* 0x100fe200078e0a08 */
[----:B------:R-:W-:Y:S01]  /*82e0*/  ISETP.GE.AND P1, PT, R12, RZ, PT ;  /* 0x000000ff0c00720c */ /* 0x000fe20003f26270 */
[----:B------:R-:W-:Y:S01]  /*82f0*/  @!P4 IMAD.IADD R7, R7, 0x1, -R8 ;  /* 0x000000010707c824 */ /* 0x000fe200078e0a08 */
[C---:B------:R-:W-:Y:S01]  /*8300*/  ISETP.GT.U32.AND P4, PT, R8.reuse, R10, PT ;  /* 0x0000000a0800720c */ /* 0x040fe20003f84070 */
[C---:B------:R-:W-:Y:S01]  /*8310*/  IMAD R44, R8.reuse, R14, R44 ;  /* 0x0000000e082c7224 */ /* 0x040fe200078e022c */
[----:B------:R-:W-:Y:S01]  /*8320*/  ISETP.GT.U32.AND P6, PT, R8, R13, PT ;  /* 0x0000000d0800720c */ /* 0x000fe20003fc4070 */
[----:B------:R-:W-:Y:S01]  /*8330*/  IMAD.HI.U32 R14, R9, R86, RZ ;  /* 0x00000056090e7227 */ /* 0x000fe200078e00ff */
[----:B------:R-:W-:-:S03]  /*8340*/  LOP3.LUT R12, R0, 0x9a, R11, 0xfe, !PT ;  /* 0x0000009a000c7812 */ /* 0x000fc600078efe0b */
[----:B------:R-:W-:Y:S01]  /*8350*/  @!P5 IMAD.IADD R2, R2, 0x1, -R8 ;  /* 0x000000010202d824 */ /* 0x000fe200078e0a08 */
[----:B------:R-:W-:Y:S01]  /*8360*/  ISETP.GE.AND P5, PT, R3, RZ, PT ;  /* 0x000000ff0300720c */ /* 0x000fe20003fa6270 */
[----:B------:R-:W-:Y:S01]  /*8370*/  IMAD.MOV R14, RZ, RZ, -R14 ;  /* 0x000000ffff0e7224 */ /* 0x000fe200078e0a0e */
[C-C-:B------:R-:W-:Y:S01]  /*8380*/  LOP3.LUT R3, R0.reuse, 0x9c, R11.reuse, 0xfe, !PT ;  /* 0x0000009c00037812 */ /* 0x140fe200078efe0b */
[----:B------:R-:W-:Y:S01]  /*8390*/  IMAD.MOV.U32 R17, RZ, RZ, R2 ;  /* 0x000000ffff117224 */ /* 0x000fe200078e0002 */
[----:B------:R-:W-:Y:S01]  /*83a0*/  LOP3.LUT R2, R0, 0x9b, R11, 0xfe, !PT ;  /* 0x0000009b00027812 */ /* 0x000fe200078efe0b */
[C---:B------:R-:W-:Y:S01]  /*83b0*/  IMAD R86, R8.reuse, R14, R86 ;  /* 0x0000000e08567224 */ /* 0x040fe200078e0256 */
[----:B------:R-:W-:Y:S01]  /*83c0*/  IABS R14, R3 ;  /* 0x00000003000e7213 */ /* 0x000fe20000000000 */
[----:B------:R-:W-:Y:S01]  /*83d0*/  @!P0 IMAD.MOV R17, RZ, RZ, -R17 ;  /* 0x000000ffff118224 */ /* 0x000fe200078e0a11 */
[----:B------:R-:W-:Y:S01]  /*83e0*/  ISETP.GT.U32.AND P0, PT, R8, R7, PT ;  /* 0x000000070800720c */ /* 0x000fe20003f04070 */
[--C-:B------:R-:W-:Y:S01]  /*83f0*/  @!P4 IMAD.IADD R10, R10, 0x1, -R8.reuse ;  /* 0x000000010a0ac824 */ /* 0x100fe200078e0a08 */
[C---:B------:R-:W-:Y:S01]  /*8400*/  ISETP.GT.U32.AND P4, PT, R8.reuse, R86, PT ;  /* 0x000000560800720c */ /* 0x040fe20003f84070 */
[----:B------:R-:W-:Y:S01]  /*8410*/  @!P6 IMAD.IADD R13, R13, 0x1, -R8 ;  /* 0x000000010d0de824 */ /* 0x000fe200078e0a08 */
[----:B------:R-:W-:Y:S01]  /*8420*/  ISETP.GT.U32.AND P6, PT, R8, R44, PT ;  /* 0x0000002c0800720c */ /* 0x000fe20003fc4070 */
[----:B------:R-:W-:Y:S01]  /*8430*/  @!P2 IMAD.MOV R10, RZ, RZ, -R10 ;  /* 0x000000ffff0aa224 */ /* 0x000fe200078e0a0a */
[----:B------:R-:W-:Y:S01]  /*8440*/  IABS R85, R12 ;  /* 0x0000000c00557213 */ /* 0x000fe20000000000 */
[----:B------:R-:W-:Y:S01]  /*8450*/  IMAD.MOV.U32 R16, RZ, RZ, R13 ;  /* 0x000000ffff107224 */ /* 0x000fe200078e000d */
[----:B------:R-:W-:Y:S01]  /*8460*/  IABS R84, R2 ;  /* 0x0000000200547213 */ /* 0x000fe20000000000 */
[----:B------:R-:W-:Y:S02]  /*8470*/  STL [R1+0x5a8], R17 ;  /* 0x0005a81101007387 */ /* 0x000fe40000100800 */
[----:B------:R-:W-:-:S02]  /*8480*/  @!P3 IMAD.MOV R16, RZ, RZ, -R16 ;  /* 0x000000ffff10b224 */ /* 0x000fc400078e0a10 */
[----:B------:R-:W-:Y:S01]  /*8490*/  @!P0 IMAD.IADD R7, R7, 0x1, -R8 ;  /* 0x0000000107078824 */ /* 0x000fe200078e0a08 */
[----:B------:R-:W-:Y:S01]  /*84a0*/  ISETP.GE.AND P0, PT, R4, RZ, PT ;  /* 0x000000ff0400720c */ /* 0x000fe20003f06270 */
[----:B------:R-:W-:Y:S01]  /*84b0*/  IMAD.MOV.U32 R4, RZ, RZ, R14 ;  /* 0x000000ffff047224 */ /* 0x000fe200078e000e */
[----:B------:R-:W-:Y:S01]  /*84c0*/  STL [R1+0x5b8], R16 ;  /* 0x0005b81001007387 */ /* 0x000fe20000100800 */
[----:B------:R-:W-:Y:S02]  /*84d0*/  @!P4 IMAD.IADD R86, R86, 0x1, -R8 ;  /* 0x000000015656c824 */ /* 0x000fe400078e0a08 */
[C---:B------:R-:W-:Y:S01]  /*84e0*/  IMAD.HI.U32 R14, R9.reuse, R85, RZ ;  /* 0x00000055090e7227 */ /* 0x040fe200078e00ff */
[----:B------:R0:W-:Y:S02]  /*84f0*/  STL [R1+0x5b4], R10 ;  /* 0x0005b40a01007387 */ /* 0x0001e40000100800 */
[----:B------:R-:W-:Y:S01]  /*8500*/  ISETP.GT.U32.AND P4, PT, R8, R86, PT ;  /* 0x000000560800720c */ /* 0x000fe20003f84070 */
[----:B------:R-:W-:-:S04]  /*8510*/  IMAD.HI.U32 R15, R9, R84, RZ ;  /* 0x00000054090f7227 */ /* 0x000fc800078e00ff */
[----:B------:R-:W-:Y:S01]  /*8520*/  @!P6 IMAD.IADD R44, R44, 0x1, -R8 ;  /* 0x000000012c2ce824 */ /* 0x000fe200078e0a08 */
[----:B------:R-:W-:Y:S01]  /*8530*/  ISETP.GE.AND P6, PT, R12, RZ, PT ;  /* 0x000000ff0c00720c */ /* 0x000fe20003fc6270 */
[----:B------:R-:W-:Y:S02]  /*8540*/  IMAD.MOV R14, RZ, RZ, -R14 ;  /* 0x000000ffff0e7224 */ /* 0x000fe400078e0a0e */
[----:B------:R-:W-:Y:S01]  /*8550*/  IMAD.HI.U32 R12, R9, R4, RZ ;  /* 0x00000004090c7227 */ /* 0x000fe200078e00ff */
[----:B------:R-:W-:-:S03]  /*8560*/  ISETP.GT.U32.AND P3, PT, R8, R44, PT ;  /* 0x0000002c0800720c */ /* 0x000fc60003f64070 */
[----:B------:R-:W-:Y:S02]  /*8570*/  IMAD.MOV R15, RZ, RZ, -R15 ;  /* 0x000000ffff0f7224 */ /* 0x000fe400078e0a0f */
[----:B------:R-:W-:Y:S01]  /*8580*/  IMAD R85, R8, R14, R85 ;  /* 0x0000000e08557224 */ /* 0x000fe200078e0255 */
[--C-:B------:R-:W-:Y:S01]  /*8590*/  LOP3.LUT R14, R0, 0xa0, R11.reuse, 0xfe, !PT ;  /* 0x000000a0000e7812 */ /* 0x100fe200078efe0b */
[----:B------:R-:W-:Y:S02]  /*85a0*/  IMAD.MOV R12, RZ, RZ, -R12 ;  /* 0x000000ffff0c7224 */ /* 0x000fe400078e0a0c */
[C---:B------:R-:W-:Y:S01]  /*85b0*/  IMAD R84, R8.reuse, R15, R84 ;  /* 0x0000000f08547224 */ /* 0x040fe200078e0254 */
[C---:B------:R-:W-:Y:S01]  /*85c0*/  ISETP.GT.U32.AND P2, PT, R8.reuse, R85, PT ;  /* 0x000000550800720c */ /* 0x040fe20003f44070 */
[----:B------:R-:W-:Y:S01]  /*85d0*/  IMAD R4, R8, R12, R4 ;  /* 0x0000000c08047224 */ /* 0x000fe200078e0204 */
[----:B------:R-:W-:Y:S01]  /*85e0*/  LOP3.LUT R15, R0, 0x9d, R11, 0xfe, !PT ;  /* 0x0000009d000f7812 */ /* 0x000fe200078efe0b */
[----:B------:R-:W-:Y:S01]  /*85f0*/  @!P5 IMAD.MOV R7, RZ, RZ, -R7 ;  /* 0x000000ffff07d224 */ /* 0x000fe200078e0a07 */
[----:B------:R-:W-:Y:S01]  /*8600*/  ISETP.GT.U32.AND P5, PT, R8, R84, PT ;  /* 0x000000540800720c */ /* 0x000fe20003fa4070 */
[--C-:B------:R-:W-:Y:S01]  /*8610*/  @!P4 IMAD.IADD R86, R86, 0x1, -R8.reuse ;  /* 0x000000015656c824 */ /* 0x100fe200078e0a08 */
[----:B------:R-:W-:Y:S01]  /*8620*/  ISETP.GT.U32.AND P4, PT, R8, R4, PT ;  /* 0x000000040800720c */ /* 0x000fe20003f84070 */
[----:B------:R-:W-:Y:S01]  /*8630*/  @!P3 IMAD.IADD R44, R44, 0x1, -R8 ;  /* 0x000000012c2cb824 */ /* 0x000fe200078e0a08 */
[----:B------:R-:W-:Y:S01]  /*8640*/  ISETP.GE.AND P3, PT, R2, RZ, PT ;  /* 0x000000ff0200720c */ /* 0x000fe20003f66270 */
[----:B------:R1:W-:Y:S01]  /*8650*/  STL [R1+0x5b0], R7 ;  /* 0x0005b00701007387 */ /* 0x0003e20000100800 */
[----:B0-----:R-:W-:Y:S01]  /*8660*/  IABS R10, R15 ;  /* 0x0000000f000a7213 */ /* 0x001fe20000000000 */
[----:B------:R-:W-:Y:S01]  /*8670*/  @!P1 IMAD.MOV R44, RZ, RZ, -R44 ;  /* 0x000000ffff2c9224 */ /* 0x000fe200078e0a2c */
[----:B------:R-:W-:Y:S01]  /*8680*/  LOP3.LUT R2, R0, 0x9e, R11, 0xfe, !PT ;  /* 0x0000009e00027812 */ /* 0x000fe200078efe0b */
[----:B------:R-:W-:Y:S01]  /*8690*/  @!P2 IMAD.IADD R85, R85, 0x1, -R8 ;  /* 0x000000015555a824 */ /* 0x000fe200078e0a08 */
[----:B------:R-:W-:Y:S01]  /*86a0*/  ISETP.GE.AND P2, PT, R3, RZ, PT ;  /* 0x000000ff0300720c */ /* 0x000fe20003f46270 */
[----:B------:R-:W-:Y:S01]  /*86b0*/  IMAD.HI.U32 R3, R9, R10, RZ ;  /* 0x0000000a09037227 */ /* 0x000fe200078e00ff */
[----:B------:R-:W-:-:S03]  /*86c0*/  IABS R13, R2 ;  /* 0x00000002000d7213 */ /* 0x000fc60000000000 */
[--C-:B------:R-:W-:Y:S01]  /*86d0*/  @!P5 IMAD.IADD R84, R84, 0x1, -R8.reuse ;  /* 0x000000015454d824 */ /* 0x100fe200078e0a08 */
[----:B------:R-:W-:Y:S01]  /*86e0*/  ISETP.GT.U32.AND P5, PT, R8, R85, PT ;  /* 0x000000550800720c */ /* 0x000fe20003fa4070 */
[----:B------:R-:W-:Y:S01]  /*86f0*/  @!P4 IMAD.IADD R4, R4, 0x1, -R8 ;  /* 0x000000010404c824 */ /* 0x000fe200078e0a08 */
[----:B-1----:R-:W-:Y:S01]  /*8700*/  LOP3.LUT R7, R0, 0x9f, R11, 0xfe, !PT ;  /* 0x0000009f00077812 */ /* 0x002fe200078efe0b */
[----:B------:R-:W-:Y:S01]  /*8710*/  IMAD.MOV R3, RZ, RZ, -R3 ;  /* 0x000000ffff037224 */ /* 0x000fe200078e0a03 */
[C---:B------:R-:W-:Y:S01]  /*8720*/  ISETP.GT.U32.AND P4, PT, R8.reuse, R84, PT ;  /* 0x000000540800720c */ /* 0x040fe20003f84070 */
[----:B------:R-:W-:Y:S01]  /*8730*/  IMAD.HI.U32 R12, R9, R13, RZ ;  /* 0x0000000d090c7227 */ /* 0x000fe200078e00ff */
[C---:B------:R-:W-:Y:S02]  /*8740*/  ISETP.GT.U32.AND P1, PT, R8.reuse, R4, PT ;  /* 0x000000040800720c */ /* 0x040fe40003f24070 */
[----:B------:R-:W-:Y:S01]  /*8750*/  IABS R17, R7 ;  /* 0x0000000700117213 */ /* 0x000fe20000000000 */
[----:B------:R-:W-:-:S02]  /*8760*/  IMAD R3, R8, R3, R10 ;  /* 0x0000000308037224 */ /* 0x000fc400078e020a */
[----:B------:R-:W-:Y:S01]  /*8770*/  IMAD.MOV R10, RZ, RZ, -R12 ;  /* 0x000000ffff0a7224 */ /* 0x000fe200078e0a0c */
[----:B------:R-:W-:Y:S01]  /*8780*/  IABS R12, R14 ;  /* 0x0000000e000c7213 */ /* 0x000fe20000000000 */
[--C-:B------:R-:W-:Y:S01]  /*8790*/  @!P5 IMAD.IADD R85, R85, 0x1, -R8.reuse ;  /* 0x000000015555d824 */ /* 0x100fe200078e0a08 */
[C---:B------:R-:W-:Y:S01]  /*87a0*/  ISETP.GT.U32.AND P5, PT, R8.reuse, R3, PT ;  /* 0x000000030800720c */ /* 0x040fe20003fa4070 */
[----:B------:R-:W-:Y:S01]  /*87b0*/  IMAD R13, R8, R10, R13 ;  /* 0x0000000a080d7224 */ /* 0x000fe200078e020d */
[----:B------:R-:W-:Y:S01]  /*87c0*/  LOP3.LUT R10, R0, 0xa1, R11, 0xfe, !PT ;  /* 0x000000a1000a7812 */ /* 0x000fe200078efe0b */
[----:B------:R-:W-:Y:S02]  /*87d0*/  @!P4 IMAD.IADD R84, R84, 0x1, -R8 ;  /* 0x000000015454c824 */ /* 0x000fe400078e0a08 */
[----:B------:R-:W-:Y:S01]  /*87e0*/  IMAD.HI.U32 R16, R9, R12, RZ ;  /* 0x0000000c09107227 */ /* 0x000fe200078e00ff */
[----:B------:R-:W-:-:S03]  /*87f0*/  ISETP.GT.U32.AND P4, PT, R8, R13, PT ;  /* 0x0000000d0800720c */ /* 0x000fc60003f84070 */
[----:B------:R-:W-:Y:S02]  /*8800*/  IMAD.MOV R16, RZ, RZ, -R16 ;  /* 0x000000ffff107224 */ /* 0x000fe400078e0a10 */
[----:B------:R-:W-:-:S04]  /*8810*/  IMAD.HI.U32 R18, R9, R17, RZ ;  /* 0x0000001109127227 */ /* 0x000fc800078e00ff */
[----:B------:R-:W-:Y:S01]  /*8820*/  @!P5 IMAD.IADD R3, R3, 0x1, -R8 ;  /* 0x000000010303d824 */ /* 0x000fe200078e0a08 */
[----:B------:R-:W-:Y:S01]  /*8830*/  ISETP.GE.AND P5, PT, R2, RZ, PT ;  /* 0x000000ff0200720c */ /* 0x000fe20003fa6270 */
[----:B------:R-:W-:Y:S02]  /*8840*/  @!P0 IMAD.MOV R86, RZ, RZ, -R86 ;  /* 0x000000ffff568224 */ /* 0x000fe400078e0a56 */
[----:B------:R-:W-:Y:S01]  /*8850*/  @!P4 IMAD.IADD R13, R13, 0x1, -R8 ;  /* 0x000000010d0dc824 */ /* 0x000fe200078e0a08 */
[C---:B------:R-:W-:Y:S01]  /*8860*/  ISETP.GT.U32.AND P0, PT, R8.reuse, R3, PT ;  /* 0x000000030800720c */ /* 0x040fe20003f04070 */
[C---:B------:R-:W-:Y:S02]  /*8870*/  IMAD R12, R8.reuse, R16, R12 ;  /* 0x00000010080c7224 */ /* 0x040fe400078e020c */
[----:B------:R-:W-:Y:S01]  /*8880*/  IMAD.MOV R18, RZ, RZ, -R18 ;  /* 0x000000ffff127224 */ /* 0x000fe200078e0a12 */
[----:B------:R-:W-:Y:S01]  /*8890*/  ISETP.GT.U32.AND P4, PT, R8, R13, PT ;  /* 0x0000000d0800720c */ /* 0x000fe20003f84070 */
[----:B------:R-:W-:Y:S01]  /*88a0*/  @!P1 IMAD.IADD R4, R4, 0x1, -R8 ;  /* 0x0000000104049824 */ /* 0x000fe200078e0a08 */
[----:B------:R-:W-:Y:S01]  /*88b0*/  ISETP.GE.AND P1, PT, R15, RZ, PT ;  /* 0x000000ff0f00720c */ /* 0x000fe20003f26270 */
[----:B------:R-:W-:Y:S01]  /*88c0*/  IMAD R2, R8, R18, R17 ;  /* 0x0000001208027224 */ /* 0x000fe200078e0211 */
[----:B------:R-:W-:Y:S01]  /*88d0*/  IABS R15, R10 ;  /* 0x0000000a000f7213 */ /* 0x000fe20000000000 */
[----:B------:R-:W-:-:S02]  /*88e0*/  IMAD.MOV.U32 R19, RZ, RZ, R4 ;  /* 0x000000ffff137224 */ /* 0x000fc400078e0004 */
[----:B------:R-:W-:Y:S01]  /*88f0*/  @!P6 IMAD.MOV R85, RZ, RZ, -R85 ;  /* 0x000000ffff55e224 */ /* 0x000fe200078e0a55 */
[----:B------:R-:W-:Y:S01]  /*8900*/  ISETP.GT.U32.AND P6, PT, R8, R2, PT ;  /* 0x000000020800720c */ /* 0x000fe20003fc4070 */
[----:B------:R-:W-:-:S04]  /*8910*/  IMAD.HI.U32 R4, R9, R15, RZ ;  /* 0x0000000f09047227 */ /* 0x000fc800078e00ff */
[----:B------:R-:W-:Y:S01]  /*8920*/  @!P4 IMAD.IADD R13, R13, 0x1, -R8 ;  /* 0x000000010d0dc824 */ /* 0x000fe200078e0a08 */
[----:B------:R-:W-:Y:S01]  /*8930*/  ISETP.GT.U32.AND P4, PT, R8, R12, PT ;  /* 0x0000000c0800720c */ /* 0x000fe20003f84070 */
[----:B------:R-:W-:Y:S01]  /*8940*/  @!P3 IMAD.MOV R84, RZ, RZ, -R84 ;  /* 0x000000ffff54b224 */ /* 0x000fe200078e0a54 */
[----:B------:R-:W-:Y:S01]  /*8950*/  ISETP.GE.AND P3, PT, R7, RZ, PT ;  /* 0x000000ff0700720c */ /* 0x000fe20003f66270 */
[----:B------:R-:W-:Y:S01]  /*8960*/  @!P0 IMAD.IADD R3, R3, 0x1, -R8 ;  /* 0x0000000103038824 */ /* 0x000fe200078e0a08 */
[----:B------:R-:W-:Y:S01]  /*8970*/  LOP3.LUT R7, R0, 0xa2, R11, 0xfe, !PT ;  /* 0x000000a200077812 */ /* 0x000fe200078efe0b */
[----:B------:R-:W-:Y:S01]  /*8980*/  IMAD.MOV R4, RZ, RZ, -R4 ;  /* 0x000000ffff047224 */ /* 0x000fe200078e0a04 */
[----:B------:R-:W-:Y:S01]  /*8990*/  ISETP.GE.AND P0, PT, R10, RZ, PT ;  /* 0x000000ff0a00720c */ /* 0x000fe20003f06270 */
[----:B------:R-:W-:Y:S01]  /*89a0*/  IMAD.MOV.U32 R18, RZ, RZ, R3 ;  /* 0x000000ffff127224 */ /* 0x000fe200078e0003 */
[----:B------:R-:W-:Y:S01]  /*89b0*/  IABS R81, R7 ;  /* 0x0000000700517213 */ /* 0x000fe20000000000 */
[----:B------:R-:W-:Y:S01]  /*89c0*/  IMAD R82, R8, R4, R15 ;  /* 0x0000000408527224 */ /* 0x000fe200078e020f */
[C---:B------:R-:W-:Y:S01]  /*89d0*/  LOP3.LUT R3, R0.reuse, 0xa3, R11, 0xfe, !PT ;  /* 0x000000a300037812 */ /* 0x040fe200078efe0b */
[----:B------:R-:W-:Y:S01]  /*89e0*/  IMAD.MOV.U32 R17, RZ, RZ, R13 ;  /* 0x000000ffff117224 */ /* 0x000fe200078e000d */
[----:B------:R-:W-:Y:S01]  /*89f0*/  LOP3.LUT R13, R0, 0xa4, R11, 0xfe, !PT ;  /* 0x000000a4000d7812 */ /* 0x000fe200078efe0b */
[----:B------:R-:W-:Y:S01]  /*8a00*/  @!P4 IMAD.IADD R12, R12, 0x1, -R8 ;  /* 0x000000010c0cc824 */ /* 0x000fe200078e0a08 */
[----:B------:R-:W-:Y:S01]  /*8a10*/  IABS R80, R3 ;  /* 0x0000000300507213 */ /* 0x000fe20000000000 */
[----:B------:R-:W-:Y:S01]  /*8a20*/  @!P1 IMAD.MOV R18, RZ, RZ, -R18 ;  /* 0x000000ffff129224 */ /* 0x000fe200078e0a12 */
[----:B------:R-:W-:Y:S01]  /*8a30*/  ISETP.GE.AND P1, PT, R7, RZ, PT ;  /* 0x000000ff0700720c */ /* 0x000fe20003f26270 */
[----:B------:R-:W-:Y:S01]  /*8a40*/  @!P5 IMAD.MOV R17, RZ, RZ, -R17 ;  /* 0x000000ffff11d224 */ /* 0x000fe200078e0a11 */
[----:B------:R-:W-:Y:S01]  /*8a50*/  ISETP.GT.U32.AND P5, PT, R8, R82, PT ;  /* 0x000000520800720c */ /* 0x000fe20003fa4070 */
[----:B------:R-:W-:Y:S01]  /*8a60*/  @!P6 IMAD.IADD R2, R2, 0x1, -R8 ;  /* 0x000000010202e824 */ /* 0x000fe200078e0a08 */
[----:B------:R-:W-:Y:S01]  /*8a70*/  ISETP.GT.U32.AND P4, PT, R8, R12, PT ;  /* 0x0000000c0800720c */ /* 0x000fe20003f84070 */
[----:B------:R-:W-:Y:S01]  /*8a80*/  IMAD.HI.U32 R7, R9, R81, RZ ;  /* 0x0000005109077227 */ /* 0x000fe200078e00ff */
[----:B------:R-:W-:-:S02]  /*8a90*/  IABS R4, R13 ;  /* 0x0000000d00047213 */ /* 0x000fc40000000000 */
[----:B------:R-:W-:Y:S01]  /*8aa0*/  ISETP.GT.U32.AND P6, PT, R8, R2, PT ;  /* 0x000000020800720c */ /* 0x000fe20003fc4070 */
[----:B------:R-:W-:Y:S01]  /*8ab0*/  IMAD.MOV R7, RZ, RZ, -R7 ;  /* 0x000000ffff077224 */ /* 0x000fe200078e0a07 */
[----:B------:R-:W-:Y:S01]  /*8ac0*/  LOP3.LUT R15, R0, 0xa6, R11, 0xfe, !PT ;  /* 0x000000a6000f7812 */ /* 0x000fe200078efe0b */
[----:B------:R-:W-:Y:S01]  /*8ad0*/  @!P2 IMAD.MOV R19, RZ, RZ, -R19 ;  /* 0x000000ffff13a224 */ /* 0x000fe200078e0a13 */
[----:B------:R-:W-:Y:S01]  /*8ae0*/  ISETP.GE.AND P2, PT, R14, RZ, PT ;  /* 0x000000ff0e00720c */ /* 0x000fe20003f46270 */
[----:B------:R-:W-:Y:S02]  /*8af0*/  IMAD R81, R8, R7, R81 ;  /* 0x0000000708517224 */ /* 0x000fe400078e0251 */
[--C-:B------:R-:W-:Y:S01]  /*8b00*/  @!P5 IMAD.IADD R82, R82, 0x1, -R8.reuse ;  /* 0x000000015252d824 */ /* 0x100fe200078e0a08 */
[----:B------:R-:W-:Y:S01]  /*8b10*/  STL [R1+0x5a0], R19 ;  /* 0x0005a01301007387 */ /* 0x000fe20000100800 */
[--C-:B------:R-:W-:Y:S01]  /*8b20*/  @!P4 IMAD.IADD R12, R12, 0x1, -R8.reuse ;  /* 0x000000010c0cc824 */ /* 0x100fe200078e0a08 */
[C---:B------:R-:W-:Y:S01]  /*8b30*/  ISETP.GT.U32.AND P4, PT, R8.reuse, R81, PT ;  /* 0x000000510800720c */ /* 0x040fe20003f84070 */
[----:B------:R-:W-:Y:S01]  /*8b40*/  IMAD.HI.U32 R10, R9, R80, RZ ;  /* 0x00000050090a7227 */ /* 0x000fe200078e00ff */
[----:B------:R-:W-:Y:S01]  /*8b50*/  ISETP.GT.U32.AND P5, PT, R8, R82, PT ;  /* 0x000000520800720c */ /* 0x000fe20003fa4070 */
[----:B------:R-:W-:Y:S02]  /*8b60*/  STL [R1+0x598], R18 ;  /* 0x0005981201007387 */ /* 0x000fe40000100800 */
[----:B------:R-:W-:Y:S01]  /*8b70*/  @!P6 IMAD.IADD R2, R2, 0x1, -R8 ;  /* 0x000000010202e824 */ /* 0x000fe200078e0a08 */
[----:B------:R-:W-:Y:S01]  /*8b80*/  ISETP.GE.AND P6, PT, R3, RZ, PT ;  /* 0x000000ff0300720c */ /* 0x000fe20003fc6270 */
[----:B------:R-:W-:Y:S01]  /*8b90*/  IMAD.MOV.U32 R42, RZ, RZ, R12 ;  /* 0x000000ffff2a7224 */ /* 0x000fe200078e000c */
[----:B------:R-:W-:Y:S01]  /*8ba0*/  LOP3.LUT R3, R0, 0xa5, R11, 0xfe, !PT ;  /* 0x000000a500037812 */ /* 0x000fe200078efe0b */
[----:B------:R-:W-:Y:S01]  /*8bb0*/  IMAD.MOV.U32 R14, RZ, RZ, R2 ;  /* 0x000000ffff0e7224 */ /* 0x000fe200078e0002 */
[----:B------:R-:W-:Y:S01]  /*8bc0*/  STL [R1+0x59c], R17 ;  /* 0x00059c1101007387 */ /* 0x000fe20000100800 */
[----:B------:R-:W-:Y:S01]  /*8bd0*/  IMAD.HI.U32 R2, R9, R4, RZ ;  /* 0x0000000409027227 */ /* 0x000fe200078e00ff */
[----:B------:R-:W-:-:S03]  /*8be0*/  IABS R7, R3 ;  /* 0x0000000300077213 */ /* 0x000fc60000000000 */
[----:B------:R-:W-:Y:S02]  /*8bf0*/  IMAD.MOV R10, RZ, RZ, -R10 ;  /* 0x000000ffff0a7224 */ /* 0x000fe400078e0a0a */
[----:B------:R-:W-:Y:S02]  /*8c00*/  IMAD.MOV R12, RZ, RZ, -R2 ;  /* 0x000000ffff0c7224 */ /* 0x000fe400078e0a02 */
[----:B------:R-:W-:Y:S02]  /*8c10*/  @!P4 IMAD.IADD R81, R81, 0x1, -R8 ;  /* 0x000000015151c824 */ /* 0x000fe400078e0a08 */
[----:B------:R-:W-:Y:S02]  /*8c20*/  IMAD.MOV.U32 R2, RZ, RZ, R7 ;  /* 0x000000ffff027224 */ /* 0x000fe400078e0007 */
[----:B------:R-:W-:Y:S01]  /*8c30*/  @!P2 IMAD.MOV R42, RZ, RZ, -R42 ;  /* 0x000000ffff2aa224 */ /* 0x000fe200078e0a2a */
[----:B------:R-:W-:Y:S01]  /*8c40*/  ISETP.GE.AND P2, PT, R3, RZ, PT ;  /* 0x000000ff0300720c */ /* 0x000fe20003f46270 */
[C---:B------:R-:W-:Y:S01]  /*8c50*/  IMAD R80, R8.reuse, R10, R80 ;  /* 0x0000000a08507224 */ /* 0x040fe200078e0250 */
[C---:B------:R-:W-:Y:S01]  /*8c60*/  ISETP.GT.U32.AND P4, PT, R8.reuse, R81, PT ;  /* 0x000000510800720c */ /* 0x040fe20003f84070 */
[----:B------:R-:W-:Y:S01]  /*8c70*/  IMAD R3, R8, R12, R4 ;  /* 0x0000000c08037224 */ /* 0x000fe200078e0204 */
[----:B------:R-:W-:Y:S01]  /*8c80*/  LOP3.LUT R12, R0, 0xa7, R11, 0xfe, !PT ;  /* 0x000000a7000c7812 */ /* 0x000fe200078efe0b */
[----:B------:R-:W-:Y:S01]  /*8c90*/  @!P5 IMAD.IADD R82, R82, 0x1, -R8 ;  /* 0x000000015252d824 */ /* 0x000fe200078e0a08 */
[----:B------:R-:W-:Y:S01]  /*8ca0*/  ISETP.GT.U32.AND P5, PT, R8, R80, PT ;  /* 0x000000500800720c */ /* 0x000fe20003fa4070 */
[----:B------:R-:W-:Y:S01]  /*8cb0*/  IMAD.HI.U32 R4, R9, R2, RZ ;  /* 0x0000000209047227 */ /* 0x000fe200078e00ff */
[----:B------:R-:W-:-:S02]  /*8cc0*/  IABS R7, R12 ;  /* 0x0000000c00077213 */ /* 0x000fc40000000000 */
[----:B------:R-:W-:Y:S01]  /*8cd0*/  LOP3.LUT R10, R0, 0xa8, R11, 0xfe, !PT ;  /* 0x000000a8000a7812 */ /* 0x000fe200078efe0b */
[----:B------:R-:W-:Y:S01]  /*8ce0*/  @!P0 IMAD.MOV R82, RZ, RZ, -R82 ;  /* 0x000000ffff528224 */ /* 0x000fe200078e0a52 */
[C---:B------:R-:W-:Y:S01]  /*8cf0*/  ISETP.GT.U32.AND P0, PT, R8.reuse, R3, PT ;  /* 0x000000030800720c */ /* 0x040fe20003f04070 */
[----:B------:R-:W-:Y:S01]  /*8d00*/  IMAD.MOV R4, RZ, RZ, -R4 ;  /* 0x000000ffff047224 */ /* 0x000fe200078e0a04 */
[----:B------:R-:W-:Y:S01]  /*8d10*/  IABS R41, R10 ;  /* 0x0000000a00297213 */ /* 0x000fe20000000000 */
[----:B------:R-:W-:Y:S02]  /*8d20*/  @!P4 IMAD.IADD R81, R81, 0x1, -R8 ;  /* 0x000000015151c824 */ /* 0x000fe400078e0a08 */
[----:B------:R-:W-:Y:S01]  /*8d30*/  IMAD R2, R8, R4, R2 ;  /* 0x0000000408027224 */ /* 0x000fe200078e0202 */
[----:B------:R-:W-:Y:S01]  /*8d40*/  IABS R4, R15 ;  /* 0x0000000f00047213 */ /* 0x000fe20000000000 */
[----:B------:R-:W-:Y:S01]  /*8d50*/  @!P3 IMAD.MOV R14, RZ, RZ, -R14 ;  /* 0x000000ffff0eb224 */ /* 0x000fe200078e0a0e */
[----:B------:R-:W-:Y:S01]  /*8d60*/  ISETP.GE.AND P3, PT, R13, RZ, PT ;  /* 0x000000ff0d00720c */ /* 0x000fe20003f66270 */
[--C-:B------:R-:W-:Y:S01]  /*8d70*/  @!P5 IMAD.IADD R80, R80, 0x1, -R8.reuse ;  /* 0x000000015050d824 */ /* 0x100fe200078e0a08 */
[C---:B------:R-:W-:Y:S01]  /*8d80*/  ISETP.GT.U32.AND P4, PT, R8.reuse, R2, PT ;  /* 0x000000020800720c */ /* 0x040fe20003f84070 */
[----:B------:R-:W-:Y:S01]  /*8d90*/  IMAD.HI.U32 R13, R9, R7, RZ ;  /* 0x00000007090d7227 */ /* 0x000fe200078e00ff */
[----:B------:R0:W-:Y:S02]  /*8da0*/  STL [R1+0x5ac], R14 ;  /* 0x0005ac0e01007387 */ /* 0x0001e40000100800 */
[----:B------:R-:W-:Y:S01]  /*8db0*/  ISETP.GT.U32.AND P5, PT, R8, R80, PT ;  /* 0x000000500800720c */ /* 0x000fe20003fa4070 */
[----:B------:R-:W-:-:S02]  /*8dc0*/  @!P0 IMAD.IADD R3, R3, 0x1, -R8 ;  /* 0x0000000103038824 */ /* 0x000fc400078e0a08 */
[----:B------:R-:W-:Y:S01]  /*8dd0*/  @!P1 IMAD.MOV R81, RZ, RZ, -R81 ;  /* 0x000000ffff519224 */ /* 0x000fe200078e0a51 */
[----:B------:R-:W-:Y:S01]  /*8de0*/  ISETP.GE.AND P1, PT, R15, RZ, PT ;  /* 0x000000ff0f00720c */ /* 0x000fe20003f26270 */
[----:B------:R-:W-:Y:S01]  /*8df0*/  IMAD.MOV R13, RZ, RZ, -R13 ;  /* 0x000000ffff0d7224 */ /* 0x000fe200078e0a0d */
[----:B------:R-:W-:Y:S01]  /*8e00*/  ISETP.GT.U32.AND P0, PT, R8, R3, PT ;  /* 0x000000030800720c */ /* 0x000fe20003f04070 */
[----:B------:R-:W-:-:S04]  /*8e10*/  IMAD.HI.U32 R15, R9, R41, RZ ;  /* 0x00000029090f7227 */ /* 0x000fc800078e00ff */
[----:B0-----:R-:W-:-:S04]  /*8e20*/  IMAD.HI.U32 R14, R9, R4, RZ ;  /* 0x00000004090e7227 */ /* 0x001fc800078e00ff */
[----:B------:R-:W-:Y:S02]  /*8e30*/  IMAD.MOV R14, RZ, RZ, -R14 ;  /* 0x000000ffff0e7224 */ /* 0x000fe400078e0a0e */
[----:B------:R-:W-:Y:S02]  /*8e40*/  @!P4 IMAD.IADD R2, R2, 0x1, -R8 ;  /* 0x000000010202c824 */ /* 0x000fe400078e0a08 */
[----:B------:R-:W-:Y:S01]  /*8e50*/  IMAD R4, R8, R14, R4 ;  /* 0x0000000e08047224 */ /* 0x000fe200078e0204 */
[----:B------:R-:W-:Y:S01]  /*8e60*/  LOP3.LUT R14, R0, 0xaa, R11, 0xfe, !PT ;  /* 0x000000aa000e7812 */ /* 0x000fe200078efe0b */
[--C-:B------:R-:W-:Y:S01]  /*8e70*/  @!P5 IMAD.IADD R80, R80, 0x1, -R8.reuse ;  /* 0x000000015050d824 */ /* 0x100fe200078e0a08 */
[C---:B------:R-:W-:Y:S01]  /*8e80*/  ISETP.GT.U32.AND P4, PT, R8.reuse, R2, PT ;  /* 0x000000020800720c */ /* 0x040fe20003f84070 */
[----:B------:R-:W-:Y:S01]  /*8e90*/  IMAD R7, R8, R13, R7 ;  /* 0x0000000d08077224 */ /* 0x000fe200078e0207 */
[----:B------:R-:W-:Y:S01]  /*8ea0*/  ISETP.GE.AND P5, PT, R12, RZ, PT ;  /* 0x000000ff0c00720c */ /* 0x000fe20003fa6270 */
[----:B------:R-:W-:Y:S01]  /*8eb0*/  @!P0 IMAD.IADD R3, R3, 0x1, -R8 ;  /* 0x0000000103038824 */ /* 0x000fe200078e0a08 */
[C---:B------:R-:W-:Y:S01]  /*8ec0*/  ISETP.GT.U32.AND P0, PT, R8.reuse, R4, PT ;  /* 0x000000040800720c */ /* 0x040fe20003f04070 */
[----:B------:R-:W-:Y:S01]  /*8ed0*/  IMAD.MOV R12, RZ, RZ, -R15 ;  /* 0x000000ffff0c7224 */ /* 0x000fe200078e0a0f */
[----:B------:R-:W-:Y:S01]  /*8ee0*/  IABS R77, R14 ;  /* 0x0000000e004d7213 */ /* 0x000fe20000000000 */
[----:B------:R-:W-:Y:S01]  /*8ef0*/  @!P6 IMAD.MOV R80, RZ, RZ, -R80 ;  /* 0x000000ffff50e224 */ /* 0x000fe200078e0a50 */
[C---:B------:R-:W-:Y:S01]  /*8f00*/  ISETP.GT.U32.AND P6, PT, R8.reuse, R7, PT ;  /* 0x000000070800720c */ /* 0x040fe20003fc4070 */
[----:B------:R-:W-:-:S02]  /*8f10*/  IMAD R41, R8, R12, R41 ;  /* 0x0000000c08297224 */ /* 0x000fc400078e0229 */
[----:B------:R-:W-:Y:S01]  /*8f20*/  IMAD.MOV.U32 R16, RZ, RZ, R3 ;  /* 0x000000ffff107224 */ /* 0x000fe200078e0003 */
[--C-:B------:R-:W-:Y:S01]  /*8f30*/  LOP3.LUT R3, R0, 0xa9, R11.reuse, 0xfe, !PT ;  /* 0x000000a900037812 */ /* 0x100fe200078efe0b */
[----:B------:R-:W-:Y:S01]  /*8f40*/  @!P4 IMAD.IADD R2, R2, 0x1, -R8 ;  /* 0x000000010202c824 */ /* 0x000fe200078e0a08 */
[----:B------:R-:W-:Y:S01]  /*8f50*/  ISETP.GT.U32.AND P4, PT, R8, R41, PT ;  /* 0x000000290800720c */ /* 0x000fe20003f84070 */
[----:B------:R-:W-:Y:S01]  /*8f60*/  @!P3 IMAD.MOV R16, RZ, RZ, -R16 ;  /* 0x000000ffff10b224 */ /* 0x000fe200078e0a10 */
[----:B------:R-:W-:Y:S01]  /*8f70*/  IABS R78, R3 ;  /* 0x00000003004e7213 */ /* 0x000fe20000000000 */
[----:B------:R-:W-:Y:S01]  /*8f80*/  @!P0 IMAD.IADD R4, R4, 0x1, -R8 ;  /* 0x0000000104048824 */ /* 0x000fe200078e0a08 */
[----:B------:R-:W-:Y:S01]  /*8f90*/  ISETP.GE.AND P0, PT, R3, RZ, PT ;  /* 0x000000ff0300720c */ /* 0x000fe20003f06270 */
[----:B------:R-:W-:Y:S01]  /*8fa0*/  IMAD.MOV.U32 R12, RZ, RZ, R2 ;  /* 0x000000ffff0c7224 */ /* 0x000fe200078e0002 */
[----:B------:R-:W-:Y:S01]  /*8fb0*/  ISETP.GE.AND P3, PT, R10, RZ, PT ;  /* 0x000000ff0a00720c */ /* 0x000fe20003f66270 */
[--C-:B------:R-:W-:Y:S01]  /*8fc0*/  @!P6 IMAD.IADD R7, R7, 0x1, -R8.reuse ;  /* 0x000000010707e824 */ /* 0x100fe200078e0a08 */
[----:B------:R-:W-:Y:S01]  /*8fd0*/  ISETP.GT.U32.AND P6, PT, R8, R4, PT ;  /* 0x000000040800720c */ /* 0x000fe20003fc4070 */
[----:B------:R-:W-:Y:S01]  /*8fe0*/  IMAD.HI.U32 R3, R9, R78, RZ ;  /* 0x0000004e09037227 */ /* 0x000fe200078e00ff */
[----:B------:R-:W-:Y:S01]  /*8ff0*/  LOP3.LUT R10, R0, 0xab, R11, 0xfe, !PT ;  /* 0x000000ab000a7812 */ /* 0x000fe200078efe0b */
[----:B------:R-:W-:Y:S02]  /*9000*/  STL [R1+0x594], R16 ;  /* 0x0005941001007387 */ /* 0x000fe40000100800 */
[----:B------:R-:W-:Y:S01]  /*9010*/  IMAD.MOV R3, RZ, RZ, -R3 ;  /* 0x000000ffff037224 */ /* 0x000fe200078e0a03 */
[----:B------:R-:W-:Y:S01]  /*9020*/  IABS R76, R10 ;  /* 0x0000000a004c7213 */ /* 0x000fe20000000000 */
[----:B------:R-:W-:Y:S01]  /*9030*/  @!P4 IMAD.IADD R41, R41, 0x1, -R8 ;  /* 0x000000012929c824 */ /* 0x000fe200078e0a08 */
[----:B------:R-:W-:Y:S01]  /*9040*/  ISETP.GT.U32.AND P4, PT, R8, R7, PT ;  /* 0x000000070800720c */ /* 0x000fe20003f84070 */
[----:B------:R-:W-:-:S04]  /*9050*/  IMAD.HI.U32 R2, R9, R77, RZ ;  /* 0x0000004d09027227 */ /* 0x000fc800078e00ff */
[----:B------:R-:W-:Y:S01]  /*9060*/  IMAD R78, R8, R3, R78 ;  /* 0x00000003084e7224 */ /* 0x000fe200078e024e */
[----:B------:R-:W-:Y:S01]  /*9070*/  LOP3.LUT R3, R0, 0xac, R11, 0xfe, !PT ;  /* 0x000000ac00037812 */ /* 0x000fe200078efe0b */
[----:B------:R-:W-:Y:S02]  /*9080*/  IMAD.MOV R2, RZ, RZ, -R2 ;  /* 0x000000ffff027224 */ /* 0x000fe400078e0a02 */
[--C-:B------:R-:W-:Y:S01]  /*9090*/  @!P6 IMAD.IADD R4, R4, 0x1, -R8.reuse ;  /* 0x000000010404e824 */ /* 0x100fe200078e0a08 */
[C---:B------:R-:W-:Y:S01]  /*90a0*/  ISETP.GT.U32.AND P6, PT, R8.reuse, R78, PT ;  /* 0x0000004e0800720c */ /* 0x040fe20003fc4070 */
[----:B------:R-:W-:Y:S01]  /*90b0*/  IMAD R77, R8, R2, R77 ;  /* 0x00000002084d7224 */ /* 0x000fe200078e024d */
[----:B------:R-:W-:Y:S01]  /*90c0*/  IABS R13, R3 ;  /* 0x00000003000d7213 */ /* 0x000fe20000000000 */
[----:B------:R-:W-:Y:S01]  /*90d0*/  @!P4 IMAD.IADD R7, R7, 0x1, -R8 ;  /* 0x000000010707c824 */ /* 0x000fe200078e0a08 */
[----:B------:R-:W-:Y:S01]  /*90e0*/  LOP3.LUT R2, R0, 0xad, R11, 0xfe, !PT ;  /* 0x000000ad00027812 */ /* 0x000fe200078efe0b */
[----:B------:R-:W-:Y:S01]  /*90f0*/  IMAD.MOV.U32 R15, RZ, RZ, R4 ;  /* 0x000000ffff0f7224 */ /* 0x000fe200078e0004 */
[C---:B------:R-:W-:Y:S01]  /*9100*/  ISETP.GT.U32.AND P4, PT, R8.reuse, R77, PT ;  /* 0x0000004d0800720c */ /* 0x040fe20003f84070 */
[----:B------:R-:W-:Y:S01]  /*9110*/  @!P2 IMAD.MOV R12, RZ, RZ, -R12 ;  /* 0x000000ffff0ca224 */ /* 0x000fe200078e0a0c */
[----:B------:R-:W-:Y:S01]  /*9120*/  IABS R17, R2 ;  /* 0x0000000200117213 */ /* 0x000fe20000000000 */
[----:B------:R-:W-:Y:S01]  /*9130*/  @!P1 IMAD.MOV R15, RZ, RZ, -R15 ;  /* 0x000000ffff0f9224 */ /* 0x000fe200078e0a0f */
[----:B------:R-:W-:Y:S01]  /*9140*/  ISETP.GT.U32.AND P2, PT, R8, R41, PT ;  /* 0x000000290800720c */ /* 0x000fe20003f44070 */
[----:B------:R-:W-:Y:S01]  /*9150*/  IMAD.MOV.U32 R4, RZ, RZ, R13 ;  /* 0x000000ffff047224 */ /* 0x000fe200078e000d */
[----:B------:R0:W-:Y:S01]  /*9160*/  STL [R1+0x58c], R12 ;  /* 0x00058c0c01007387 */ /* 0x0001e20000100800 */
[--C-:B------:R-:W-:Y:S01]  /*9170*/  @!P6 IMAD.IADD R78, R78, 0x1, -R8.reuse ;  /* 0x000000014e4ee824 */ /* 0x100fe200078e0a08 */
[----:B------:R-:W-:Y:S01]  /*9180*/  ISETP.GE.AND P6, PT, R10, RZ, PT ;  /* 0x000000ff0a00720c */ /* 0x000fe20003fc6270 */
[----:B------:R-:W-:Y:S01]  /*9190*/  IMAD.HI.U32 R10, R9, R4, RZ ;  /* 0x00000004090a7227 */ /* 0x000fe200078e00ff */
[----:B------:R-:W-:Y:S02]  /*91a0*/  STL [R1+0x588], R15 ;  /* 0x0005880f01007387 */ /* 0x000fe40000100800 */
[----:B------:R-:W-:Y:S01]  /*91b0*/  ISETP.GT.U32.AND P1, PT, R8, R78, PT ;  /* 0x0000004e0800720c */ /* 0x000fe20003f24070 */
[----:B------:R-:W-:-:S02]  /*91c0*/  @!P4 IMAD.IADD R77, R77, 0x1, -R8 ;  /* 0x000000014d4dc824 */ /* 0x000fc400078e0a08 */
[----:B------:R-:W-:Y:S02]  /*91d0*/  IMAD.MOV R10, RZ, RZ, -R10 ;  /* 0x000000ffff0a7224 */ /* 0x000fe400078e0a0a */
[----:B0-----:R-:W-:Y:S01]  /*91e0*/  IMAD.HI.U32 R12, R9, R76, RZ ;  /* 0x0000004c090c7227 */ /* 0x001fe200078e00ff */
[----:B------:R-:W-:-:S03]  /*91f0*/  ISETP.GT.U32.AND P4, PT, R8, R77, PT ;  /* 0x0000004d0800720c */ /* 0x000fc60003f84070 */
[----:B------:R-:W-:Y:S02]  /*9200*/  IMAD.MOV R12, RZ, RZ, -R12 ;  /* 0x000000ffff0c7224 */ /* 0x000fe400078e0a0c */
[----:B------:R-:W-:Y:S02]  /*9210*/  @!P5 IMAD.MOV R7, RZ, RZ, -R7 ;  /* 0x000000ffff07d224 */ /* 0x000fe400078e0a07 */
[----:B------:R-:W-:Y:S01]  /*9220*/  @!P1 IMAD.IADD R78, R78, 0x1, -R8 ;  /* 0x000000014e4e9824 */ /* 0x000fe200078e0a08 */
[----:B------:R-:W-:Y:S01]  /*9230*/  ISETP.GE.AND P1, PT, R2, RZ, PT ;  /* 0x000000ff0200720c */ /* 0x000fe20003f26270 */
[C---:B------:R-:W-:Y:S01]  /*9240*/  IMAD R76, R8.reuse, R12, R76 ;  /* 0x0000000c084c7224 */ /* 0x040fe200078e024c */
[----:B------:R0:W-:Y:S01]  /*9250*/  STL [R1+0x584], R7 ;  /* 0x0005840701007387 */ /* 0x0001e20000100800 */
[----:B------:R-:W-:Y:S01]  /*9260*/  IMAD R2, R8, R10, R4 ;  /* 0x0000000a08027224 */ /* 0x000fe200078e0204 */
[----:B------:R-:W-:Y:S01]  /*9270*/  LOP3.LUT R10, R0, 0xaf, R11, 0xfe, !PT ;  /* 0x000000af000a7812 */ /* 0x000fe200078efe0b */
[----:B------:R-:W-:Y:S01]  /*9280*/  @!P4 IMAD.IADD R77, R77, 0x1, -R8 ;  /* 0x000000014d4dc824 */ /* 0x000fe200078e0a08 */
[C---:B------:R-:W-:Y:S01]  /*9290*/  ISETP.GT.U32.AND P5, PT, R8.reuse, R76, PT ;  /* 0x0000004c0800720c */ /* 0x040fe20003fa4070 */
[----:B------:R-:W-:Y:S01]  /*92a0*/  IMAD.HI.U32 R12, R9, R17, RZ ;  /* 0x00000011090c7227 */ /* 0x000fe200078e00ff */
[----:B------:R-:W-:-:S03]  /*92b0*/  ISETP.GT.U32.AND P4, PT, R8, R2, PT ;  /* 0x000000020800720c */ /* 0x000fc60003f84070 */
[----:B------:R-:W-:Y:S02]  /*92c0*/  IMAD.MOV R12, RZ, RZ, -R12 ;  /* 0x000000ffff0c7224 */ /* 0x000fe400078e0a0c */
[----:B------:R-:W-:Y:S01]  /*92d0*/  @!P2 IMAD.IADD R41, R41, 0x1, -R8 ;  /* 0x000000012929a824 */ /* 0x000fe200078e0a08 */
[----:B------:R-:W-:Y:S01]  /*92e0*/  ISETP.GE.AND P2, PT, R14, RZ, PT ;  /* 0x000000ff0e00720c */ /* 0x000fe20003f46270 */
[----:B------:R-:W-:Y:S01]  /*92f0*/  IMAD R17, R8, R12, R17 ;  /* 0x0000000c08117224 */ /* 0x000fe200078e0211 */
[----:B------:R-:W-:Y:S01]  /*9300*/  LOP3.LUT R12, R0, 0xae, R11, 0xfe, !PT ;  /* 0x000000ae000c7812 */ /* 0x000fe200078efe0b */
[----:B------:R-:W-:Y:S01]  /*9310*/  @!P0 IMAD.MOV R78, RZ, RZ, -R78 ;  /* 0x000000ffff4e8224 */ /* 0x000fe200078e0a4e */
[----:B------:R-:W-:Y:S01]  /*9320*/  IABS R14, R10 ;  /* 0x0000000a000e7213 */ /* 0x000fe20000000000 */
[--C-:B------:R-:W-:Y:S01]  /*9330*/  @!P5 IMAD.IADD R76, R76, 0x1, -R8.reuse ;  /* 0x000000014c4cd824 */ /* 0x100fe200078e0a08 */
[----:B------:R-:W-:Y:S01]  /*9340*/  IABS R16, R12 ;  /* 0x0000000c00107213 */ /* 0x000fe20000000000 */
[----:B------:R-:W-:Y:S01]  /*9350*/  @!P4 IMAD.IADD R2, R2, 0x1, -R8 ;  /* 0x000000010202c824 */ /* 0x000fe200078e0a08 */
[C---:B------:R-:W-:Y:S01]  /*9360*/  ISETP.GT.U32.AND P5, PT, R8.reuse, R17, PT ;  /* 0x000000110800720c */ /* 0x040fe20003fa4070 */
[----:B------:R-:W-:Y:S01]  /*9370*/  IMAD.HI.U32 R4, R9, R14, RZ ;  /* 0x0000000e09047227 */ /* 0x000fe200078e00ff */
[----:B------:R-:W-:-:S02]  /*9380*/  ISETP.GT.U32.AND P0, PT, R8, R76, PT ;  /* 0x0000004c0800720c */ /* 0x000fc40003f04070 */
[----:B------:R-:W-:Y:S01]  /*9390*/  ISETP.GT.U32.AND P4, PT, R8, R2, PT ;  /* 0x000000020800720c */ /* 0x000fe20003f84070 */
[----:B0-----:R-:W-:-:S04]  /*93a0*/  IMAD.HI.U32 R7, R9, R16, RZ ;  /* 0x0000001009077227 */ /* 0x001fc800078e00ff */
[----:B------:R-:W-:Y:S02]  /*93b0*/  IMAD.MOV R7, RZ, RZ, -R7 ;  /* 0x000000ffff077224 */ /* 0x000fe400078e0a07 */
[----:B------:R-:W-:Y:S02]  /*93c0*/  IMAD.MOV R4, RZ, RZ, -R4 ;  /* 0x000000ffff047224 */ /* 0x000fe400078e0a04 */
[----:B------:R-:W-:Y:S01]  /*93d0*/  IMAD R16, R8, R7, R16 ;  /* 0x0000000708107224 */ /* 0x000fe200078e0210 */
[----:B------:R-:W-:Y:S01]  /*93e0*/  LOP3.LUT R7, R0, 0xb1, R11, 0xfe, !PT ;  /* 0x000000b100077812 */ /* 0x000fe200078efe0b */
[----:B------:R-:W-:Y:S01]  /*93f0*/  @!P0 IMAD.IADD R76, R76, 0x1, -R8 ;  /* 0x000000014c4c8824 */ /* 0x000fe200078e0a08 */
[----:B------:R-:W-:Y:S01]  /*9400*/  ISETP.GE.AND P0, PT, R10, RZ, PT ;  /* 0x000000ff0a00720c */ /* 0x000fe20003f06270 */
[----:B------:R-:W-:Y:S01]  /*9410*/  IMAD R14, R8, R4, R14 ;  /* 0x00000004080e7224 */ /* 0x000fe200078e020e */
[----:B------:R-:W-:Y:S01]  /*9420*/  IABS R74, R7 ;  /* 0x00000007004a7213 */ /* 0x000fe20000000000 */
[----:B------:R-:W-:Y:S01]  /*9430*/  @!P4 IMAD.IADD R2, R2, 0x1, -R8 ;  /* 0x000000010202c824 */ /* 0x000fe200078e0a08 */
[C---:B------:R-:W-:Y:S01]  /*9440*/  ISETP.GT.U32.AND P4, PT, R8.reuse, R16, PT ;  /* 0x000000100800720c */ /* 0x040fe20003f84070 */
[----:B------:R-:W-:Y:S01]  /*9450*/  @!P6 IMAD.MOV R76, RZ, RZ, -R76 ;  /* 0x000000ffff4ce224 */ /* 0x000fe200078e0a4c */
[----:B------:R-:W-:Y:S01]  /*9460*/  ISETP.GT.U32.AND P6, PT, R8, R14, PT ;  /* 0x0000000e0800720c */ /* 0x000fe20003fc4070 */
[----:B------:R-:W-:Y:S01]  /*9470*/  @!P3 IMAD.MOV R41, RZ, RZ, -R41 ;  /* 0x000000ffff29b224 */ /* 0x000fe200078e0a29 */
[----:B------:R-:W-:Y:S01]  /*9480*/  ISETP.GE.AND P3, PT, R3, RZ, PT ;  /* 0x000000ff0300720c */ /* 0x000fe20003f66270 */
[----:B------:R-:W-:Y:S01]  /*9490*/  @!P5 IMAD.IADD R17, R17, 0x1, -R8 ;  /* 0x000000011111d824 */ /* 0x000fe200078e0a08 */
[C-C-:B------:R-:W-:Y:S01]  /*94a0*/  LOP3.LUT R3, R0.reuse, 0xb0, R11.reuse, 0xfe, !PT ;  /* 0x000000b000037812 */ /* 0x140fe200078efe0b */
[----:B------:R-:W-:Y:S01]  /*94b0*/  IMAD.MOV.U32 R13, RZ, RZ, R2 ;  /* 0x000000ffff0d7224 */ /* 0x000fe200078e0002 */
[----:B------:R-:W-:Y:S01]  /*94c0*/  LOP3.LUT R10, R0, 0xb5, R11, 0xfe, !PT ;  /* 0x000000b5000a7812 */ /* 0x000fe200078efe0b */
[----:B------:R-:W-:Y:S01]  /*94d0*/  IMAD.HI.U32 R2, R9, R74, RZ ;  /* 0x0000004a09027227 */ /* 0x000fe200078e00ff */
[----:B------:R-:W-:-:S02]  /*94e0*/  IABS R40, R3 ;  /* 0x0000000300287213 */ /* 0x000fc40000000000 */
[----:B------:R-:W-:Y:S01]  /*94f0*/  ISETP.GT.U32.AND P5, PT, R8, R17, PT ;  /* 0x000000110800720c */ /* 0x000fe20003fa4070 */
[--C-:B------:R-:W-:Y:S01]  /*9500*/  @!P4 IMAD.IADD R16, R16, 0x1, -R8.reuse ;  /* 0x000000011010c824 */ /* 0x100fe200078e0a08 */
[----:B------:R-:W-:Y:S01]  /*9510*/  IABS R15, R10 ;  /* 0x0000000a000f7213 */ /* 0x000fe20000000000 */
[----:B------:R-:W-:Y:S02]  /*9520*/  @!P6 IMAD.IADD R14, R14, 0x1, -R8 ;  /* 0x000000010e0ee824 */ /* 0x000fe400078e0a08 */
[----:B------:R-:W-:Y:S01]  /*9530*/  IMAD.HI.U32 R4, R9, R40, RZ ;  /* 0x0000002809047227 */ /* 0x000fe200078e00ff */
[C---:B------:R-:W-:Y:S02]  /*9540*/  ISETP.GT.U32.AND P4, PT, R8.reuse, R16, PT ;  /* 0x000000100800720c */ /* 0x040fe40003f84070 */
[----:B------:R-:W-:Y:S01]  /*9550*/  ISETP.GT.U32.AND P6, PT, R8, R14, PT ;  /* 0x0000000e0800720c */ /* 0x000fe20003fc4070 */
[----:B------:R-:W-:Y:S01]  /*9560*/  @!P3 IMAD.MOV R13, RZ, RZ, -R13 ;  /* 0x000000ffff0db224 */ /* 0x000fe200078e0a0d */
[----:B------:R-:W-:Y:S01]  /*9570*/  ISETP.GE.AND P3, PT, R3, RZ, PT ;  /* 0x000000ff0300720c */ /* 0x000fe20003f66270 */
[----:B------:R-:W-:Y:S01]  /*9580*/  IMAD.MOV R4, RZ, RZ, -R4 ;  /* 0x000000ffff047224 */ /* 0x000fe200078e0a04 */
[----:B------:R-:W-:Y:S01]  /*9590*/  LOP3.LUT R3, R0, 0xb2, R11, 0xfe, !PT ;  /* 0x000000b200037812 */ /* 0x000fe200078efe0b */
[----:B------:R-:W-:Y:S01]  /*95a0*/  @!P2 IMAD.MOV R77, RZ, RZ, -R77 ;  /* 0x000000ffff4da224 */ /* 0x000fe200078e0a4d */
[----:B------:R-:W-:Y:S01]  /*95b0*/  ISETP.GE.AND P2, PT, R12, RZ, PT ;  /* 0x000000ff0c00720c */ /* 0x000fe20003f46270 */
[----:B------:R-:W-:Y:S01]  /*95c0*/  IMAD R40, R8, R4, R40 ;  /* 0x0000000408287224 */ /* 0x000fe200078e0228 */
[----:B------:R-:W-:Y:S01]  /*95d0*/  LOP3.LUT R12, R0, 0xb3, R11, 0xfe, !PT ;  /* 0x000000b3000c7812 */ /* 0x000fe200078efe0b */
[----:B------:R-:W-:Y:S01]  /*95e0*/  IMAD.MOV R2, RZ, RZ, -R2 ;  /* 0x000000ffff027224 */ /* 0x000fe200078e0a02 */
[----:B------:R-:W-:Y:S01]  /*95f0*/  IABS R69, R3 ;  /* 0x0000000300457213 */ /* 0x000fe20000000000 */
[----:B------:R-:W-:Y:S01]  /*9600*/  @!P5 IMAD.IADD R17, R17, 0x1, -R8 ;  /* 0x000000011111d824 */ /* 0x000fe200078e0a08 */
[----:B------:R-:W-:Y:S01]  /*9610*/  ISETP.GE.AND P5, PT, R7, RZ, PT ;  /* 0x000000ff0700720c */ /* 0x000fe20003fa6270 */
[----:B------:R-:W-:Y:S01]  /*9620*/  IMAD R74, R8, R2, R74 ;  /* 0x00000002084a7224 */ /* 0x000fe200078e024a */
[----:B------:R-:W-:Y:S01]  /*9630*/  IABS R68, R12 ;  /* 0x0000000c00447213 */ /* 0x000fe20000000000 */
[--C-:B------:R-:W-:Y:S01]  /*9640*/  @!P4 IMAD.IADD R16, R16, 0x1, -R8.reuse ;  /* 0x000000011010c824 */ /* 0x100fe200078e0a08 */
[----:B------:R-:W-:Y:S01]  /*9650*/  ISETP.GT.U32.AND P4, PT, R8, R40, PT ;  /* 0x000000280800720c */ /* 0x000fe20003f84070 */
[C---:B------:R-:W-:Y:S01]  /*9660*/  IMAD.HI.U32 R7, R9.reuse, R69, RZ ;  /* 0x0000004509077227 */ /* 0x040fe200078e00ff */
[----:B------:R0:W-:Y:S03]  /*9670*/  STL [R1+0x580], R13 ;  /* 0x0005800d01007387 */ /* 0x0001e60000100800 */
[----:B------:R-:W-:Y:S01]  /*9680*/  @!P6 IMAD.IADD R14, R14, 0x1, -R8 ;  /* 0x000000010e0ee824 */ /* 0x000fe200078e0a08 */
[----:B------:R-:W-:Y:S01]  /*9690*/  ISETP.GT.U32.AND P6, PT, R8, R74, PT ;  /* 0x0000004a0800720c */ /* 0x000fe20003fc4070 */
[----:B------:R-:W-:-:S04]  /*96a0*/  IMAD.HI.U32 R4, R9, R68, RZ ;  /* 0x0000004409047227 */ /* 0x000fc800078e00ff */
[----:B------:R-:W-:Y:S01]  /*96b0*/  IMAD.MOV R7, RZ, RZ, -R7 ;  /* 0x000000ffff077224 */ /* 0x000fe200078e0a07 */
[----:B0-----:R-:W-:Y:S01]  /*96c0*/  LOP3.LUT R13, R0, 0xb4, R11, 0xfe, !PT ;  /* 0x000000b4000d7812 */ /* 0x001fe200078efe0b */
[----:B------:R-:W-:Y:S02]  /*96d0*/  IMAD.MOV R4, RZ, RZ, -R4 ;  /* 0x000000ffff047224 */ /* 0x000fe400078e0a04 */
[C---:B------:R-:W-:Y:S01]  /*96e0*/  IMAD R69, R8.reuse, R7, R69 ;  /* 0x0000000708457224 */ /* 0x040fe200078e0245 */
[----:B------:R-:W-:Y:S01]  /*96f0*/  IABS R2, R13 ;  /* 0x0000000d00027213 */ /* 0x000fe20000000000 */
[----:B------:R-:W-:Y:S01]  /*9700*/  IMAD R68, R8, R4, R68 ;  /* 0x0000000408447224 */ /* 0x000fe200078e0244 */
[----:B------:R-:W-:Y:S01]  /*9710*/  LOP3.LUT R4, R0, 0xb6, R11, 0xfe, !PT ;  /* 0x000000b600047812 */ /* 0x000fe200078efe0b */
[--C-:B------:R-:W-:Y:S01]  /*9720*/  @!P4 IMAD.IADD R40, R40, 0x1, -R8.reuse ;  /* 0x000000012828c824 */ /* 0x100fe200078e0a08 */
[----:B------:R-:W-:Y:S01]  /*9730*/  ISETP.GT.U32.AND P4, PT, R8, R69, PT ;  /* 0x000000450800720c */ /* 0x000fe20003f84070 */
[----:B------:R-:W-:Y:S01]  /*9740*/  @!P6 IMAD.IADD R74, R74, 0x1, -R8 ;  /* 0x000000014a4ae824 */ /* 0x000fe200078e0a08 */
[----:B------:R-:W-:Y:S01]  /*9750*/  ISETP.GT.U32.AND P6, PT, R8, R68, PT ;  /* 0x000000440800720c */ /* 0x000fe20003fc4070 */
[----:B------:R-:W-:Y:S01]  /*9760*/  IMAD.HI.U32 R19, R9, R15, RZ ;  /* 0x0000000f09137227 */ /* 0x000fe200078e00ff */
[----:B------:R-:W-:-:S02]  /*9770*/  IABS R18, R4 ;  /* 0x0000000400127213 */ /* 0x000fc40000000000 */
[----:B------:R-:W-:Y:S01]  /*9780*/  LOP3.LUT R7, R0, 0xb7, R11, 0xfe, !PT ;  /* 0x000000b700077812 */ /* 0x000fe200078efe0b */
[----:B------:R-:W-:Y:S02]  /*9790*/  IMAD.MOV R19, RZ, RZ, -R19 ;  /* 0x000000ffff137224 */ /* 0x000fe400078e0a13 */
[----:B------:R-:W-:Y:S01]  /*97a0*/  IMAD.MOV.U32 R21, RZ, RZ, R17 ;  /* 0x000000ffff157224 */ /* 0x000fe200078e0011 */
[----:B------:R-:W-:Y:S01]  /*97b0*/  IABS R17, R7 ;  /* 0x0000000700117213 */ /* 0x000fe20000000000 */
[C---:B------:R-:W-:Y:S02]  /*97c0*/  IMAD R15, R8.reuse, R19, R15 ;  /* 0x00000013080f7224 */ /* 0x040fe400078e020f */
[--C-:B------:R-:W-:Y:S01]  /*97d0*/  @!P4 IMAD.IADD R69, R69, 0x1, -R8.reuse ;  /* 0x000000014545c824 */ /* 0x100fe200078e0a08 */
[----:B------:R-:W-:Y:S01]  /*97e0*/  ISETP.GT.U32.AND P4, PT, R8, R40, PT ;  /* 0x000000280800720c */ /* 0x000fe20003f84070 */
[----:B------:R-:W-:Y:S02]  /*97f0*/  @!P6 IMAD.IADD R68, R68, 0x1, -R8 ;  /* 0x000000014444e824 */ /* 0x000fe400078e0a08 */
[----:B------:R-:W-:Y:S01]  /*9800*/  IMAD.HI.U32 R19, R9, R18, RZ ;  /* 0x0000001209137227 */ /* 0x000fe200078e00ff */
[----:B------:R-:W-:-:S03]  /*9810*/  ISETP.GT.U32.AND P6, PT, R8, R69, PT ;  /* 0x000000450800720c */ /* 0x000fc60003fc4070 */
[----:B------:R-:W-:Y:S01]  /*9820*/  @!P1 IMAD.MOV R21, RZ, RZ, -R21 ;  /* 0x000000ffff159224 */ /* 0x000fe200078e0a15 */
[C---:B------:R-:W-:Y:S01]  /*9830*/  ISETP.GT.U32.AND P1, PT, R8.reuse, R74, PT ;  /* 0x0000004a0800720c */ /* 0x040fe20003f24070 */
[----:B------:R-:W-:Y:S01]  /*9840*/  @!P2 IMAD.MOV R16, RZ, RZ, -R16 ;  /* 0x000000ffff10a224 */ /* 0x000fe200078e0a10 */
[----:B------:R-:W-:Y:S01]  /*9850*/  ISETP.GT.U32.AND P2, PT, R8, R68, PT ;  /* 0x000000440800720c */ /* 0x000fe20003f44070 */
[----:B------:R-:W-:Y:S01]  /*9860*/  IMAD.MOV R19, RZ, RZ, -R19 ;  /* 0x000000ffff137224 */ /* 0x000fe200078e0a13 */
[----:B------:R-:W-:Y:S01]  /*9870*/  STL [R1+0x56c], R21 ;  /* 0x00056c1501007387 */ /* 0x000fe20000100800 */
[----:B------:R-:W-:-:S03]  /*9880*/  IMAD.HI.U32 R20, R9, R2, RZ ;  /* 0x0000000209147227 */ /* 0x000fc600078e00ff */
[----:B------:R0:W-:Y:S01]  /*9890*/  STL [R1+0x57c], R16 ;  /* 0x00057c1001007387 */ /* 0x0001e20000100800 */
[----:B------:R-:W-:Y:S02]  /*98a0*/  IMAD.MOV R20, RZ, RZ, -R20 ;  /* 0x000000ffff147224 */ /* 0x000fe400078e0a14 */
[----:B------:R-:W-:Y:S02]  /*98b0*/  @!P6 IMAD.IADD R69, R69, 0x1, -R8 ;  /* 0x000000014545e824 */ /* 0x000fe400078e0a08 */
[----:B------:R-:W-:Y:S02]  /*98c0*/  IMAD R2, R8, R20, R2 ;  /* 0x0000001408027224 */ /* 0x000fe400078e0202 */
[--C-:B------:R-:W-:Y:S01]  /*98d0*/  @!P1 IMAD.IADD R74, R74, 0x1, -R8.reuse ;  /* 0x000000014a4a9824 */ /* 0x100fe200078e0a08 */
[----:B------:R-:W-:Y:S01]  /*98e0*/  ISETP.GE.AND P1, PT, R3, RZ, PT ;  /* 0x000000ff0300720c */ /* 0x000fe20003f26270 */
[----:B------:R-:W-:Y:S01]  /*98f0*/  @!P4 IMAD.IADD R40, R40, 0x1, -R8 ;  /* 0x000000012828c824 */ /* 0x000fe200078e0a08 */
[----:B------:R-:W-:Y:S01]  /*9900*/  LOP3.LUT R3, R0, 0xb8, R11, 0xfe, !PT ;  /* 0x000000b800037812 */ /* 0x000fe200078efe0b */
[----:B0-----:R-:W-:Y:S01]  /*9910*/  IMAD.MOV.U32 R16, RZ, RZ, R14 ;  /* 0x000000ffff107224 */ /* 0x001fe200078e000e */
[C---:B------:R-:W-:Y:S01]  /*9920*/  ISETP.GT.U32.AND P4, PT, R8.reuse, R15, PT ;  /* 0x0000000f0800720c */ /* 0x040fe20003f84070 */
[C---:B------:R-:W-:Y:S01]  /*9930*/  IMAD R14, R8.reuse, R19, R18 ;  /* 0x00000013080e7224 */ /* 0x040fe200078e0212 */
[----:B------:R-:W-:Y:S01]  /*9940*/  IABS R66, R3 ;  /* 0x0000000300427213 */ /* 0x000fe20000000000 */
[----:B------:R-:W-:Y:S01]  /*9950*/  @!P0 IMAD.MOV R16, RZ, RZ, -R16 ;  /* 0x000000ffff108224 */ /* 0x000fe200078e0a10 */
[----:B------:R-:W-:Y:S01]  /*9960*/  ISETP.GT.U32.AND P0, PT, R8, R2, PT ;  /* 0x000000020800720c */ /* 0x000fe20003f04070 */
[----:B------:R-:W-:Y:S01]  /*9970*/  @!P2 IMAD.IADD R68, R68, 0x1, -R8 ;  /* 0x000000014444a824 */ /* 0x000fe200078e0a08 */
[----:B------:R-:W-:Y:S01]  /*9980*/  ISETP.GT.U32.AND P6, PT, R8, R14, PT ;  /* 0x0000000e0800720c */ /* 0x000fe20003fc4070 */
[----:B------:R-:W-:Y:S01]  /*9990*/  @!P3 IMAD.MOV R40, RZ, RZ, -R40 ;  /* 0x000000ffff28b224 */ /* 0x000fe200078e0a28 */
[----:B------:R0:W-:Y:S01]  /*99a0*/  STL [R1+0x578], R16 ;  /* 0x0005781001007387 */ /* 0x0001e20000100800 */
[----:B------:R-:W-:Y:S01]  /*99b0*/  ISETP.GE.AND P2, PT, R12, RZ, PT ;  /* 0x000000ff0c00720c */ /* 0x000fe20003f46270 */
[----:B------:R-:W-:-:S04]  /*99c0*/  IMAD.HI.U32 R12, R9, R66, RZ ;  /* 0x00000042090c7227 */ /* 0x000fc800078e00ff */
[----:B------:R-:W-:Y:S02]  /*99d0*/  IMAD.MOV R12, RZ, RZ, -R12 ;  /* 0x000000ffff0c7224 */ /* 0x000fe400078e0a0c */
[----:B------:R-:W-:Y:S01]  /*99e0*/  @!P4 IMAD.IADD R15, R15, 0x1, -R8 ;  /* 0x000000010f0fc824 */ /* 0x000fe200078e0a08 */
[----:B------:R-:W-:Y:S01]  /*99f0*/  ISETP.GE.AND P4, PT, R10, RZ, PT ;  /* 0x000000ff0a00720c */ /* 0x000fe20003f86270 */
[----:B0-----:R-:W-:Y:S01]  /*9a00*/  IMAD.HI.U32 R16, R9, R17, RZ ;  /* 0x0000001109107227 */ /* 0x001fe200078e00ff */
[----:B------:R-:W-:-:S03]  /*9a10*/  LOP3.LUT R10, R0, 0xb9, R11, 0xfe, !PT ;  /* 0x000000b9000a7812 */ /* 0x000fc600078efe0b */
[----:B------:R-:W-:Y:S01]  /*9a20*/  @!P6 IMAD.IADD R14, R14, 0x1, -R8 ;  /* 0x000000010e0ee824 */ /* 0x000fe200078e0a08 */
[----:B------:R-:W-:Y:S01]  /*9a30*/  IABS R65, R10 ;  /* 0x0000000a00417213 */ /* 0x000fe20000000000 */
[----:B------:R-:W-:Y:S02]  /*9a40*/  IMAD.MOV R16, RZ, RZ, -R16 ;  /* 0x000000ffff107224 */ /* 0x000fe400078e0a10 */
[----:B------:R-:W-:Y:S01]  /*9a50*/  @!P0 IMAD.IADD R2, R2, 0x1, -R8 ;  /* 0x0000000102028824 */ /* 0x000fe200078e0a08 */
[C---:B------:R-:W-:Y:S01]  /*9a60*/  ISETP.GT.U32.AND P6, PT, R8.reuse, R14, PT ;  /* 0x0000000e0800720c */ /* 0x040fe20003fc4070 */
[----:B------:R-:W-:Y:S01]  /*9a70*/  @!P2 IMAD.MOV R68, RZ, RZ, -R68 ;  /* 0x000000ffff44a224 */ /* 0x000fe200078e0a44 */
[----:B------:R-:W-:Y:S01]  /*9a80*/  ISETP.GE.AND P0, PT, R13, RZ, PT ;  /* 0x000000ff0d00720c */ /* 0x000fe20003f06270 */
[C---:B------:R-:W-:Y:S01]  /*9a90*/  IMAD R13, R8.reuse, R16, R17 ;  /* 0x00000010080d7224 */ /* 0x040fe200078e0211 */
[C---:B------:R-:W-:Y:S01]  /*9aa0*/  ISETP.GT.U32.AND P3, PT, R8.reuse, R2, PT ;  /* 0x000000020800720c */ /* 0x040fe20003f64070 */
[----:B------:R-:W-:Y:S01]  /*9ab0*/  IMAD R66, R8, R12, R66 ;  /* 0x0000000c08427224 */ /* 0x000fe200078e0242 */
[----:B------:R-:W-:Y:S01]  /*9ac0*/  LOP3.LUT R16, R0, 0xba, R11, 0xfe, !PT ;  /* 0x000000ba00107812 */ /* 0x000fe200078efe0b */
[----:B------:R-:W-:Y:S01]  /*9ad0*/  @!P5 IMAD.MOV R74, RZ, RZ, -R74 ;  /* 0x000000ffff4ad224 */ /* 0x000fe200078e0a4a */
[C---:B------:R-:W-:Y:S01]  /*9ae0*/  ISETP.GT.U32.AND P2, PT, R8.reuse, R13, PT ;  /* 0x0000000d0800720c */ /* 0x040fe20003f44070 */
[----:B------:R-:W-:Y:S01]  /*9af0*/  @!P1 IMAD.MOV R69, RZ, RZ, -R69 ;  /* 0x000000ffff459224 */ /* 0x000fe200078e0a45 */
[----:B------:R-:W-:-:S02]  /*9b00*/  ISETP.GT.U32.AND P5, PT, R8, R15, PT ;  /* 0x0000000f0800720c */ /* 0x000fc40003fa4070 */
[----:B------:R-:W-:Y:S01]  /*9b10*/  IABS R64, R16 ;  /* 0x0000001000407213 */ /* 0x000fe20000000000 */
[--C-:B------:R-:W-:Y:S01]  /*9b20*/  @!P6 IMAD.IADD R14, R14, 0x1, -R8.reuse ;  /* 0x000000010e0ee824 */ /* 0x100fe200078e0a08 */
[----:B------:R-:W-:Y:S02]  /*9b30*/  ISETP.GT.U32.AND P6, PT, R8, R66, PT ;  /* 0x000000420800720c */ /* 0x000fe40003fc4070 */
[----:B------:R-:W-:Y:S01]  /*9b40*/  ISETP.GE.AND P1, PT, R4, RZ, PT ;  /* 0x000000ff0400720c */ /* 0x000fe20003f26270 */
[----:B------:R-:W-:Y:S01]  /*9b50*/  @!P3 IMAD.IADD R2, R2, 0x1, -R8 ;  /* 0x000000010202b824 */ /* 0x000fe200078e0a08 */
[----:B------:R-:W-:Y:S01]  /*9b60*/  ISETP.GE.AND P3, PT, R7, RZ, PT ;  /* 0x000000ff0700720c */ /* 0x000fe20003f66270 */
[----:B------:R-:W-:Y:S01]  /*9b70*/  IMAD.HI.U32 R4, R9, R64, RZ ;  /* 0x0000004009047227 */ /* 0x000fe200078e00ff */
[C-C-:B------:R-:W-:Y:S02]  /*9b80*/  LOP3.LUT R7, R0.reuse, 0xbb, R11.reuse, 0xfe, !PT ;  /* 0x000000bb00077812 */ /* 0x140fe400078efe0b */
[--C-:B------:R-:W-:Y:S01]  /*9b90*/  LOP3.LUT R12, R0, 0xbc, R11.reuse, 0xfe, !PT ;  /* 0x000000bc000c7812 */ /* 0x100fe200078efe0b */
[----:B------:R-:W-:Y:S01]  /*9ba0*/  IMAD.MOV.U32 R18, RZ, RZ, R2 ;  /* 0x000000ffff127224 */ /* 0x000fe200078e0002 */
[----:B------:R-:W-:Y:S01]  /*9bb0*/  IABS R62, R7 ;  /* 0x00000007003e7213 */ /* 0x000fe20000000000 */
[--C-:B------:R-:W-:Y:S01]  /*9bc0*/  @!P2 IMAD.IADD R13, R13, 0x1, -R8.reuse ;  /* 0x000000010d0da824 */ /* 0x100fe200078e0a08 */
[----:B------:R-:W-:Y:S01]  /*9bd0*/  IABS R2, R12 ;  /* 0x0000000c00027213 */ /* 0x000fe20000000000 */
[----:B------:R-:W-:Y:S01]  /*9be0*/  @!P5 IMAD.IADD R15, R15, 0x1, -R8 ;  /* 0x000000010f0fd824 */ /* 0x000fe200078e0a08 */
[----:B------:R-:W-:Y:S01]  /*9bf0*/  ISETP.GE.AND P5, PT, R3, RZ, PT ;  /* 0x000000ff0300720c */ /* 0x000fe20003fa6270 */
[----:B------:R-:W-:Y:S01]  /*9c00*/  @!P0 IMAD.MOV R18, RZ, RZ, -R18 ;  /* 0x000000ffff128224 */ /* 0x000fe200078e0a12 */
[----:B------:R-:W-:Y:S01]  /*9c10*/  ISETP.GT.U32.AND P0, PT, R8, R13, PT ;  /* 0x0000000d0800720c */ /* 0x000fe20003f04070 */
[----:B------:R-:W-:Y:S01]  /*9c20*/  @!P6 IMAD.IADD R66, R66, 0x1, -R8 ;  /* 0x000000014242e824 */ /* 0x000fe200078e0a08 */
[----:B------:R-:W-:Y:S01]  /*9c30*/  ISETP.GE.AND P2, PT, R10, RZ, PT ;  /* 0x000000ff0a00720c */ /* 0x000fe20003f46270 */
[----:B------:R-:W-:Y:S01]  /*9c40*/  IMAD.HI.U32 R3, R9, R65, RZ ;  /* 0x0000004109037227 */ /* 0x000fe200078e00ff */
[----:B------:R-:W-:Y:S01]  /*9c50*/  LOP3.LUT R10, R0, 0xbd, R11, 0xfe, !PT ;  /* 0x000000bd000a7812 */ /* 0x000fe200078efe0b */
[----:B------:R0:W-:Y:S01]  /*9c60*/  STL [R1+0x568], R18 ;  /* 0x0005681201007387 */ /* 0x0001e20000100800 */
[----:B------:R-:W-:Y:S01]  /*9c70*/  ISETP.GT.U32.AND P6, PT, R8, R66, PT ;  /* 0x000000420800720c */ /* 0x000fe20003fc4070 */
[----:B------:R-:W-:-:S02]  /*9c80*/  IMAD.MOV R3, RZ, RZ, -R3 ;  /* 0x000000ffff037224 */ /* 0x000fc400078e0a03 */
[----:B------:R-:W-:Y:S02]  /*9c90*/  IMAD.MOV R4, RZ, RZ, -R4 ;  /* 0x000000ffff047224 */ /* 0x000fe400078e0a04 */
[C---:B------:R-:W-:Y:S01]  /*9ca0*/  IMAD R65, R8.reuse, R3, R65 ;  /* 0x0000000308417224 */ /* 0x040fe200078e0241 */
[----:B------:R-:W-:Y:S01]  /*9cb0*/  IABS R3, R10 ;  /* 0x0000000a00037213 */ /* 0x000fe20000000000 */
[----:B------:R-:W-:Y:S02]  /*9cc0*/  @!P0 IMAD.IADD R13, R13, 0x1, -R8 ;  /* 0x000000010d0d8824 */ /* 0x000fe400078e0a08 */
[C---:B------:R-:W-:Y:S01]  /*9cd0*/  IMAD R64, R8.reuse, R4, R64 ;  /* 0x0000000408407224 */ /* 0x040fe200078e0240 */
[----:B------:R-:W-:Y:S01]  /*9ce0*/  ISETP.GT.U32.AND P0, PT, R8, R65, PT ;  /* 0x000000410800720c */ /* 0x000fe20003f04070 */
[----:B------:R-:W-:Y:S01]  /*9cf0*/  IMAD.HI.U32 R19, R9, R62, RZ ;  /* 0x0000003e09137227 */ /* 0x000fe200078e00ff */
[----:B------:R-:W-:-:S03]  /*9d00*/  LOP3.LUT R4, R0, 0xbe, R11, 0xfe, !PT ;  /* 0x000000be00047812 */ /* 0x000fc600078efe0b */
[----:B------:R-:W-:Y:S01]  /*9d10*/  @!P6 IMAD.IADD R66, R66, 0x1, -R8 ;  /* 0x000000014242e824 */ /* 0x000fe200078e0a08 */
[----:B------:R-:W-:Y:S01]  /*9d20*/  ISETP.GT.U32.AND P6, PT, R8, R64, PT ;  /* 0x000000400800720c */ /* 0x000fe20003fc4070 */
[----:B0-----:R-:W-:-:S04]  /*9d30*/  IMAD.HI.U32 R18, R9, R2, RZ ;  /* 0x0000000209127227 */ /* 0x001fc800078e00ff */
[----:B------:R-:W-:Y:S02]  /*9d40*/  IMAD.MOV R19, RZ, RZ, -R19 ;  /* 0x000000ffff137224 */ /* 0x000fe400078e0a13 */
[----:B------:R-:W-:Y:S01]  /*9d50*/  @!P0 IMAD.IADD R65, R65, 0x1, -R8 ;  /* 0x0000000141418824 */ /* 0x000fe200078e0a08 */
[----:B------:R-:W-:Y:S01]  /*9d60*/  ISETP.GE.AND P0, PT, R16, RZ, PT ;  /* 0x000000ff1000720c */ /* 0x000fe20003f06270 */
[----:B------:R-:W-:Y:S01]  /*9d70*/  IMAD.MOV R18, RZ, RZ, -R18 ;  /* 0x000000ffff127224 */ /* 0x000fe200078e0a12 */
[----:B------:R-:W-:Y:S01]  /*9d80*/  IABS R16, R4 ;  /* 0x0000000400107213 */ /* 0x000fe20000000000 */
[----:B------:R-:W-:Y:S02]  /*9d90*/  IMAD R62, R8, R19, R62 ;  /* 0x00000013083e7224 */ /* 0x000fe400078e023e */
[----:B------:R-:W-:Y:S01]  /*9da0*/  @!P6 IMAD.IADD R64, R64, 0x1, -R8 ;  /* 0x000000014040e824 */ /* 0x000fe200078e0a08 */
[----:B------:R-:W-:Y:S01]  /*9db0*/  ISETP.GT.U32.AND P6, PT, R8, R65, PT ;  /* 0x000000410800720c */ /* 0x000fe20003fc4070 */
[----:B------:R-:W-:-:S04]  /*9dc0*/  IMAD.HI.U32 R17, R9, R3, RZ ;  /* 0x0000000309117227 */ /* 0x000fc800078e00ff */
[C---:B------:R-:W-:Y:S02]  /*9dd0*/  IMAD R2, R8.reuse, R18, R2 ;  /* 0x0000001208027224 */ /* 0x040fe400078e0202 */
[----:B------:R-:W-:Y:S01]  /*9de0*/  @!P1 IMAD.MOV R14, RZ, RZ, -R14 ;  /* 0x000000ffff0e9224 */ /* 0x000fe200078e0a0e */
[C---:B------:R-:W-:Y:S01]  /*9df0*/  ISETP.GT.U32.AND P1, PT, R8.reuse, R62, PT ;  /* 0x0000003e0800720c */ /* 0x040fe20003f24070 */
[----:B------:R-:W-:Y:S02]  /*9e00*/  IMAD.MOV R17, RZ, RZ, -R17 ;  /* 0x000000ffff117224 */ /* 0x000fe400078e0a11 */
[----:B------:R-:W-:Y:S01]  /*9e10*/  @!P4 IMAD.MOV R15, RZ, RZ, -R15 ;  /* 0x000000ffff0fc224 */ /* 0x000fe200078e0a0f */
[C---:B------:R-:W-:Y:S01]  /*9e20*/  ISETP.GT.U32.AND P4, PT, R8.reuse, R64, PT ;  /* 0x000000400800720c */ /* 0x040fe20003f84070 */
[----:B------:R-:W-:Y:S01]  /*9e30*/  @!P3 IMAD.MOV R13, RZ, RZ, -R13 ;  /* 0x000000ffff0db224 */ /* 0x000fe200078e0a0d */
[C---:B------:R-:W-:Y:S01]  /*9e40*/  ISETP.GT.U32.AND P3, PT, R8.reuse, R2, PT ;  /* 0x000000020800720c */ /* 0x040fe20003f64070 */
[----:B------:R-:W-:Y:S01]  /*9e50*/  IMAD R3, R8, R17, R3 ;  /* 0x0000001108037224 */ /* 0x000fe200078e0203 */
[----:B------:R-:W-:Y:S01]  /*9e60*/  STL [R1+0x550], R15 ;  /* 0x0005500f01007387 */ /* 0x000fe20000100800 */
[----:B------:R-:W-:-:S02]  /*9e70*/  @!P6 IMAD.IADD R65, R65, 0x1, -R8 ;  /* 0x000000014141e824 */ /* 0x000fc400078e0a08 */
[----:B------:R-:W-:Y:S01]  /*9e80*/  @!P5 IMAD.MOV R66, RZ, RZ, -R66 ;  /* 0x000000ffff42d224 */ /* 0x000fe200078e0a42 */
[----:B------:R0:W-:Y:S01]  /*9e90*/  STL [R1+0x558], R14 ;  /* 0x0005580e01007387 */ /* 0x0001e20000100800 */
[----:B------:R-:W-:Y:S01]  /*9ea0*/  ISETP.GT.U32.AND P6, PT, R8, R3, PT ;  /* 0x000000030800720c */ /* 0x000fe20003fc4070 */
[--C-:B------:R-:W-:Y:S01]  /*9eb0*/  @!P1 IMAD.IADD R62, R62, 0x1, -R8.reuse ;  /* 0x000000013e3e9824 */ /* 0x100fe200078e0a08 */
[----:B------:R-:W-:Y:S01]  /*9ec0*/  ISETP.GE.AND P5, PT, R7, RZ, PT ;  /* 0x000000ff0700720c */ /* 0x000fe20003fa6270 */
[----:B------:R1:W-:Y:S01]  /*9ed0*/  STL [R1+0x564], R13 ;  /* 0x0005640d01007387 */ /* 0x0003e20000100800 */
[--C-:B------:R-:W-:Y:S01]  /*9ee0*/  @!P4 IMAD.IADD R64, R64, 0x1, -R8.reuse ;  /* 0x000000014040c824 */ /* 0x100fe200078e0a08 */
[----:B------:R-:W-:Y:S01]  /*9ef0*/  ISETP.GE.AND P4, PT, R12, RZ, PT ;  /* 0x000000ff0c00720c */ /* 0x000fe20003f86270 */
[----:B------:R-:W-:Y:S01]  /*9f00*/  @!P3 IMAD.IADD R2, R2, 0x1, -R8 ;  /* 0x000000010202b824 */ /* 0x000fe200078e0a08 */
[----:B------:R-:W-:Y:S01]  /*9f10*/  ISETP.GT.U32.AND P3, PT, R8, R62, PT ;  /* 0x0000003e0800720c */ /* 0x000fe20003f64070 */
[----:B------:R-:W-:Y:S01]  /*9f20*/  @!P0 IMAD.MOV R64, RZ, RZ, -R64 ;  /* 0x000000ffff408224 */ /* 0x000fe200078e0a40 */
[----:B------:R-:W-:Y:S01]  /*9f30*/  ISETP.GE.AND P1, PT, R10, RZ, PT ;  /* 0x000000ff0a00720c */ /* 0x000fe20003f26270 */
[----:B0-----:R-:W-:Y:S01]  /*9f40*/  IMAD.HI.U32 R14, R9, R16, RZ ;  /* 0x00000010090e7227 */ /* 0x001fe200078e00ff */
[----:B-1----:R-:W-:-:S03]  /*9f50*/  LOP3.LUT R13, R0, 0xbf, R11, 0xfe, !PT ;  /* 0x000000bf000d7812 */ /* 0x002fc600078efe0b */
[----:B------:R-:W-:Y:S02]  /*9f60*/  IMAD.MOV R14, RZ, RZ, -R14 ;  /* 0x000000ffff0e7224 */ /* 0x000fe400078e0a0e */
[----:B------:R-:W-:Y:S01]  /*9f70*/  @!P6 IMAD.IADD R3, R3, 0x1, -R8 ;  /* 0x000000010303e824 */ /* 0x000fe200078e0a08 */
[----:B------:R-:W-:Y:S01]  /*9f80*/  IABS R12, R13 ;  /* 0x0000000d000c7213 */ /* 0x000fe20000000000 */
[C---:B------:R-:W-:Y:S02]  /*9f90*/  IMAD R7, R8.reuse, R14, R16 ;  /* 0x0000000e08077224 */ /* 0x040fe400078e0210 */
[----:B------:R-:W-:Y:S01]  /*9fa0*/  @!P2 IMAD.MOV R65, RZ, RZ, -R65 ;  /* 0x000000ffff41a224 */ /* 0x000fe200078e0a41 */
[C---:B------:R-:W-:Y:S01]  /*9fb0*/  ISETP.GT.U32.AND P2, PT, R8.reuse, R2, PT ;  /* 0x000000020800720c */ /* 0x040fe20003f44070 */
[----:B------:R-:W-:Y:S01]  /*9fc0*/  IMAD.MOV.U32 R10, RZ, RZ, R12 ;  /* 0x000000ffff0a7224 */ /* 0x000fe200078e000c */
[----:B------:R-:W-:Y:S01]  /*9fd0*/  ISETP.GT.U32.AND P0, PT, R8, R7, PT ;  /* 0x000000070800720c */ /* 0x000fe20003f04070 */
[----:B------:R-:W-:Y:S01]  /*9fe0*/  @!P3 IMAD.IADD R62, R62, 0x1, -R8 ;  /* 0x000000013e3eb824 */ /* 0x000fe200078e0a08 */
[----:B------:R-:W-:Y:S01]  /*9ff0*/  ISETP.GT.U32.AND P6, PT, R8, R3, PT ;  /* 0x000000030800720c */ /* 0x000fe20003fc4070 */
[----:B------:R-:W-:Y:S01]  /*a000*/  IMAD.HI.U32 R14, R9, R10, RZ ;  /* 0x0000000a090e7227 */ /* 0x000fe200078e00ff */
[----:B------:R-:W-:-:S02]  /*a010*/  LOP3.LUT R12, R0, 0xc0, R11, 0xfe, !PT ;  /* 0x000000c0000c7812 */ /* 0x000fc400078efe0b */
[----:B------:R-:W-:Y:S01]  /*a020*/  ISETP.GE.AND P3, PT, R4, RZ, PT ;  /* 0x000000ff0400720c */ /* 0x000fe20003f66270 */
[----:B------:R-:W-:Y:S01]  /*a030*/  IMAD.MOV R14, RZ, RZ, -R14 ;  /* 0x000000ffff0e7224 */ /* 0x000fe200078e0a0e */
[----:B------:R-:W-:Y:S01]  /*a040*/  IABS R61, R12 ;  /* 0x0000000c003d7213 */ /* 0x000fe20000000000 */
[----:B------:R-:W-:Y:S01]  /*a050*/  @!P5 IMAD.MOV R62, RZ, RZ, -R62 ;  /* 0x000000ffff3ed224 */ /* 0x000fe200078e0a3e */
[----:B------:R-:W-:Y:S01]  /*a060*/  LOP3.LUT R4, R0, 0xc1, R11, 0xfe, !PT ;  /* 0x000000c100047812 */ /* 0x000fe200078efe0b */
[----:B------:R-:W-:Y:S02]  /*a070*/  IMAD R10, R8, R14, R10 ;  /* 0x0000000e080a7224 */ /* 0x000fe400078e020a */
[----:B------:R-:W-:Y:S01]  /*a080*/  @!P0 IMAD.IADD R7, R7, 0x1, -R8 ;  /* 0x0000000107078824 */ /* 0x000fe200078e0a08 */
[----:B------:R-:W-:Y:S01]  /*a090*/  IABS R60, R4 ;  /* 0x00000004003c7213 */ /* 0x000fe20000000000 */
[----:B------:R-:W-:Y:S01]  /*a0a0*/  IMAD.HI.U32 R14, R9, R61, RZ ;  /* 0x0000003d090e7227 */ /* 0x000fe200078e00ff */
[----:B------:R-:W-:-:S02]  /*a0b0*/  ISETP.GE.AND P0, PT, R12, RZ, PT ;  /* 0x000000ff0c00720c */ /* 0x000fc40003f06270 */
[----:B------:R-:W-:Y:S01]  /*a0c0*/  ISETP.GT.U32.AND P5, PT, R8, R7, PT ;  /* 0x000000070800720c */ /* 0x000fe20003fa4070 */
[--C-:B------:R-:W-:Y:S01]  /*a0d0*/  @!P2 IMAD.IADD R2, R2, 0x1, -R8.reuse ;  /* 0x000000010202a824 */ /* 0x100fe200078e0a08 */
[----:B------:R-:W-:Y:S01]  /*a0e0*/  ISETP.GE.AND P2, PT, R13, RZ, PT ;  /* 0x000000ff0d00720c */ /* 0x000fe20003f46270 */
[----:B------:R-:W-:Y:S01]  /*a0f0*/  @!P6 IMAD.IADD R3, R3, 0x1, -R8 ;  /* 0x000000010303e824 */ /* 0x000fe200078e0a08 */
[----:B------:R-:W-:Y:S01]  /*a100*/  ISETP.GT.U32.AND P6, PT, R8, R10, PT ;  /* 0x0000000a0800720c */ /* 0x000fe20003fc4070 */
[----:B------:R-:W-:Y:S01]  /*a110*/  IMAD.MOV R14, RZ, RZ, -R14 ;  /* 0x000000ffff0e7224 */ /* 0x000fe200078e0a0e */
[C-C-:B------:R-:W-:Y:S01]  /*a120*/  LOP3.LUT R12, R0.reuse, 0xc3, R11.reuse, 0xfe, !PT ;  /* 0x000000c3000c7812 */ /* 0x140fe200078efe0b */
[----:B------:R-:W-:Y:S01]  /*a130*/  IMAD.HI.U32 R16, R9, R60, RZ ;  /* 0x0000003c09107227 */ /* 0x000fe200078e00ff */
[----:B------:R-:W-:-:S03]  /*a140*/  LOP3.LUT R13, R0, 0xc2, R11, 0xfe, !PT ;  /* 0x000000c2000d7812 */ /* 0x000fc600078efe0b */
[----:B------:R-:W-:Y:S01]  /*a150*/  IMAD.MOV.U32 R17, RZ, RZ, R2 ;  /* 0x000000ffff117224 */ /* 0x000fe200078e0002 */
[----:B------:R-:W-:Y:S01]  /*a160*/  IABS R15, R13 ;  /* 0x0000000d000f7213 */ /* 0x000fe20000000000 */
[C---:B------:R-:W-:Y:S01]  /*a170*/  IMAD R61, R8.reuse, R14, R61 ;  /* 0x0000000e083d7224 */ /* 0x040fe200078e023d */
[----:B------:R-:W-:Y:S01]  /*a180*/  IABS R14, R12 ;  /* 0x0000000c000e7213 */ /* 0x000fe20000000000 */
[----:B------:R-:W-:Y:S02]  /*a190*/  IMAD.MOV R2, RZ, RZ, -R16 ;  /* 0x000000ffff027224 */ /* 0x000fe400078e0a10 */
[----:B------:R-:W-:Y:S01]  /*a1a0*/  @!P4 IMAD.MOV R17, RZ, RZ, -R17 ;  /* 0x000000ffff11c224 */ /* 0x000fe200078e0a11 */
[C---:B------:R-:W-:Y:S01]  /*a1b0*/  ISETP.GT.U32.AND P4, PT, R8.reuse, R61, PT ;  /* 0x0000003d0800720c */ /* 0x040fe20003f84070 */
[----:B------:R-:W-:Y:S02]  /*a1c0*/  IMAD R60, R8, R2, R60 ;  /* 0x00000002083c7224 */ /* 0x000fe400078e023c */
[--C-:B------:R-:W-:Y:S01]  /*a1d0*/  @!P5 IMAD.IADD R7, R7, 0x1, -R8.reuse ;  /* 0x000000010707d824 */ /* 0x100fe200078e0a08 */
[----:B------:R-:W-:Y:S01]  /*a1e0*/  STL [R1+0x548], R17 ;  /* 0x0005481101007387 */ /* 0x000fe20000100800 */
[----:B------:R-:W-:Y:S01]  /*a1f0*/  @!P6 IMAD.IADD R10, R10, 0x1, -R8 ;  /* 0x000000010a0ae824 */ /* 0x000fe200078e0a08 */
[----:B------:R-:W-:Y:S01]  /*a200*/  ISETP.GT.U32.AND P5, PT, R8, R60, PT ;  /* 0x0000003c0800720c */ /* 0x000fe20003fa4070 */
[----:B------:R-:W-:Y:S01]  /*a210*/  @!P1 IMAD.MOV R3, RZ, RZ, -R3 ;  /* 0x000000ffff039224 */ /* 0x000fe200078e0a03 */
[----:B------:R-:W-:Y:S01]  /*a220*/  ISETP.GE.AND P1, PT, R4, RZ, PT ;  /* 0x000000ff0400720c */ /* 0x000fe20003f26270 */
[----:B------:R-:W-:Y:S01]  /*a230*/  IMAD.HI.U32 R2, R9, R15, RZ ;  /* 0x0000000f09027227 */ /* 0x000fe200078e00ff */
[----:B------:R-:W-:-:S02]  /*a240*/  ISETP.GT.U32.AND P6, PT, R8, R10, PT ;  /* 0x0000000a0800720c */ /* 0x000fc40003fc4070 */
[----:B------:R0:W-:Y:S01]  /*a250*/  STL [R1+0x554], R3 ;  /* 0x0005540301007387 */ /* 0x0001e20000100800 */
[----:B------:R-:W-:Y:S01]  /*a260*/  @!P4 IMAD.IADD R61, R61, 0x1, -R8 ;  /* 0x000000013d3dc824 */ /* 0x000fe200078e0a08 */
[----:B------:R-:W-:Y:S01]  /*a270*/  LOP3.LUT R4, R0, 0xc4, R11, 0xfe, !PT ;  /* 0x000000c400047812 */ /* 0x000fe200078efe0b */
[----:B------:R-:W-:Y:S01]  /*a280*/  IMAD.MOV R2, RZ, RZ, -R2 ;  /* 0x000000ffff027224 */ /* 0x000fe200078e0a02 */
[----:B------:R-:W-:Y:S01]  /*a290*/  ISETP.GE.AND P4, PT, R12, RZ, PT ;  /* 0x000000ff0c00720c */ /* 0x000fe20003f86270 */
[----:B------:R-:W-:Y:S01]  /*a2a0*/  IMAD.MOV.U32 R16, RZ, RZ, R7 ;  /* 0x000000ffff107224 */ /* 0x000fe200078e0007 */
[----:B------:R-:W-:Y:S01]  /*a2b0*/  IABS R12, R4 ;  /* 0x00000004000c7213 */ /* 0x000fe20000000000 */
[----:B------:R-:W-:Y:S01]  /*a2c0*/  @!P5 IMAD.IADD R60, R60, 0x1, -R8 ;  /* 0x000000013c3cd824 */ /* 0x000fe200078e0a08 */
[C---:B------:R-:W-:Y:S01]  /*a2d0*/  ISETP.GT.U32.AND P5, PT, R8.reuse, R61, PT ;  /* 0x0000003d0800720c */ /* 0x040fe20003fa4070 */
[----:B------:R-:W-:Y:S01]  /*a2e0*/  IMAD R58, R8, R2, R15 ;  /* 0x00000002083a7224 */ /* 0x000fe200078e020f */
[----:B------:R-:W-:Y:S01]  /*a2f0*/  LOP3.LUT R7, R0, 0xc6, R11, 0xfe, !PT ;  /* 0x000000c600077812 */ /* 0x000fe200078efe0b */
[----:B0-----:R-:W-:-:S03]  /*a300*/  IMAD.HI.U32 R3, R9, R14, RZ ;  /* 0x0000000e09037227 */ /* 0x001fc600078e00ff */
[----:B------:R-:W-:Y:S01]  /*a310*/  IABS R2, R7 ;  /* 0x0000000700027213 */ /* 0x000fe20000000000 */
[----:B------:R-:W-:Y:S02]  /*a320*/  IMAD.MOV R3, RZ, RZ, -R3 ;  /* 0x000000ffff037224 */ /* 0x000fe400078e0a03 */
[----:B------:R-:W-:Y:S01]  /*a330*/  @!P6 IMAD.IADD R10, R10, 0x1, -R8 ;  /* 0x000000010a0ae824 */ /* 0x000fe200078e0a08 */
[----:B------:R-:W-:Y:S01]  /*a340*/  ISETP.GE.AND P6, PT, R13, RZ, PT ;  /* 0x000000ff0d00720c */ /* 0x000fe20003fc6270 */
[----:B------:R-:W-:Y:S01]  /*a350*/  IMAD R57, R8, R3, R14 ;  /* 0x0000000308397224 */ /* 0x000fe200078e020e */
[C-C-:B------:R-:W-:Y:S01]  /*a360*/  LOP3.LUT R13, R0.reuse, 0xc7, R11.reuse, 0xfe, !PT ;  /* 0x000000c7000d7812 */ /* 0x140fe200078efe0b */
[----:B------:R-:W-:Y:S01]  /*a370*/  IMAD.MOV.U32 R3, RZ, RZ, R10 ;  /* 0x000000ffff037224 */ /* 0x000fe200078e000a */
[----:B------:R-:W-:Y:S01]  /*a380*/  LOP3.LUT R14, R0, 0xc5, R11, 0xfe, !PT ;  /* 0x000000c5000e7812 */ /* 0x000fe200078efe0b */
[----:B------:R-:W-:Y:S01]  /*a390*/  @!P5 IMAD.IADD R61, R61, 0x1, -R8 ;  /* 0x000000013d3dd824 */ /* 0x000fe200078e0a08 */
[C---:B------:R-:W-:Y:S01]  /*a3a0*/  ISETP.GT.U32.AND P5, PT, R8.reuse, R57, PT ;  /* 0x000000390800720c */ /* 0x040fe20003fa4070 */
[----:B------:R-:W-:Y:S01]  /*a3b0*/  @!P2 IMAD.MOV R3, RZ, RZ, -R3 ;  /* 0x000000ffff03a224 */ /* 0x000fe200078e0a03 */
[----:B------:R-:W-:Y:S01]  /*a3c0*/  ISETP.GT.U32.AND P2, PT, R8, R58, PT ;  /* 0x0000003a0800720c */ /* 0x000fe20003f44070 */
[----:B------:R-:W-:Y:S01]  /*a3d0*/  IMAD.HI.U32 R15, R9, R12, RZ ;  /* 0x0000000c090f7227 */ /* 0x000fe200078e00ff */
[----:B------:R-:W-:-:S03]  /*a3e0*/  IABS R10, R14 ;  /* 0x0000000e000a7213 */ /* 0x000fc60000000000 */
[----:B------:R-:W-:Y:S02]  /*a3f0*/  IMAD.MOV R15, RZ, RZ, -R15 ;  /* 0x000000ffff0f7224 */ /* 0x000fe400078e0a0f */
[----:B------:R-:W-:Y:S01]  /*a400*/  @!P3 IMAD.MOV R16, RZ, RZ, -R16 ;  /* 0x000000ffff10b224 */ /* 0x000fe200078e0a10 */
[C---:B------:R-:W-:Y:S01]  /*a410*/  ISETP.GT.U32.AND P3, PT, R8.reuse, R60, PT ;  /* 0x0000003c0800720c */ /* 0x040fe20003f64070 */
[----:B------:R-:W-:Y:S02]  /*a420*/  IMAD R12, R8, R15, R12 ;  /* 0x0000000f080c7224 */ /* 0x000fe400078e020c */
[--C-:B------:R-:W-:Y:S01]  /*a430*/  @!P5 IMAD.IADD R57, R57, 0x1, -R8.reuse ;  /* 0x000000013939d824 */ /* 0x100fe200078e0a08 */
[----:B------:R-:W-:Y:S01]  /*a440*/  STL [R1+0x544], R16 ;  /* 0x0005441001007387 */ /* 0x000fe20000100800 */
[----:B------:R-:W-:Y:S01]  /*a450*/  @!P2 IMAD.IADD R58, R58, 0x1, -R8 ;  /* 0x000000013a3aa824 */ /* 0x000fe200078e0a08 */
[C---:B------:R-:W-:Y:S01]  /*a460*/  ISETP.GT.U32.AND P2, PT, R8.reuse, R12, PT ;  /* 0x0000000c0800720c */ /* 0x040fe20003f44070 */
[----:B------:R-:W-:Y:S01]  /*a470*/  @!P0 IMAD.MOV R61, RZ, RZ, -R61 ;  /* 0x000000ffff3d8224 */ /* 0x000fe200078e0a3d */
[----:B------:R0:W-:Y:S01]  /*a480*/  STL [R1+0x54c], R3 ;  /* 0x00054c0301007387 */ /* 0x0001e20000100800 */
[C---:B------:R-:W-:Y:S01]  /*a490*/  ISETP.GT.U32.AND P0, PT, R8.reuse, R57, PT ;  /* 0x000000390800720c */ /* 0x040fe20003f04070 */
[----:B------:R-:W-:Y:S01]  /*a4a0*/  IMAD.HI.U32 R15, R9, R10, RZ ;  /* 0x0000000a090f7227 */ /* 0x000fe200078e00ff */
[----:B------:R-:W-:-:S03]  /*a4b0*/  ISETP.GT.U32.AND P5, PT, R8, R58, PT ;  /* 0x0000003a0800720c */ /* 0x000fc60003fa4070 */
[----:B------:R-:W-:Y:S01]  /*a4c0*/  @!P3 IMAD.IADD R60, R60, 0x1, -R8 ;  /* 0x000000013c3cb824 */ /* 0x000fe200078e0a08 */
[----:B------:R-:W-:Y:S01]  /*a4d0*/  ISETP.GE.AND P3, PT, R4, RZ, PT ;  /* 0x000000ff0400720c */ /* 0x000fe20003f66270 */
[----:B------:R-:W-:Y:S01]  /*a4e0*/  IMAD.HI.U32 R4, R9, R2, RZ ;  /* 0x0000000209047227 */ /* 0x000fe200078e00ff */
[----:B0-----:R-:W-:-:S03]  /*a4f0*/  IABS R3, R13 ;  /* 0x0000000d00037213 */ /* 0x001fc60000000000 */
[----:B------:R-:W-:Y:S01]  /*a500*/  @!P1 IMAD.MOV R60, RZ, RZ, -R60 ;  /* 0x000000ffff3c9224 */ /* 0x000fe200078e0a3c */
[----:B------:R-:W-:Y:S01]  /*a510*/  ISETP.GE.AND P1, PT, R14, RZ, PT ;  /* 0x000000ff0e00720c */ /* 0x000fe20003f26270 */
[----:B------:R-:W-:Y:S02]  /*a520*/  @!P2 IMAD.IADD R12, R12, 0x1, -R8 ;  /* 0x000000010c0ca824 */ /* 0x000fe400078e0a08 */
[----:B------:R-:W-:-:S03]  /*a530*/  IMAD.HI.U32 R16, R9, R3, RZ ;  /* 0x0000000309107227 */ /* 0x000fc600078e00ff */
[C---:B------:R-:W-:Y:S01]  /*a540*/  ISETP.GT.U32.AND P2, PT, R8.reuse, R12, PT ;  /* 0x0000000c0800720c */ /* 0x040fe20003f44070 */
[----:B------:R-:W-:Y:S02]  /*a550*/  IMAD.MOV R14, RZ, RZ, -R16 ;  /* 0x000000ffff0e7224 */ /* 0x000fe400078e0a10 */
[----:B------:R-:W-:Y:S02]  /*a560*/  @!P0 IMAD.IADD R57, R57, 0x1, -R8 ;  /* 0x0000000139398824 */ /* 0x000fe400078e0a08 */
[C---:B------:R-:W-:Y:S02]  /*a570*/  IMAD R3, R8.reuse, R14, R3 ;  /* 0x0000000e08037224 */ /* 0x040fe400078e0203 */
[----:B------:R-:W-:Y:S02]  /*a580*/  @!P4 IMAD.MOV R57, RZ, RZ, -R57 ;  /* 0x000000ffff39c224 */ /* 0x000fe400078e0a39 */
[----:B------:R-:W-:Y:S01]  /*a590*/  IMAD.MOV R15, RZ, RZ, -R15 ;  /* 0x000000ffff0f7224 */ /* 0x000fe200078e0a0f */
[----:B------:R-:W-:Y:S01]  /*a5a0*/  ISETP.GT.U32.AND P4, PT, R8, R3, PT ;  /* 0x000000030800720c */ /* 0x000fe20003f84070 */
[----:B------:R-:W-:-:S02]  /*a5b0*/  IMAD.MOV R4, RZ, RZ, -R4 ;  /* 0x000000ffff047224 */ /* 0x000fc400078e0a04 */
[C---:B------:R-:W-:Y:S02]  /*a5c0*/  IMAD R10, R8.reuse, R15, R10 ;  /* 0x0000000f080a7224 */ /* 0x040fe400078e020a */
[----:B------:R-:W-:Y:S01]  /*a5d0*/  IMAD R2, R8, R4, R2 ;  /* 0x0000000408027224 */ /* 0x000fe200078e0202 */
[--C-:B------:R-:W-:Y:S01]  /*a5e0*/  LOP3.LUT R4, R0, 0xc8, R11.reuse, 0xfe, !PT ;  /* 0x000000c800047812 */ /* 0x100fe200078efe0b */
[--C-:B------:R-:W-:Y:S01]  /*a5f0*/  @!P5 IMAD.IADD R58, R58, 0x1, -R8.reuse ;  /* 0x000000013a3ad824 */ /* 0x100fe200078e0a08 */
[----:B------:R-:W-:Y:S01]  /*a600*/  ISETP.GT.U32.AND P5, PT, R8, R10, PT ;  /* 0x0000000a0800720c */ /* 0x000fe20003fa4070 */
[----:B------:R-:W-:Y:S01]  /*a610*/  @!P2 IMAD.IADD R12, R12, 0x1, -R8 ;  /* 0x000000010c0ca824 */ /* 0x000fe200078e0a08 */
[----:B------:R-:W-:Y:S01]  /*a620*/  ISETP.GE.AND P2, PT, R13, RZ, PT ;  /* 0x000000ff0d00720c */ /* 0x000fe20003f46270 */
[----:B------:R-:W-:Y:S01]  /*a630*/  @!P6 IMAD.MOV R58, RZ, RZ, -R58 ;  /* 0x000000ffff3ae224 */ /* 0x000fe200078e0a3a */
[----:B------:R-:W-:Y:S01]  /*a640*/  ISETP.GT.U32.AND P0, PT, R8, R2, PT ;  /* 0x000000020800720c */ /* 0x000fe20003f04070 */
[----:B------:R-:W-:Y:S01]  /*a650*/  @!P4 IMAD.IADD R3, R3, 0x1, -R8 ;  /* 0x000000010303c824 */ /* 0x000fe200078e0a08 */
[----:B------:R-:W-:Y:S01]  /*a660*/  LOP3.LUT R13, R0, 0xc9, R11, 0xfe, !PT ;  /* 0x000000c9000d7812 */ /* 0x000fe200078efe0b */
[----:B------:R-:W-:Y:S01]  /*a670*/  IMAD.MOV.U32 R17, RZ, RZ, R12 ;  /* 0x000000ffff117224 */ /* 0x000fe200078e000c */
[----:B------:R-:W-:-:S02]  /*a680*/  IABS R38, R4 ;  /* 0x0000000400267213 */ /* 0x000fc40000000000 */
[----:B------:R-:W-:Y:S01]  /*a690*/  IABS R27, R13 ;  /* 0x0000000d001b7213 */ /* 0x000fe20000000000 */
[----:B------:R-:W-:Y:S01]  /*a6a0*/  @!P3 IMAD.MOV R17, RZ, RZ, -R17 ;  /* 0x000000ffff11b224 */ /* 0x000fe200078e0a11 */
[----:B------:R-:W-:Y:S01]  /*a6b0*/  ISETP.GT.U32.AND P4, PT, R8, R3, PT ;  /* 0x000000030800720c */ /* 0x000fe20003f84070 */
[----:B------:R-:W-:Y:S01]  /*a6c0*/  @!P5 IMAD.IADD R10, R10, 0x1, -R8 ;  /* 0x000000010a0ad824 */ /* 0x000fe200078e0a08 */
[----:B------:R-:W-:Y:S01]  /*a6d0*/  ISETP.GE.AND P6, PT, R7, RZ, PT ;  /* 0x000000ff0700720c */ /* 0x000fe20003fc6270 */
[C---:B------:R-:W-:Y:S01]  /*a6e0*/  IMAD.HI.U32 R15, R9.reuse, R27, RZ ;  /* 0x0000001b090f7227 */ /* 0x040fe200078e00ff */
[----:B------:R-:W-:Y:S01]  /*a6f0*/  LOP3.LUT R7, R0, 0xca, R11, 0xfe, !PT ;  /* 0x000000ca00077812 */ /* 0x000fe200078efe0b */
[----:B------:R-:W-:Y:S01]  /*a700*/  STL [R1+0x538], R17 ;  /* 0x0005381101007387 */ /* 0x000fe20000100800 */
[----:B------:R-:W-:Y:S01]  /*a710*/  ISETP.GT.U32.AND P5, PT, R8, R10, PT ;  /* 0x0000000a0800720c */ /* 0x000fe20003fa4070 */
[----:B------:R-:W-:-:S04]  /*a720*/  IMAD.HI.U32 R14, R9, R38, RZ ;  /* 0x00000026090e7227 */ /* 0x000fc800078e00ff */
[----:B------:R-:W-:Y:S02]  /*a730*/  @!P0 IMAD.IADD R2, R2, 0x1, -R8 ;  /* 0x0000000102028824 */ /* 0x000fe400078e0a08 */
[----:B------:R-:W-:Y:S02]  /*a740*/  IMAD.MOV R15, RZ, RZ, -R15 ;  /* 0x000000ffff0f7224 */ /* 0x000fe400078e0a0f */
[----:B------:R-:W-:Y:S01]  /*a750*/  IMAD.MOV R14, RZ, RZ, -R14 ;  /* 0x000000ffff0e7224 */ /* 0x000fe200078e0a0e */
[C---:B------:R-:W-:Y:S01]  /*a760*/  ISETP.GT.U32.AND P0, PT, R8.reuse, R2, PT ;  /* 0x000000020800720c */ /* 0x040fe20003f04070 */
[C---:B------:R-:W-:Y:S02]  /*a770*/  IMAD R27, R8.reuse, R15, R27 ;  /* 0x0000000f081b7224 */ /* 0x040fe400078e021b */
[C---:B------:R-:W-:Y:S01]  /*a780*/  IMAD R38, R8.reuse, R14, R38 ;  /* 0x0000000e08267224 */ /* 0x040fe200078e0226 */
[----:B------:R-:W-:Y:S01]  /*a790*/  IABS R14, R7 ;  /* 0x00000007000e7213 */ /* 0x000fe20000000000 */
[--C-:B------:R-:W-:Y:S01]  /*a7a0*/  @!P4 IMAD.IADD R3, R3, 0x1, -R8.reuse ;  /* 0x000000010303c824 */ /* 0x100fe200078e0a08 */
[----:B------:R-:W-:Y:S01]  /*a7b0*/  ISETP.GT.U32.AND P4, PT, R8, R27, PT ;  /* 0x0000001b0800720c */ /* 0x000fe20003f84070 */
[----:B------:R-:W-:Y:S01]  /*a7c0*/  @!P5 IMAD.IADD R10, R10, 0x1, -R8 ;  /* 0x000000010a0ad824 */ /* 0x000fe200078e0a08 */
[----:B------:R-:W-:Y:S01]  /*a7d0*/  ISETP.GT.U32.AND P3, PT, R8, R38, PT ;  /* 0x000000260800720c */ /* 0x000fe20003f64070 */
[----:B------:R-:W-:Y:S01]  /*a7e0*/  IMAD.HI.U32 R12, R9, R14, RZ ;  /* 0x0000000e090c7227 */ /* 0x000fe200078e00ff */
[----:B------:R-:W-:-:S02]  /*a7f0*/  ISETP.GE.AND P5, PT, R4, RZ, PT ;  /* 0x000000ff0400720c */ /* 0x000fc40003fa6270 */
[--C-:B------:R-:W-:Y:S01]  /*a800*/  LOP3.LUT R4, R0, 0xcb, R11.reuse, 0xfe, !PT ;  /* 0x000000cb00047812 */ /* 0x100fe200078efe0b */
[----:B------:R-:W-:Y:S01]  /*a810*/  @!P0 IMAD.IADD R2, R2, 0x1, -R8 ;  /* 0x0000000102028824 */ /* 0x000fe200078e0a08 */
[----:B------:R-:W-:Y:S01]  /*a820*/  ISETP.GE.AND P0, PT, R13, RZ, PT ;  /* 0x000000ff0d00720c */ /* 0x000fe20003f06270 */
[----:B------:R-:W-:Y:S01]  /*a830*/  IMAD.MOV R12, RZ, RZ, -R12 ;  /* 0x000000ffff0c7224 */ /* 0x000fe200078e0a0c */
[----:B------:R-:W-:Y:S01]  /*a840*/  IABS R13, R4 ;  /* 0x00000004000d7213 */ /* 0x000fe20000000000 */
[----:B------:R-:W-:Y:S02]  /*a850*/  IMAD.MOV.U32 R16, RZ, RZ, R10 ;  /* 0x000000ffff107224 */ /* 0x000fe400078e000a */
[----:B------:R-:W-:Y:S01]  /*a860*/  IMAD R14, R8, R12, R14 ;  /* 0x0000000c080e7224 */ /* 0x000fe200078e020e */
[C-C-:B------:R-:W-:Y:S01]  /*a870*/  LOP3.LUT R12, R0.reuse, 0xd1, R11.reuse, 0xfe, !PT ;  /* 0x000000d1000c7812 */ /* 0x140fe200078efe0b */
[----:B------:R-:W-:Y:S01]  /*a880*/  IMAD.MOV.U32 R10, RZ, RZ, R2 ;  /* 0x000000ffff0a7224 */ /* 0x000fe200078e0002 */
[----:B------:R-:W-:Y:S01]  /*a890*/  LOP3.LUT R2, R0, 0xcc, R11, 0xfe, !PT ;  /* 0x000000cc00027812 */ /* 0x000fe200078efe0b */
[----:B------:R-:W-:Y:S01]  /*a8a0*/  @!P4 IMAD.IADD R27, R27, 0x1, -R8 ;  /* 0x000000011b1bc824 */ /* 0x000fe200078e0a08 */
[----:B------:R-:W-:Y:S01]  /*a8b0*/  IABS R28, R12 ;  /* 0x0000000c001c7213 */ /* 0x000fe20000000000 */
[----:B------:R-:W-:Y:S01]  /*a8c0*/  @!P1 IMAD.MOV R16, RZ, RZ, -R16 ;  /* 0x000000ffff109224 */ /* 0x000fe200078e0a10 */
[----:B------:R-:W-:Y:S01]  /*a8d0*/  ISETP.GE.AND P1, PT, R7, RZ, PT ;  /* 0x000000ff0700720c */ /* 0x000fe20003f26270 */
[----:B------:R-:W-:Y:S01]  /*a8e0*/  @!P6 IMAD.MOV R10, RZ, RZ, -R10 ;  /* 0x000000ffff0ae224 */ /* 0x000fe200078e0a0a */
[C---:B------:R-:W-:Y:S01]  /*a8f0*/  ISETP.GT.U32.AND P6, PT, R8.reuse, R14, PT ;  /* 0x0000000e0800720c */ /* 0x040fe20003fc4070 */
[----:B------:R-:W-:Y:S01]  /*a900*/  IMAD.HI.U32 R7, R9, R13, RZ ;  /* 0x0000000d09077227 */ /* 0x000fe200078e00ff */
[----:B------:R-:W-:Y:S01]  /*a910*/  ISETP.GT.U32.AND P4, PT, R8, R27, PT ;  /* 0x0000001b0800720c */ /* 0x000fe20003f84070 */
[----:B------:R-:W-:Y:S02]  /*a920*/  STL [R1+0x534], R16 ;  /* 0x0005341001007387 */ /* 0x000fe40000100800 */
[----:B------:R-:W-:-:S02]  /*a930*/  @!P3 IMAD.IADD R38, R38, 0x1, -R8 ;  /* 0x000000012626b824 */ /* 0x000fc400078e0a08 */
[----:B------:R-:W-:Y:S01]  /*a940*/  IMAD.MOV R22, RZ, RZ, -R7 ;  /* 0x000000ffff167224 */ /* 0x000fe200078e0a07 */
[----:B------:R0:W-:Y:S01]  /*a950*/  STL [R1+0x530], R10 ;  /* 0x0005300a01007387 */ /* 0x0001e20000100800 */
[----:B------:R-:W-:Y:S01]  /*a960*/  @!P2 IMAD.MOV R3, RZ, RZ, -R3 ;  /* 0x000000ffff03a224 */ /* 0x000fe200078e0a03 */
[C---:B------:R-:W-:Y:S01]  /*a970*/  ISETP.GT.U32.AND P3, PT, R8.reuse, R38, PT ;  /* 0x000000260800720c */ /* 0x040fe20003f64070 */
[----:B------:R-:W-:Y:S01]  /*a980*/  IMAD R22, R8, R22, R13 ;  /* 0x0000001608167224 */ /* 0x000fe200078e020d */
[----:B------:R-:W-:Y:S01]  /*a990*/  ISETP.GE.AND P2, PT, R4, RZ, PT ;  /* 0x000000ff0400720c */ /* 0x000fe20003f46270 */
[--C-:B------:R-:W-:Y:S01]  /*a9a0*/  @!P6 IMAD.IADD R14, R14, 0x1, -R8.reuse ;  /* 0x000000010e0ee824 */ /* 0x100fe200078e0a08 */
[----:B------:R-:W-:Y:S01]  /*a9b0*/  LOP3.LUT R4, R0, 0xcd, R11, 0xfe, !PT ;  /* 0x000000cd00047812 */ /* 0x000fe200078efe0b */
[----:B------:R-:W-:Y:S01]  /*a9c0*/  @!P4 IMAD.IADD R27, R27, 0x1, -R8 ;  /* 0x000000011b1bc824 */ /* 0x000fe200078e0a08 */
[C---:B------:R-:W-:Y:S01]  /*a9d0*/  ISETP.GT.U32.AND P4, PT, R8.reuse, R22, PT ;  /* 0x000000160800720c */ /* 0x040fe20003f84070 */
[----:B------:R1:W-:Y:S01]  /*a9e0*/  STL [R1+0x53c], R3 ;  /* 0x00053c0301007387 */ /* 0x0003e20000100800 */
[----:B0-----:R-:W-:Y:S01]  /*a9f0*/  IABS R10, R2 ;  /* 0x00000002000a7213 */ /* 0x001fe20000000000 */
[----:B------:R-:W-:Y:S01]  /*aa00*/  @!P0 IMAD.MOV R27, RZ, RZ, -R27 ;  /* 0x000000ffff1b8224 */ /* 0x000fe200078e0a1b */
[----:B------:R-:W-:Y:S01]  /*aa10*/  ISETP.GT.U32.AND P6, PT, R8, R14, PT ;  /* 0x0000000e0800720c */ /* 0x000fe20003fc4070 */
[----:B------:R-:W-:Y:S01]  /*aa20*/  IMAD.HI.U32 R18, R9, R28, RZ ;  /* 0x0000001c09127227 */ /* 0x000fe200078e00ff */
[----:B------:R-:W-:-:S03]  /*aa30*/  LOP3.LUT R16, R0, 0xcf, R11, 0xfe, !PT ;  /* 0x000000cf00107812 */ /* 0x000fc600078efe0b */
[----:B------:R-:W-:Y:S02]  /*aa40*/  IMAD.MOV.U32 R7, RZ, RZ, R10 ;  /* 0x000000ffff077224 */ /* 0x000fe400078e000a */
[----:B------:R-:W-:Y:S01]  /*aa50*/  @!P3 IMAD.IADD R38, R38, 0x1, -R8 ;  /* 0x000000012626b824 */ /* 0x000fe200078e0a08 */
[----:B-1----:R-:W-:Y:S01]  /*aa60*/  IABS R3, R4 ;  /* 0x0000000400037213 */ /* 0x002fe20000000000 */
[----:B------:R-:W-:Y:S01]  /*aa70*/  IMAD.HI.U32 R10, R9, R7, RZ ;  /* 0x00000007090a7227 */ /* 0x000fe200078e00ff */
[----:B------:R-:W-:Y:S02]  /*aa80*/  ISETP.GE.AND P3, PT, R2, RZ, PT ;  /* 0x000000ff0200720c */ /* 0x000fe40003f66270 */
[----:B------:R-:W-:Y:S01]  /*aa90*/  LOP3.LUT R2, R0, 0xce, R11, 0xfe, !PT ;  /* 0x000000ce00027812 */ /* 0x000fe200078efe0b */
[----:B------:R-:W-:Y:S02]  /*aaa0*/  IMAD.MOV R10, RZ, RZ, -R10 ;  /* 0x000000ffff0a7224 */ /* 0x000fe400078e0a0a */
[----:B------:R-:W-:Y:S01]  /*aab0*/  @!P5 IMAD.MOV R38, RZ, RZ, -R38 ;  /* 0x000000ffff26d224 */ /* 0x000fe200078e0a26 */
[----:B------:R-:W-:Y:S01]  /*aac0*/  ISETP.GE.AND P5, PT, R4, RZ, PT ;  /* 0x000000ff0400720c */ /* 0x000fe20003fa6270 */
[----:B------:R-:W-:Y:S01]  /*aad0*/  IMAD R4, R8, R10, R7 ;  /* 0x0000000a08047224 */ /* 0x000fe200078e0207 */
[----:B------:R-:W-:Y:S01]  /*aae0*/  ISETP.GE.AND P0, PT, R2, RZ, PT ;  /* 0x000000ff0200720c */ /* 0x000fe20003f06270 */
[----:B------:R-:W-:Y:S01]  /*aaf0*/  @!P4 IMAD.IADD R22, R22, 0x1, -R8 ;  /* 0x000000011616c824 */ /* 0x000fe200078e0a08 */
[----:B------:R-:W-:Y:S01]  /*ab00*/  LOP3.LUT R10, R0, 0xd2, R11, 0xfe, !PT ;  /* 0x000000d2000a7812 */ /* 0x000fe200078efe0b */
[----:B------:R-:W-:-:S02]  /*ab10*/  IMAD.MOV.U32 R13, RZ, RZ, R3 ;  /* 0x000000ffff0d7224 */ /* 0x000fc400078e0003 */
[----:B------:R-:W-:Y:S01]  /*ab20*/  @!P6 IMAD.IADD R14, R14, 0x1, -R8 ;  /* 0x000000010e0ee824 */ /* 0x000fe200078e0a08 */
[C---:B------:R-:W-:Y:S01]  /*ab30*/  ISETP.GT.U32.AND P6, PT, R8.reuse, R4, PT ;  /* 0x000000040800720c */ /* 0x040fe20003fc4070 */
[C---:B------:R-:W-:Y:S01]  /*ab40*/  IMAD.HI.U32 R3, R9.reuse, R13, RZ ;  /* 0x0000000d09037227 */ /* 0x040fe200078e00ff */
[----:B------:R-:W-:Y:S02]  /*ab50*/  ISETP.GT.U32.AND P4, PT, R8, R22, PT ;  /* 0x000000160800720c */ /* 0x000fe40003f84070 */
[----:B------:R-:W-:Y:S01]  /*ab60*/  IABS R17, R10 ;  /* 0x0000000a00117213 */ /* 0x000fe20000000000 */
[----:B------:R-:W-:Y:S01]  /*ab70*/  IMAD.MOV R7, RZ, RZ, -R3 ;  /* 0x000000ffff077224 */ /* 0x000fe200078e0a03 */
[----:B------:R-:W-:Y:S01]  /*ab80*/  IABS R3, R2 ;  /* 0x0000000200037213 */ /* 0x000fe20000000000 */
[----:B------:R-:W-:Y:S01]  /*ab90*/  @!P1 IMAD.MOV R14, RZ, RZ, -R14 ;  /* 0x000000ffff0e9224 */ /* 0x000fe200078e0a0e */
[----:B------:R-:W-:Y:S01]  /*aba0*/  ISETP.GE.AND P1, PT, R16, RZ, PT ;  /* 0x000000ff1000720c */ /* 0x000fe20003f26270 */
[----:B------:R-:W-:Y:S01]  /*abb0*/  IMAD R13, R8, R7, R13 ;  /* 0x00000007080d7224 */ /* 0x000fe200078e020d */
[----:B------:R-:W-:Y:S01]  /*abc0*/  LOP3.LUT R7, R0, 0xd0, R11, 0xfe, !PT ;  /* 0x000000d000077812 */ /* 0x000fe200078efe0b */
[----:B------:R-:W-:Y:S01]  /*abd0*/  IMAD.HI.U32 R2, R9, R3, RZ ;  /* 0x0000000309027227 */ /* 0x000fe200078e00ff */
[----:B------:R-:W-:-:S02]  /*abe0*/  IABS R16, R16 ;  /* 0x0000001000107213 */ /* 0x000fc40000000000 */
[----:B------:R-:W-:Y:S01]  /*abf0*/  IABS R35, R7 ;  /* 0x0000000700237213 */ /* 0x000fe20000000000 */
[--C-:B------:R-:W-:Y:S02]  /*ac00*/  @!P6 IMAD.IADD R4, R4, 0x1, -R8.reuse ;  /* 0x000000010404e824 */ /* 0x100fe400078e0a08 */
[----:B------:R-:W-:Y:S01]  /*ac10*/  @!P4 IMAD.IADD R22, R22, 0x1, -R8 ;  /* 0x000000011616c824 */ /* 0x000fe200078e0a08 */
[C---:B------:R-:W-:Y:S01]  /*ac20*/  ISETP.GT.U32.AND P4, PT, R8.reuse, R13, PT ;  /* 0x0000000d0800720c */ /* 0x040fe20003f84070 */
[----:B------:R-:W-:Y:S01]  /*ac30*/  IMAD.MOV R2, RZ, RZ, -R2 ;  /* 0x000000ffff027224 */ /* 0x000fe200078e0a02 */
[----:B------:R-:W-:Y:S01]  /*ac40*/  ISETP.GT.U32.AND P6, PT, R8, R4, PT ;  /* 0x000000040800720c */ /* 0x000fe20003fc4070 */
[----:B------:R-:W-:-:S04]  /*ac50*/  IMAD.HI.U32 R19, R9, R16, RZ ;  /* 0x0000001009137227 */ /* 0x000fc800078e00ff */
[----:B------:R-:W-:Y:S01]  /*ac60*/  IMAD R3, R8, R2, R3 ;  /* 0x0000000208037224 */ /* 0x000fe200078e0203 */
[----:B------:R-:W-:Y:S01]  /*ac70*/  LOP3.LUT R2, R0, 0xd3, R11, 0xfe, !PT ;  /* 0x000000d300027812 */ /* 0x000fe200078efe0b */
[----:B------:R-:W-:-:S04]  /*ac80*/  IMAD.HI.U32 R15, R9, R35, RZ ;  /* 0x00000023090f7227 */ /* 0x000fc800078e00ff */
[--C-:B------:R-:W-:Y:S02]  /*ac90*/  @!P4 IMAD.IADD R13, R13, 0x1, -R8.reuse ;  /* 0x000000010d0dc824 */ /* 0x100fe400078e0a08 */
[----:B------:R-:W-:Y:S01]  /*aca0*/  @!P6 IMAD.IADD R4, R4, 0x1, -R8 ;  /* 0x000000010404e824 */ /* 0x000fe200078e0a08 */
[C---:B------:R-:W-:Y:S01]  /*acb0*/  ISETP.GT.U32.AND P6, PT, R8.reuse, R3, PT ;  /* 0x000000030800720c */ /* 0x040fe20003fc4070 */
[----:B------:R-:W-:Y:S01]  /*acc0*/  IMAD.MOV R19, RZ, RZ, -R19 ;  /* 0x000000ffff137224 */ /* 0x000fe200078e0a13 */
[C---:B------:R-:W-:Y:S01]  /*acd0*/  ISETP.GT.U32.AND P4, PT, R8.reuse, R13, PT ;  /* 0x0000000d0800720c */ /* 0x040fe20003f84070 */
[----:B------:R-:W-:Y:S02]  /*ace0*/  IMAD.MOV R15, RZ, RZ, -R15 ;  /* 0x000000ffff0f7224 */ /* 0x000fe400078e0a0f */
[----:B------:R-:W-:Y:S02]  /*acf0*/  IMAD R16, R8, R19, R16 ;  /* 0x0000001308107224 */ /* 0x000fe400078e0210 */
[----:B------:R-:W-:-:S02]  /*ad00*/  IMAD.MOV R18, RZ, RZ, -R18 ;  /* 0x000000ffff127224 */ /* 0x000fc400078e0a12 */
[C---:B------:R-:W-:Y:S01]  /*ad10*/  IMAD R35, R8.reuse, R15, R35 ;  /* 0x0000000f08237224 */ /* 0x040fe200078e0223 */
[----:B------:R-:W-:Y:S01]  /*ad20*/  IABS R15, R2 ;  /* 0x00000002000f7213 */ /* 0x000fe20000000000 */
[C---:B------:R-:W-:Y:S02]  /*ad30*/  IMAD R28, R8.reuse, R18, R28 ;  /* 0x00000012081c7224 */ /* 0x040fe400078e021c */
[--C-:B------:R-:W-:Y:S01]  /*ad40*/  @!P6 IMAD.IADD R3, R3, 0x1, -R8.reuse ;  /* 0x000000010303e824 */ /* 0x100fe200078e0a08 */
[C---:B------:R-:W-:Y:S01]  /*ad50*/  ISETP.GT.U32.AND P6, PT, R8.reuse, R16, PT ;  /* 0x000000100800720c */ /* 0x040fe20003fc4070 */
[----:B------:R-:W-:Y:S01]  /*ad60*/  @!P4 IMAD.IADD R13, R13, 0x1, -R8 ;  /* 0x000000010d0dc824 */ /* 0x000fe200078e0a08 */
[C---:B------:R-:W-:Y:S01]  /*ad70*/  ISETP.GT.U32.AND P4, PT, R8.reuse, R35, PT ;  /* 0x000000230800720c */ /* 0x040fe20003f84070 */
[----:B------:R-:W-:Y:S01]  /*ad80*/  @!P2 IMAD.MOV R22, RZ, RZ, -R22 ;  /* 0x000000ffff16a224 */ /* 0x000fe200078e0a16 */
[----:B------:R-:W-:Y:S01]  /*ad90*/  ISETP.GT.U32.AND P2, PT, R8, R3, PT ;  /* 0x000000030800720c */ /* 0x000fe20003f44070 */
[----:B------:R-:W-:-:S02]  /*ada0*/  IMAD.MOV.U32 R20, RZ, RZ, R13 ;  /* 0x000000ffff147224 */ /* 0x000fc400078e000d */
[----:B------:R-:W-:Y:S02]  /*adb0*/  IMAD.MOV.U32 R23, RZ, RZ, R15 ;  /* 0x000000ffff177224 */ /* 0x000fe400078e000f */
[----:B------:R-:W-:Y:S01]  /*adc0*/  @!P5 IMAD.MOV R20, RZ, RZ, -R20 ;  /* 0x000000ffff14d224 */ /* 0x000fe200078e0a14 */
[----:B------:R-:W-:Y:S01]  /*add0*/  ISETP.GT.U32.AND P5, PT, R8, R28, PT ;  /* 0x0000001c0800720c */ /* 0x000fe20003fa4070 */
[----:B------:R-:W-:-:S04]  /*ade0*/  IMAD.HI.U32 R15, R9, R17, RZ ;  /* 0x00000011090f7227 */ /* 0x000fc800078e00ff */
[--C-:B------:R-:W-:Y:S01]  /*adf0*/  @!P6 IMAD.IADD R16, R16, 0x1, -R8.reuse ;  /* 0x000000011010e824 */ /* 0x100fe200078e0a08 */
[----:B------:R-:W-:Y:S01]  /*ae00*/  ISETP.GE.AND P6, PT, R10, RZ, PT ;  /* 0x000000ff0a00720c */ /* 0x000fe20003fc6270 */
[----:B------:R-:W-:Y:S01]  /*ae10*/  @!P4 IMAD.IADD R35, R35, 0x1, -R8 ;  /* 0x000000012323c824 */ /* 0x000fe200078e0a08 */
[--C-:B------:R-:W-:Y:S01]  /*ae20*/  LOP3.LUT R10, R0, 0xd5, R11.reuse, 0xfe, !PT ;  /* 0x000000d5000a7812 */ /* 0x100fe200078efe0b */
[----:B------:R-:W-:Y:S01]  /*ae30*/  IMAD.MOV.U32 R21, RZ, RZ, R4 ;  /* 0x000000ffff157224 */ /* 0x000fe200078e0004 */
[----:B------:R-:W-:Y:S01]  /*ae40*/  ISETP.GT.U32.AND P4, PT, R8, R16, PT ;  /* 0x000000100800720c */ /* 0x000fe20003f84070 */
[--C-:B------:R-:W-:Y:S01]  /*ae50*/  @!P2 IMAD.IADD R3, R3, 0x1, -R8.reuse ;  /* 0x000000010303a824 */ /* 0x100fe200078e0a08 */
[----:B------:R-:W-:Y:S01]  /*ae60*/  ISETP.GE.AND P2, PT, R12, RZ, PT ;  /* 0x000000ff0c00720c */ /* 0x000fe20003f46270 */
[----:B------:R-:W-:Y:S01]  /*ae70*/  @!P5 IMAD.IADD R28, R28, 0x1, -R8 ;  /* 0x000000011c1cd824 */ /* 0x000fe200078e0a08 */
[----:B------:R-:W-:Y:S01]  /*ae80*/  ISETP.GT.U32.AND P5, PT, R8, R35, PT ;  /* 0x000000230800720c */ /* 0x000fe20003fa4070 */
[----:B------:R-:W-:Y:S01]  /*ae90*/  IMAD.HI.U32 R4, R9, R23, RZ ;  /* 0x0000001709047227 */ /* 0x000fe200078e00ff */
[----:B------:R-:W-:-:S03]  /*aea0*/  LOP3.LUT R12, R0, 0xd6, R11, 0xfe, !PT ;  /* 0x000000d6000c7812 */ /* 0x000fc600078efe0b */
[----:B------:R-:W-:Y:S01]  /*aeb0*/  IMAD.MOV R15, RZ, RZ, -R15 ;  /* 0x000000ffff0f7224 */ /* 0x000fe200078e0a0f */
[----:B------:R-:W-:Y:S01]  /*aec0*/  IABS R19, R12 ;  /* 0x0000000c00137213 */ /* 0x000fe20000000000 */
[----:B------:R-:W-:Y:S01]  /*aed0*/  IMAD.MOV.U32 R13, RZ, RZ, R3 ;  /* 0x000000ffff0d7224 */ /* 0x000fe200078e0003 */
[----:B------:R-:W-:Y:S01]  /*aee0*/  IABS R3, R10 ;  /* 0x0000000a00037213 */ /* 0x000fe20000000000 */
[----:B------:R-:W-:Y:S01]  /*aef0*/  @!P3 IMAD.MOV R21, RZ, RZ, -R21 ;  /* 0x000000ffff15b224 */ /* 0x000fe200078e0a15 */
[----:B------:R-:W-:Y:S01]  /*af00*/  ISETP.GE.AND P3, PT, R7, RZ, PT ;  /* 0x000000ff0700720c */ /* 0x000fe20003f66270 */
[----:B------:R-:W-:Y:S01]  /*af10*/  IMAD.MOV R4, RZ, RZ, -R4 ;  /* 0x000000ffff047224 */ /* 0x000fe200078e0a04 */
[----:B------:R-:W-:Y:S01]  /*af20*/  LOP3.LUT R7, R0, 0xd4, R11, 0xfe, !PT ;  /* 0x000000d400077812 */ /* 0x000fe200078efe0b */
[C---:B------:R-:W-:Y:S01]  /*af30*/  IMAD R15, R8.reuse, R15, R17 ;  /* 0x0000000f080f7224 */ /* 0x040fe200078e0211 */
[----:B------:R-:W-:Y:S01]  /*af40*/  STL [R1+0x528], R21 ;  /* 0x0005281501007387 */ /* 0x000fe20000100800 */
[----:B------:R-:W-:Y:S01]  /*af50*/  @!P0 IMAD.MOV R13, RZ, RZ, -R13 ;  /* 0x000000ffff0d8224 */ /* 0x000fe200078e0a0d */
[C---:B------:R-:W-:Y:S01]  /*af60*/  ISETP.GT.U32.AND P0, PT, R8.reuse, R28, PT ;  /* 0x0000001c0800720c */ /* 0x040fe20003f04070 */
[----:B------:R-:W-:Y:S01]  /*af70*/  IMAD R23, R8, R4, R23 ;  /* 0x0000000408177224 */ /* 0x000fe200078e0217 */
[----:B------:R-:W-:Y:S01]  /*af80*/  IABS R4, R7 ;  /* 0x0000000700047213 */ /* 0x000fe20000000000 */
[--C-:B------:R-:W-:Y:S01]  /*af90*/  @!P4 IMAD.IADD R16, R16, 0x1, -R8.reuse ;  /* 0x000000011010c824 */ /* 0x100fe200078e0a08 */
[C---:B------:R-:W-:Y:S01]  /*afa0*/  ISETP.GT.U32.AND P4, PT, R8.reuse, R15, PT ;  /* 0x0000000f0800720c */ /* 0x040fe20003f84070 */
[----:B------:R-:W-:Y:S01]  /*afb0*/  @!P5 IMAD.IADD R35, R35, 0x1, -R8 ;  /* 0x000000012323d824 */ /* 0x000fe200078e0a08 */
[----:B------:R-:W-:Y:S01]  /*afc0*/  ISETP.GT.U32.AND P5, PT, R8, R23, PT ;  /* 0x000000170800720c */ /* 0x000fe20003fa4070 */
[----:B------:R-:W-:Y:S01]  /*afd0*/  IMAD.HI.U32 R18, R9, R4, RZ ;  /* 0x0000000409127227 */ /* 0x000fe200078e00ff */
[----:B------:R-:W-:Y:S03]  /*afe0*/  STL [R1+0x52c], R20 ;  /* 0x00052c1401007387 */ /* 0x000fe60000100800 */
[----:B------:R-:W-:Y:S01]  /*aff0*/  IMAD.MOV R18, RZ, RZ, -R18 ;  /* 0x000000ffff127224 */ /* 0x000fe200078e0a12 */
[----:B------:R0:W-:Y:S01]  /*b000*/  STL [R1+0x51c], R13 ;  /* 0x00051c0d01007387 */ /* 0x0001e20000100800 */
[----:B------:R-:W-:Y:S01]  /*b010*/  @!P0 IMAD.IADD R28, R28, 0x1, -R8 ;  /* 0x000000011c1c8824 */ /* 0x000fe200078e0a08 */
[----:B------:R-:W-:Y:S01]  /*b020*/  ISETP.GE.AND P0, PT, R2, RZ, PT ;  /* 0x000000ff0200720c */ /* 0x000fe20003f06270 */
[----:B------:R-:W-:-:S02]  /*b030*/  IMAD R2, R8, R18, R4 ;  /* 0x0000001208027224 */ /* 0x000fc400078e0204 */
[--C-:B------:R-:W-:Y:S02]  /*b040*/  @!P4 IMAD.IADD R15, R15, 0x1, -R8.reuse ;  /* 0x000000010f0fc824 */ /* 0x100fe400078e0a08 */
[----:B------:R-:W-:Y:S01]  /*b050*/  IMAD.HI.U32 R4, R9, R3, RZ ;  /* 0x0000000309047227 */ /* 0x000fe200078e00ff */
[----:B------:R-:W-:Y:S02]  /*b060*/  ISETP.GT.U32.AND P4, PT, R8, R2, PT ;  /* 0x000000020800720c */ /* 0x000fe40003f84070 */
[----:B0-----:R-:W-:Y:S01]  /*b070*/  LOP3.LUT R13, R0, 0xd8, R11, 0xfe, !PT ;  /* 0x000000d8000d7812 */ /* 0x001fe200078efe0b */
[----:B------:R-:W-:Y:S01]  /*b080*/  @!P5 IMAD.IADD R23, R23, 0x1, -R8 ;  /* 0x000000011717d824 */ /* 0x000fe200078e0a08 */
[----:B------:R-:W-:Y:S01]  /*b090*/  ISETP.GT.U32.AND P5, PT, R8, R15, PT ;  /* 0x0000000f0800720c */ /* 0x000fe20003fa4070 */
[----:B------:R-:W-:Y:S01]  /*b0a0*/  IMAD.HI.U32 R20, R9, R19, RZ ;  /* 0x0000001309147227 */ /* 0x000fe200078e00ff */
[----:B------:R-:W-:-:S03]  /*b0b0*/  IABS R17, R13 ;  /* 0x0000000d00117213 */ /* 0x000fc60000000000 */
[----:B------:R-:W-:Y:S02]  /*b0c0*/  IMAD.MOV R4, RZ, RZ, -R4 ;  /* 0x000000ffff047224 */ /* 0x000fe400078e0a04 */
[----:B------:R-:W-:Y:S02]  /*b0d0*/  IMAD.MOV R20, RZ, RZ, -R20 ;  /* 0x000000ffff147224 */ /* 0x000fe400078e0a14 */
[----:B------:R-:W-:Y:S01]  /*b0e0*/  IMAD R3, R8, R4, R3 ;  /* 0x0000000408037224 */ /* 0x000fe200078e0203 */
[----:B------:R-:W-:Y:S01]  /*b0f0*/  LOP3.LUT R4, R0, 0xd9, R11, 0xfe, !PT ;  /* 0x000000d900047812 */ /* 0x000fe200078efe0b */
[C---:B------:R-:W-:Y:S02]  /*b100*/  IMAD R21, R8.reuse, R20, R19 ;  /* 0x0000001408157224 */ /* 0x040fe400078e0213 */
[----:B------:R-:W-:Y:S01]  /*b110*/  @!P3 IMAD.MOV R35, RZ, RZ, -R35 ;  /* 0x000000ffff23b224 */ /* 0x000fe200078e0a23 */
[----:B------:R-:W-:Y:S01]  /*b120*/  ISETP.GT.U32.AND P3, PT, R8, R3, PT ;  /* 0x000000030800720c */ /* 0x000fe20003f64070 */
[----:B------:R-:W-:-:S02]  /*b130*/  IMAD.MOV.U32 R24, RZ, RZ, R16 ;  /* 0x000000ffff187224 */ /* 0x000fc400078e0010 */
[----:B------:R-:W-:Y:S01]  /*b140*/  @!P5 IMAD.IADD R15, R15, 0x1, -R8 ;  /* 0x000000010f0fd824 */ /* 0x000fe200078e0a08 */
[C---:B------:R-:W-:Y:S01]  /*b150*/  ISETP.GT.U32.AND P5, PT, R8.reuse, R21, PT ;  /* 0x000000150800720c */ /* 0x040fe20003fa4070 */
[----:B------:R-:W-:Y:S01]  /*b160*/  @!P1 IMAD.MOV R24, RZ, RZ, -R24 ;  /* 0x000000ffff189224 */ /* 0x000fe200078e0a18 */
[----:B------:R-:W-:Y:S01]  /*b170*/  ISETP.GT.U32.AND P1, PT, R8, R23, PT ;  /* 0x000000170800720c */ /* 0x000fe20003f24070 */
[----:B------:R-:W-:-:S03]  /*b180*/  IMAD.HI.U32 R18, R9, R17, RZ ;  /* 0x0000001109127227 */ /* 0x000fc600078e00ff */
[----:B------:R0:W-:Y:S01]  /*b190*/  STL [R1+0x524], R24 ;  /* 0x0005241801007387 */ /* 0x0001e20000100800 */
[----:B------:R-:W-:Y:S02]  /*b1a0*/  IMAD.MOV R18, RZ, RZ, -R18 ;  /* 0x000000ffff127224 */ /* 0x000fe400078e0a12 */
[--C-:B------:R-:W-:Y:S01]  /*b1b0*/  @!P3 IMAD.IADD R3, R3, 0x1, -R8.reuse ;  /* 0x000000010303b824 */ /* 0x100fe200078e0a08 */
[----:B------:R-:W-:Y:S01]  /*b1c0*/  ISETP.GE.AND P3, PT, R13, RZ, PT ;  /* 0x000000ff0d00720c */ /* 0x000fe20003f66270 */
[C---:B------:R-:W-:Y:S01]  /*b1d0*/  IMAD R16, R8.reuse, R18, R17 ;  /* 0x0000001208107224 */ /* 0x040fe200078e0211 */
[----:B------:R-:W-:Y:S01]  /*b1e0*/  IABS R17, R4 ;  /* 0x0000000400117213 */ /* 0x000fe20000000000 */
[----:B------:R-:W-:Y:S01]  /*b1f0*/  @!P5 IMAD.IADD R21, R21, 0x1, -R8 ;  /* 0x000000011515d824 */ /* 0x000fe200078e0a08 */
[----:B------:R-:W-:Y:S01]  /*b200*/  ISETP.GT.U32.AND P5, PT, R8, R3, PT ;  /* 0x000000030800720c */ /* 0x000fe20003fa4070 */
[----:B------:R-:W-:Y:S01]  /*b210*/  @!P2 IMAD.MOV R28, RZ, RZ, -R28 ;  /* 0x000000ffff1ca224 */ /* 0x000fe200078e0a1c */
[----:B------:R-:W-:Y:S01]  /*b220*/  ISETP.GE.AND P2, PT, R7, RZ, PT ;  /* 0x000000ff0700720c */ /* 0x000fe20003f46270 */
[----:B------:R-:W-:Y:S01]  /*b230*/  @!P1 IMAD.IADD R23, R23, 0x1, -R8 ;  /* 0x0000000117179824 */ /* 0x000fe200078e0a08 */
[----:B------:R-:W-:Y:S01]  /*b240*/  ISETP.GE.AND P1, PT, R10, RZ, PT ;  /* 0x000000ff0a00720c */ /* 0x000fe20003f26270 */
[----:B------:R-:W-:Y:S01]  /*b250*/  IMAD.HI.U32 R7, R9, R17, RZ ;  /* 0x0000001109077227 */ /* 0x000fe200078e00ff */
[----:B0-----:R-:W-:-:S03]  /*b260*/  LOP3.LUT R24, R0, 0xdb, R11, 0xfe, !PT ;  /* 0x000000db00187812 */ /* 0x001fc600078efe0b */
[----:B------:R-:W-:Y:S02]  /*b270*/  IMAD.MOV R7, RZ, RZ, -R7 ;  /* 0x000000ffff077224 */ /* 0x000fe400078e0a07 */
[--C-:B------:R-:W-:Y:S02]  /*b280*/  @!P4 IMAD.IADD R2, R2, 0x1, -R8.reuse ;  /* 0x000000010202c824 */ /* 0x100fe400078e0a08 */
[----:B------:R-:W-:Y:S01]  /*b290*/  IMAD R29, R8, R7, R17 ;  /* 0x00000007081d7224 */ /* 0x000fe200078e0211 */
[----:B------:R-:W-:Y:S01]  /*b2a0*/  LOP3.LUT R17, R0, 0xda, R11, 0xfe, !PT ;  /* 0x000000da00117812 */ /* 0x000fe200078efe0b */
[----:B------:R-:W-:Y:S01]  /*b2b0*/  @!P5 IMAD.IADD R3, R3, 0x1, -R8 ;  /* 0x000000010303d824 */ /* 0x000fe200078e0a08 */
[C---:B------:R-:W-:Y:S01]  /*b2c0*/  ISETP.GT.U32.AND P4, PT, R8.reuse, R2, PT ;  /* 0x000000020800720c */ /* 0x040fe20003f84070 */
[----:B------:R-:W-:Y:S01]  /*b2d0*/  @!P6 IMAD.MOV R15, RZ, RZ, -R15 ;  /* 0x000000ffff0fe224 */ /* 0x000fe200078e0a0f */
[C---:B------:R-:W-:Y:S01]  /*b2e0*/  ISETP.GT.U32.AND P6, PT, R8.reuse, R16, PT ;  /* 0x000000100800720c */ /* 0x040fe20003fc4070 */
[----:B------:R-:W-:Y:S01]  /*b2f0*/  @!P1 IMAD.MOV R3, RZ, RZ, -R3 ;  /* 0x000000ffff039224 */ /* 0x000fe200078e0a03 */
[C---:B------:R-:W-:Y:S01]  /*b300*/  ISETP.GT.U32.AND P1, PT, R8.reuse, R29, PT ;  /* 0x0000001d0800720c */ /* 0x040fe20003f24070 */
[----:B------:R-:W-:Y:S01]  /*b310*/  @!P0 IMAD.MOV R23, RZ, RZ, -R23 ;  /* 0x000000ffff178224 */ /* 0x000fe200078e0a17 */
[----:B------:R-:W-:-:S02]  /*b320*/  ISETP.GT.U32.AND P0, PT, R8, R21, PT ;  /* 0x000000150800720c */ /* 0x000fc40003f04070 */
[----:B------:R-:W-:Y:S02]  /*b330*/  ISETP.GE.AND P5, PT, R17, RZ, PT ;  /* 0x000000ff1100720c */ /* 0x000fe40003fa6270 */
[----:B------:R-:W-:-:S03]  /*b340*/  IABS R17, R17 ;  /* 0x0000001100117213 */ /* 0x000fc60000000000 */
[----:B------:R-:W-:Y:S01]  /*b350*/  @!P4 IMAD.IADD R2, R2, 0x1, -R8 ;  /* 0x000000010202c824 */ /* 0x000fe200078e0a08 */
[----:B------:R-:W-:Y:S01]  /*b360*/  ISETP.GE.AND P4, PT, R12, RZ, PT ;  /* 0x000000ff0c00720c */ /* 0x000fe20003f86270 */
[----:B------:R-:W-:Y:S01]  /*b370*/  IMAD.HI.U32 R7, R9, R17, RZ ;  /* 0x0000001109077227 */ /* 0x000fe200078e00ff */
[----:B------:R-:W-:-:S03]  /*b380*/  LOP3.LUT R12, R0, 0xea, R11, 0xfe, !PT ;  /* 0x000000ea000c7812 */ /* 0x000fc600078efe0b */
[----:B------:R-:W-:Y:S01]  /*b390*/  @!P1 IMAD.IADD R29, R29, 0x1, -R8 ;  /* 0x000000011d1d9824 */ /* 0x000fe200078e0a08 */
[----:B------:R-:W-:Y:S01]  /*b3a0*/  IABS R20, R12 ;  /* 0x0000000c00147213 */ /* 0x000fe20000000000 */
[----:B------:R-:W-:Y:S02]  /*b3b0*/  IMAD.MOV R7, RZ, RZ, -R7 ;  /* 0x000000ffff077224 */ /* 0x000fe400078e0a07 */
[----:B------:R-:W-:Y:S01]  /*b3c0*/  IMAD.MOV.U32 R18, RZ, RZ, R2 ;  /* 0x000000ffff127224 */ /* 0x000fe200078e0002 */
[----:B------:R-:W-:Y:S01]  /*b3d0*/  ISETP.GT.U32.AND P1, PT, R8, R29, PT ;  /* 0x0000001d0800720c */ /* 0x000fe20003f24070 */
[--C-:B------:R-:W-:Y:S01]  /*b3e0*/  @!P6 IMAD.IADD R16, R16, 0x1, -R8.reuse ;  /* 0x000000011010e824 */ /* 0x100fe200078e0a08 */
[----:B------:R-:W-:Y:S01]  /*b3f0*/  ISETP.GE.AND P6, PT, R4, RZ, PT ;  /* 0x000000ff0400720c */ /* 0x000fe20003fc6270 */
[----:B------:R-:W-:Y:S01]  /*b400*/  @!P0 IMAD.IADD R21, R21, 0x1, -R8 ;  /* 0x0000000115158824 */ /* 0x000fe200078e0a08 */
[----:B------:R-:W-:Y:S01]  /*b410*/  ISETP.GE.AND P0, PT, R24, RZ, PT ;  /* 0x000000ff1800720c */ /* 0x000fe20003f06270 */
[C---:B------:R-:W-:Y:S01]  /*b420*/  IMAD R17, R8.reuse, R7, R17 ;  /* 0x0000000708117224 */ /* 0x040fe200078e0211 */
[----:B------:R-:W-:Y:S01]  /*b430*/  IABS R24, R24 ;  /* 0x0000001800187213 */ /* 0x000fe20000000000 */
[----:B------:R-:W-:Y:S01]  /*b440*/  @!P2 IMAD.MOV R18, RZ, RZ, -R18 ;  /* 0x000000ffff12a224 */ /* 0x000fe200078e0a12 */
[----:B------:R-:W-:-:S02]  /*b450*/  ISETP.GT.U32.AND P2, PT, R8, R16, PT ;  /* 0x000000100800720c */ /* 0x000fc40003f44070 */
[C-C-:B------:R-:W-:Y:S01]  /*b460*/  LOP3.LUT R2, R0.reuse, 0xe2, R11.reuse, 0xfe, !PT ;  /* 0x000000e200027812 */ /* 0x140fe200078efe0b */
[----:B------:R-:W-:Y:S01]  /*b470*/  IMAD.HI.U32 R4, R9, R24, RZ ;  /* 0x0000001809047227 */ /* 0x000fe200078e00ff */
[----:B------:R0:W-:Y:S01]  /*b480*/  STL [R1+0x520], R18 ;  /* 0x0005201201007387 */ /* 0x0001e20000100800 */
[----:B------:R-:W-:Y:S02]  /*b490*/  LOP3.LUT R7, R0, 0xe8, R11, 0xfe, !PT ;  /* 0x000000e800077812 */ /* 0x000fe400078efe0b */
[----:B------:R-:W-:Y:S01]  /*b4a0*/  @!P1 IMAD.IADD R29, R29, 0x1, -R8 ;  /* 0x000000011d1d9824 */ /* 0x000fe200078e0a08 */
[C---:B------:R-:W-:Y:S01]  /*b4b0*/  ISETP.GT.U32.AND P1, PT, R8.reuse, R17, PT ;  /* 0x000000110800720c */ /* 0x040fe20003f24070 */
[----:B------:R-:W-:Y:S01]  /*b4c0*/  IMAD.MOV R4, RZ, RZ, -R4 ;  /* 0x000000ffff047224 */ /* 0x000fe200078e0a04 */
[----:B------:R-:W-:Y:S01]  /*b4d0*/  STL [R1+0x204], R21 ;  /* 0x0002041501007387 */ /* 0x000fe20000100800 */
[----:B------:R-:W-:Y:S01]  /*b4e0*/  @!P6 IMAD.MOV R29, RZ, RZ, -R29 ;  /* 0x000000ffff1de224 */ /* 0x000fe200078e0a1d */
[----:B------:R-:W-:Y:S01]  /*b4f0*/  IABS R19, R2 ;  /* 0x0000000200137213 */ /* 0x000fe20000000000 */
[----:B------:R-:W-:Y:S01]  /*b500*/  IMAD R24, R8, R4, R24 ;  /* 0x0000000408187224 */ /* 0x000fe200078e0218 */
[----:B------:R1:W-:Y:S01]  /*b510*/  STL [R1+0x540], R3 ;  /* 0x0005400301007387 */ /* 0x0003e20000100800 */
[--C-:B------:R-:W-:Y:S01]  /*b520*/  @!P2 IMAD.IADD R16, R16, 0x1, -R8.reuse ;  /* 0x000000011010a824 */ /* 0x100fe200078e0a08 */
[----:B------:R-:W-:Y:S01]  /*b530*/  ISETP.GE.AND P2, PT, R34, RZ, PT ;  /* 0x000000ff2200720c */ /* 0x000fe20003f46270 */
[----:B------:R-:W-:Y:S01]  /*b540*/  IMAD.HI.U32 R4, R9, R19, RZ ;  /* 0x0000001309047227 */ /* 0x000fe200078e00ff */
[----:B------:R-:W-:Y:S01]  /*b550*/  IABS R34, R34 ;  /* 0x0000002200227213 */ /* 0x000fe20000000000 */
[----:B------:R4:W-:Y:S01]  /*b560*/  STL [R1+0x144], R36 ;  /* 0x0001442401007387 */ /* 0x0009e20000100800 */
[----:B------:R-:W-:Y:S01]  /*b570*/  ISETP.GT.U32.AND P6, PT, R8, R24, PT ;  /* 0x000000180800720c */ /* 0x000fe20003fc4070 */
[----:B------:R-:W-:Y:S01]  /*b580*/  @!P1 IMAD.IADD R17, R17, 0x1, -R8 ;  /* 0x0000000111119824 */ /* 0x000fe200078e0a08 */
[----:B0-----:R-:W-:Y:S01]  /*b590*/  IABS R18, R7 ;  /* 0x0000000700127213 */ /* 0x001fe20000000000 */
[----:B------:R-:W-:Y:S01]  /*b5a0*/  @!P3 IMAD.MOV R16, RZ, RZ, -R16 ;  /* 0x000000ffff10b224 */ /* 0x000fe200078e0a10 */
[----:B------:R-:W-:Y:S01]  /*b5b0*/  ISETP.GE.AND P3, PT, R30, RZ, PT ;  /* 0x000000ff1e00720c */ /* 0x000fe20003f66270 */
[C---:B-1----:R-:W-:Y:S01]  /*b5c0*/  IMAD.HI.U32 R3, R9.reuse, R34, RZ ;  /* 0x0000002209037227 */ /* 0x042fe200078e00ff */
[----:B------:R-:W-:Y:S01]  /*b5d0*/  ISETP.GT.U32.AND P1, PT, R8, R17, PT ;  /* 0x000000110800720c */ /* 0x000fe20003f24070 */
[----:B------:R0:W-:Y:S01]  /*b5e0*/  STL [R1+0x160], R33 ;  /* 0x0001602101007387 */ /* 0x0001e20000100800 */
[----:B------:R-:W-:Y:S01]  /*b5f0*/  IABS R30, R30 ;  /* 0x0000001e001e7213 */ /* 0x000fe20000000000 */
[----:B------:R-:W-:Y:S01]  /*b600*/  IMAD.MOV R3, RZ, RZ, -R3 ;  /* 0x000000ffff037224 */ /* 0x000fe200078e0a03 */
[--C-:B------:R-:W-:Y:S01]  /*b610*/  LOP3.LUT R21, R0, 0xeb, R11.reuse, 0xfe, !PT ;  /* 0x000000eb00157812 */ /* 0x100fe200078efe0b */
[----:B------:R-:W-:Y:S01]  /*b620*/  IMAD.MOV R4, RZ, RZ, -R4 ;  /* 0x000000ffff047224 */ /* 0x000fe200078e0a04 */
[----:B----4-:R-:W-:Y:S01]  /*b630*/  IABS R36, R33 ;  /* 0x0000002100247213 */ /* 0x010fe20000000000 */
[----:B------:R-:W-:Y:S01]  /*b640*/  IMAD R34, R8, R3, R34 ;  /* 0x0000000308227224 */ /* 0x000fe200078e0222 */
[--C-:B------:R-:W-:Y:S01]  /*b650*/  LOP3.LUT R3, R0, 0xe3, R11.reuse, 0xfe, !PT ;  /* 0x000000e300037812 */ /* 0x100fe200078efe0b */
[--C-:B------:R-:W-:Y:S01]  /*b660*/  @!P6 IMAD.IADD R24, R24, 0x1, -R8.reuse ;  /* 0x000000011818e824 */ /* 0x100fe200078e0a08 */
[----:B------:R-:W-:Y:S01]  /*b670*/  IABS R26, R21 ;  /* 0x00000015001a7213 */ /* 0x000fe20000000000 */
[----:B------:R-:W-:Y:S01]  /*b680*/  IMAD.HI.U32 R10, R9, R30, RZ ;  /* 0x0000001e090a7227 */ /* 0x000fe200078e00ff */
[----:B------:R-:W-:Y:S01]  /*b690*/  IABS R25, R3 ;  /* 0x0000000300197213 */ /* 0x000fe20000000000 */
[----:B------:R-:W-:Y:S01]  /*b6a0*/  STL [R1+0x168], R32 ;  /* 0x0001682001007387 */ /* 0x000fe20000100800 */
[C---:B------:R-:W-:Y:S01]  /*b6b0*/  ISETP.GT.U32.AND P6, PT, R8.reuse, R24, PT ;  /* 0x000000180800720c */ /* 0x040fe20003fc4070 */
[----:B------:R-:W-:Y:S01]  /*b6c0*/  @!P1 IMAD.IADD R17, R17, 0x1, -R8 ;  /* 0x0000000111119824 */ /* 0x000fe200078e0a08 */
[----:B------:R-:W-:Y:S01]  /*b6d0*/  ISETP.GT.U32.AND P1, PT, R8, R34, PT ;  /* 0x000000220800720c */ /* 0x000fe20003f24070 */
[----:B------:R-:W-:Y:S01]  /*b6e0*/  IMAD.MOV R10, RZ, RZ, -R10 ;  /* 0x000000ffff0a7224 */ /* 0x000fe200078e0a0a */
[----:B0-----:R-:W-:Y:S01]  /*b6f0*/  LOP3.LUT R33, R0, 0xf3, R11, 0xfe, !PT ;  /* 0x000000f300217812 */ /* 0x001fe200078efe0b */
[----:B------:R-:W-:-:S02]  /*b700*/  @!P5 IMAD.MOV R17, RZ, RZ, -R17 ;  /* 0x000000ffff11d224 */ /* 0x000fc400078e0a11 */
[----:B------:R-:W-:Y:S01]  /*b710*/  IMAD R30, R8, R10, R30 ;  /* 0x0000000a081e7224 */ /* 0x000fe200078e021e */
[----:B------:R-:W-:Y:S01]  /*b720*/  LOP3.LUT R10, R0, 0xe9, R11, 0xfe, !PT ;  /* 0x000000e9000a7812 */ /* 0x000fe200078efe0b */
[C---:B------:R-:W-:Y:S01]  /*b730*/  IMAD R19, R8.reuse, R4, R19 ;  /* 0x0000000408137224 */ /* 0x040fe200078e0213 */
[----:B------:R0:W-:Y:S01]  /*b740*/  STL [R1+0x170], R33 ;  /* 0x0001702101007387 */ /* 0x0001e20000100800 */
[----:B------:R-:W-:Y:S01]  /*b750*/  IMAD.HI.U32 R4, R9, R18, RZ ;  /* 0x0000001209047227 */ /* 0x000fe200078e00ff */
[----:B------:R-:W-:Y:S02]  /*b760*/  ISETP.GT.U32.AND P5, PT, R8, R30, PT ;  /* 0x0000001e0800720c */ /* 0x000fe40003fa4070 */
[----:B------:R-:W-:Y:S01]  /*b770*/  IABS R31, R10 ;  /* 0x0000000a001f7213 */ /* 0x000fe20000000000 */
[--C-:B------:R-:W-:Y:S01]  /*b780*/  @!P6 IMAD.IADD R24, R24, 0x1, -R8.reuse ;  /* 0x000000011818e824 */ /* 0x100fe200078e0a08 */
[----:B------:R-:W-:Y:S01]  /*b790*/  ISETP.GT.U32.AND P6, PT, R8, R19, PT ;  /* 0x000000130800720c */ /* 0x000fe20003fc4070 */
[----:B------:R-:W-:-:S02]  /*b7a0*/  @!P1 IMAD.IADD R34, R34, 0x1, -R8 ;  /* 0x0000000122229824 */ /* 0x000fc400078e0a08 */
[----:B------:R-:W-:Y:S02]  /*b7b0*/  @!P0 IMAD.MOV R24, RZ, RZ, -R24 ;  /* 0x000000ffff188224 */ /* 0x000fe400078e0a18 */
[----:B------:R-:W-:Y:S01]  /*b7c0*/  IMAD.MOV R4, RZ, RZ, -R4 ;  /* 0x000000ffff047224 */ /* 0x000fe200078e0a04 */
[----:B------:R-:W-:Y:S01]  /*b7d0*/  ISETP.GT.U32.AND P0, PT, R8, R34, PT ;  /* 0x000000220800720c */ /* 0x000fe20003f04070 */
[----:B------:R-:W-:-:S04]  /*b7e0*/  IMAD.HI.U32 R21, R9, R31, RZ ;  /* 0x0000001f09157227 */ /* 0x000fc800078e00ff */
[----:B------:R-:W-:Y:S02]  /*b7f0*/  @!P5 IMAD.IADD R30, R30, 0x1, -R8 ;  /* 0x000000011e1ed824 */ /* 0x000fe400078e0a08 */
[C---:B------:R-:W-:Y:S02]  /*b800*/  IMAD R18, R8.reuse, R4, R18 ;  /* 0x0000000408127224 */ /* 0x040fe400078e0212 */
[----:B------:R-:W-:Y:S01]  /*b810*/  IMAD.HI.U32 R13, R9, R25, RZ ;  /* 0x00000019090d7227 */ /* 0x000fe200078e00ff */
[----:B------:R-:W-:-:S03]  /*b820*/  ISETP.GT.U32.AND P5, PT, R8, R30, PT ;  /* 0x0000001e0800720c */ /* 0x000fc60003fa4070 */
[--C-:B------:R-:W-:Y:S01]  /*b830*/  @!P0 IMAD.IADD R34, R34, 0x1, -R8.reuse ;  /* 0x0000000122228824 */ /* 0x100fe200078e0a08 */
[C---:B------:R-:W-:Y:S01]  /*b840*/  ISETP.GT.U32.AND P0, PT, R8.reuse, R18, PT ;  /* 0x000000120800720c */ /* 0x040fe20003f04070 */
[----:B------:R-:W-:Y:S02]  /*b850*/  IMAD.MOV R21, RZ, RZ, -R21 ;  /* 0x000000ffff157224 */ /* 0x000fe400078e0a15 */
[----:B------:R-:W-:Y:S02]  /*b860*/  @!P6 IMAD.IADD R19, R19, 0x1, -R8 ;  /* 0x000000011313e824 */ /* 0x000fe400078e0a08 */
[----:B------:R-:W-:Y:S02]  /*b870*/  IMAD.MOV R13, RZ, RZ, -R13 ;  /* 0x000000ffff0d7224 */ /* 0x000fe400078e0a0d */
[----:B------:R-:W-:Y:S01]  /*b880*/  IMAD.HI.U32 R4, R9, R26, RZ ;  /* 0x0000001a09047227 */ /* 0x000fe200078e00ff */
[----:B------:R-:W-:-:S03]  /*b890*/  ISETP.GT.U32.AND P6, PT, R8, R19, PT ;  /* 0x000000130800720c */ /* 0x000fc60003fc4070 */
[C---:B------:R-:W-:Y:S02]  /*b8a0*/  IMAD R31, R8.reuse, R21, R31 ;  /* 0x00000015081f7224 */ /* 0x040fe400078e021f */
[----:B------:R-:W-:Y:S02]  /*b8b0*/  IMAD R25, R8, R13, R25 ;  /* 0x0000000d08197224 */ /* 0x000fe400078e0219 */
[----:B------:R-:W-:-:S03]  /*b8c0*/  IMAD.HI.U32 R13, R9, R20, RZ ;  /* 0x00000014090d7227 */ /* 0x000fc600078e00ff */
[----:B------:R-:W-:Y:S01]  /*b8d0*/  ISETP.GT.U32.AND P1, PT, R8, R25, PT ;  /* 0x000000190800720c */ /* 0x000fe20003f24070 */
[----:B------:R-:W-:Y:S02]  /*b8e0*/  IMAD.MOV R4, RZ, RZ, -R4 ;  /* 0x000000ffff047224 */ /* 0x000fe400078e0a04 */
[----:B------:R-:W-:Y:S01]  /*b8f0*/  @!P5 IMAD.IADD R30, R30, 0x1, -R8 ;  /* 0x000000011e1ed824 */ /* 0x000fe200078e0a08 */
[C---:B------:R-:W-:Y:S01]  /*b900*/  ISETP.GT.U32.AND P5, PT, R8.reuse, R31, PT ;  /* 0x0000001f0800720c */ /* 0x040fe20003fa4070 */
[----:B------:R-:W-:Y:S02]  /*b910*/  IMAD.MOV R13, RZ, RZ, -R13 ;  /* 0x000000ffff0d7224 */ /* 0x000fe400078e0a0d */
[----:B------:R-:W-:Y:S01]  /*b920*/  IMAD R26, R8, R4, R26 ;  /* 0x00000004081a7224 */ /* 0x000fe200078e021a */
[----:B------:R-:W-:Y:S01]  /*b930*/  IABS R4, R32 ;  /* 0x0000002000047213 */ /* 0x000fe20000000000 */
[----:B------:R-:W-:-:S04]  /*b940*/  IMAD.HI.U32 R21, R9, R36, RZ ;  /* 0x0000002409157227 */ /* 0x000fc800078e00ff */
[----:B------:R-:W-:Y:S02]  /*b950*/  @!P0 IMAD.IADD R18, R18, 0x1, -R8 ;  /* 0x0000000112128824 */ /* 0x000fe400078e0a08 */
[C---:B------:R-:W-:Y:S02]  /*b960*/  IMAD R20, R8.reuse, R13, R20 ;  /* 0x0000000d08147224 */ /* 0x040fe400078e0214 */
[----:B------:R-:W-:Y:S02]  /*b970*/  IMAD.MOV R21, RZ, RZ, -R21 ;  /* 0x000000ffff157224 */ /* 0x000fe400078e0a15 */
[----:B------:R-:W-:Y:S01]  /*b980*/  @!P2 IMAD.MOV R34, RZ, RZ, -R34 ;  /* 0x000000ffff22a224 */ /* 0x000fe200078e0a22 */
[----:B------:R-:W-:Y:S01]  /*b990*/  ISETP.GT.U32.AND P2, PT, R8, R18, PT ;  /* 0x000000120800720c */ /* 0x000fe20003f44070 */
        /* <DEDUP_REMOVED lines=8> */
[----:B------:R-:W-:Y:S01]  /*ba20*/  IMAD R4, R8, R13, R4 ;  /* 0x0000000d08047224 */ /* 0x000fe200078e0204 */
[----:B------:R-:W-:Y:S01]  /*ba30*/  IABS R13, R33 ;  /* 0x00000021000d7213 */ /* 0x000fe20000000000 */
[----:B------:R-:W-:Y:S01]  /*ba40*/  @!P2 IMAD.IADD R18, R18, 0x1, -R8 ;  /* 0x000000011212a824 */ /* 0x000fe200078e0a08 */
[----:B0-----:R-:W-:Y:S01]  /*ba50*/  LOP3.LUT R33, R0, 0xf8, R11, 0xfe, !PT ;  /* 0x000000f800217812 */ /* 0x001fe200078efe0b */
[----:B------:R-:W-:Y:S01]  /*ba60*/  IMAD.HI.U32 R32, R9, R37, RZ ;  /* 0x0000002509207227 */ /* 0x000fe200078e00ff */
[----:B------:R-:W-:-:S03]  /*ba70*/  ISETP.GT.U32.AND P2, PT, R8, R4, PT ;  /* 0x000000040800720c */ /* 0x000fc60003f44070 */
[----:B------:R-:W-:Y:S01]  /*ba80*/  @!P6 IMAD.IADD R20, R20, 0x1, -R8 ;  /* 0x000000011414e824 */ /* 0x000fe200078e0a08 */
[----:B------:R-:W-:Y:S01]  /*ba90*/  ISETP.GT.U32.AND P6, PT, R8, R31, PT ;  /* 0x0000001f0800720c */ /* 0x000fe20003fc4070 */
[----:B------:R-:W-:Y:S01]  /*baa0*/  IMAD.MOV R32, RZ, RZ, -R32 ;  /* 0x000000ffff207224 */ /* 0x000fe200078e0a20 */
[----:B------:R-:W-:Y:S01]  /*bab0*/  STL [R1+0x17c], R33 ;  /* 0x00017c2101007387 */ /* 0x000fe20000100800 */
[----:B------:R-:W-:Y:S02]  /*bac0*/  @!P5 IMAD.IADD R36, R36, 0x1, -R8 ;  /* 0x000000012424d824 */ /* 0x000fe400078e0a08 */
[----:B------:R-:W-:Y:S01]  /*bad0*/  IMAD R37, R8, R32, R37 ;  /* 0x0000002008257224 */ /* 0x000fe200078e0225 */
[----:B------:R-:W-:Y:S01]  /*bae0*/  LOP3.LUT R32, R0, 0xf9, R11, 0xfe, !PT ;  /* 0x000000f900207812 */ /* 0x000fe200078efe0b */
[----:B------:R-:W-:Y:S01]  /*baf0*/  @!P3 IMAD.MOV R30, RZ, RZ, -R30 ;  /* 0x000000ffff1eb224 */ /* 0x000fe200078e0a1e */
[----:B------:R-:W-:Y:S01]  /*bb00*/  ISETP.GT.U32.AND P3, PT, R8, R36, PT ;  /* 0x000000240800720c */ /* 0x000fe20003f64070 */
[--C-:B------:R-:W-:Y:S01]  /*bb10*/  @!P2 IMAD.IADD R4, R4, 0x1, -R8.reuse ;  /* 0x000000010404a824 */ /* 0x100fe200078e0a08 */
[----:B------:R-:W-:Y:S01]  /*bb20*/  ISETP.GT.U32.AND P0, PT, R8, R37, PT ;  /* 0x000000250800720c */ /* 0x000fe20003f04070 */
[--C-:B------:R-:W-:Y:S01]  /*bb30*/  @!P1 IMAD.IADD R25, R25, 0x1, -R8.reuse ;  /* 0x0000000119199824 */ /* 0x100fe200078e0a08 */
[----:B------:R-:W-:Y:S01]  /*bb40*/  STL [R1+0x184], R32 ;  /* 0x0001842001007387 */ /* 0x000fe20000100800 */
[----:B------:R-:W-:Y:S01]  /*bb50*/  @!P6 IMAD.IADD R31, R31, 0x1, -R8 ;  /* 0x000000011f1fe824 */ /* 0x000fe200078e0a08 */
[----:B------:R-:W-:Y:S01]  /*bb60*/  ISETP.GE.AND P6, PT, R2, RZ, PT ;  /* 0x000000ff0200720c */ /* 0x000fe20003fc6270 */
[----:B------:R-:W-:Y:S01]  /*bb70*/  IMAD.HI.U32 R2, R9, R13, RZ ;  /* 0x0000000d09027227 */ /* 0x000fe200078e00ff */
[C---:B------:R-:W-:Y:S01]  /*bb80*/  ISETP.GT.U32.AND P2, PT, R8.reuse, R4, PT ;  /* 0x000000040800720c */ /* 0x040fe20003f44070 */
[----:B------:R0:W-:Y:S01]  /*bb90*/  STL [R1+0x188], R21 ;  /* 0x0001881501007387 */ /* 0x0001e20000100800 */
[----:B------:R-:W-:Y:S01]  /*bba0*/  ISETP.GT.U32.AND P1, PT, R8, R25, PT ;  /* 0x000000190800720c */ /* 0x000fe20003f24070 */
[----:B------:R-:W-:-:S02]  /*bbb0*/  IMAD.MOV R2, RZ, RZ, -R2 ;  /* 0x000000ffff027224 */ /* 0x000fc400078e0a02 */
[--C-:B------:R-:W-:Y:S01]  /*bbc0*/  @!P3 IMAD.IADD R36, R36, 0x1, -R8.reuse ;  /* 0x000000012424b824 */ /* 0x100fe200078e0a08 */
[----:B------:R-:W-:Y:S01]  /*bbd0*/  ISETP.GE.AND P3, PT, R12, RZ, PT ;  /* 0x000000ff0c00720c */ /* 0x000fe20003f66270 */
[--C-:B------:R-:W-:Y:S02]  /*bbe0*/  @!P0 IMAD.IADD R37, R37, 0x1, -R8.reuse ;  /* 0x0000000125258824 */ /* 0x100fe400078e0a08 */
[C---:B------:R-:W-:Y:S01]  /*bbf0*/  IMAD R12, R8.reuse, R2, R13 ;  /* 0x00000002080c7224 */ /* 0x040fe200078e020d */
[----:B------:R-:W-:Y:S01]  /*bc00*/  IABS R13, R32 ;  /* 0x00000020000d7213 */ /* 0x000fe20000000000 */
[----:B------:R-:W-:Y:S01]  /*bc10*/  @!P6 IMAD.MOV R19, RZ, RZ, -R19 ;  /* 0x000000ffff13e224 */ /* 0x000fe200078e0a13 */
[----:B------:R-:W-:Y:S01]  /*bc20*/  ISETP.GT.U32.AND P5, PT, R8, R37, PT ;  /* 0x000000250800720c */ /* 0x000fe20003fa4070 */
[--C-:B------:R-:W-:Y:S01]  /*bc30*/  @!P2 IMAD.IADD R4, R4, 0x1, -R8.reuse ;  /* 0x000000010404a824 */ /* 0x100fe200078e0a08 */
[C---:B------:R-:W-:Y:S01]  /*bc40*/  ISETP.GT.U32.AND P2, PT, R8.reuse, R12, PT ;  /* 0x0000000c0800720c */ /* 0x040fe20003f44070 */
[----:B------:R-:W-:Y:S01]  /*bc50*/  @!P1 IMAD.IADD R25, R25, 0x1, -R8 ;  /* 0x0000000119199824 */ /* 0x000fe200078e0a08 */
[----:B------:R-:W-:-:S02]  /*bc60*/  ISETP.GT.U32.AND P1, PT, R8, R26, PT ;  /* 0x0000001a0800720c */ /* 0x000fc40003f24070 */
[----:B0-----:R-:W-:Y:S02]  /*bc70*/  IABS R21, R21 ;  /* 0x0000001500157213 */ /* 0x001fe40000000000 */
[----:B------:R-:W-:Y:S02]  /*bc80*/  LOP3.LUT R2, R0, 0xfb, R11, 0xfe, !PT ;  /* 0x000000fb00027812 */ /* 0x000fe400078efe0b */
[----:B------:R-:W-:Y:S02]  /*bc90*/  LEA.HI R11, R49, 0x3e, RZ, 0x1a ;  /* 0x0000003e310b7811 */ /* 0x000fe400078fd0ff */
[----:B------:R-:W-:Y:S01]  /*bca0*/  IABS R32, R2 ;  /* 0x0000000200207213 */ /* 0x000fe20000000000 */
[--C-:B------:R-:W-:Y:S01]  /*bcb0*/  @!P5 IMAD.IADD R37, R37, 0x1, -R8.reuse ;  /* 0x000000012525d824 */ /* 0x100fe200078e0a08 */
[----:B------:R-:W-:Y:S01]  /*bcc0*/  ISETP.GE.AND P5, PT, R10, RZ, PT ;  /* 0x000000ff0a00720c */ /* 0x000fe20003fa6270 */
[--C-:B------:R-:W-:Y:S01]  /*bcd0*/  @!P2 IMAD.IADD R12, R12, 0x1, -R8.reuse ;  /* 0x000000010c0ca824 */ /* 0x100fe200078e0a08 */
[----:B------:R-:W-:Y:S01]  /*bce0*/  IABS R10, R33 ;  /* 0x00000021000a7213 */ /* 0x000fe20000000000 */
[----:B------:R-:W-:Y:S01]  /*bcf0*/  @!P1 IMAD.IADD R26, R26, 0x1, -R8 ;  /* 0x000000011a1a9824 */ /* 0x000fe200078e0a08 */
[C---:B------:R-:W-:Y:S01]  /*bd00*/  ISETP.GT.U32.AND P1, PT, R8.reuse, R20, PT ;  /* 0x000000140800720c */ /* 0x040fe20003f24070 */
[----:B------:R0:W-:Y:S01]  /*bd10*/  STL [R1+0x18c], R2 ;  /* 0x00018c0201007387 */ /* 0x0001e20000100800 */
[C---:B------:R-:W-:Y:S01]  /*bd20*/  ISETP.GT.U32.AND P2, PT, R8.reuse, R12, PT ;  /* 0x0000000c0800720c */ /* 0x040fe20003f44070 */
[----:B------:R-:W-:Y:S01]  /*bd30*/  IMAD.HI.U32 R33, R9, R10, RZ ;  /* 0x0000000a09217227 */ /* 0x000fe200078e00ff */
[----:B------:R-:W-:-:S03]  /*bd40*/  ISETP.GT.U32.AND P0, PT, R8, R26, PT ;  /* 0x0000001a0800720c */ /* 0x000fc60003f04070 */
[----:B------:R-:W-:Y:S02]  /*bd50*/  IMAD.MOV R33, RZ, RZ, -R33 ;  /* 0x000000ffff217224 */ /* 0x000fe400078e0a21 */
[----:B------:R-:W-:Y:S02]  /*bd60*/  IMAD R67, R11, UR6, RZ ;  /* 0x000000060b437c24 */ /* 0x000fe4000f8e02ff */
[----:B------:R-:W-:Y:S01]  /*bd70*/  IMAD R10, R8, R33, R10 ;  /* 0x00000021080a7224 */ /* 0x000fe200078e020a */
[----:B------:R-:W-:Y:S01]  /*bd80*/  SHF.R.U32.HI R33, RZ, 0x6, R49 ;  /* 0x00000006ff217819 */ /* 0x000fe20000011631 */
[--C-:B------:R-:W-:Y:S01]  /*bd90*/  @!P1 IMAD.IADD R20, R20, 0x1, -R8.reuse ;  /* 0x0000000114149824 */ /* 0x100fe200078e0a08 */
[----:B------:R-:W-:Y:S01]  /*bda0*/  ISETP.GE.AND P1, PT, R3, RZ, PT ;  /* 0x000000ff0300720c */ /* 0x000fe20003f26270 */
[--C-:B------:R-:W-:Y:S01]  /*bdb0*/  @!P2 IMAD.IADD R12, R12, 0x1, -R8.reuse ;  /* 0x000000010c0ca824 */ /* 0x100fe200078e0a08 */
[----:B------:R-:W-:Y:S01]  /*bdc0*/  ISETP.GT.U32.AND P2, PT, R8, R10, PT ;  /* 0x0000000a0800720c */ /* 0x000fe20003f44070 */
[----:B------:R-:W-:Y:S01]  /*bdd0*/  @!P0 IMAD.IADD R26, R26, 0x1, -R8 ;  /* 0x000000011a1a8824 */ /* 0x000fe200078e0a08 */
[----:B------:R-:W-:Y:S01]  /*bde0*/  ISETP.GE.AND P0, PT, R7, RZ, PT ;  /* 0x000000ff0700720c */ /* 0x000fe20003f06270 */
[----:B------:R-:W-:Y:S01]  /*bdf0*/  IMAD.HI.U32 R7, R9, R13, RZ ;  /* 0x0000000d09077227 */ /* 0x000fe200078e00ff */
[----:B------:R-:W-:-:S03]  /*be00*/  SGXT.U32 R33, R33, 0x1 ;  /* 0x000000012121781a */ /* 0x000fc60000000000 */
[----:B------:R-:W-:Y:S02]  /*be10*/  IMAD.MOV R7, RZ, RZ, -R7 ;  /* 0x000000ffff077224 */ /* 0x000fe400078e0a07 */
[----:B------:R-:W-:Y:S02]  /*be20*/  IMAD R141, R33, UR6, RZ ;  /* 0x00000006218d7c24 */ /* 0x000fe4000f8e02ff */
[----:B------:R-:W-:Y:S02]  /*be30*/  IMAD R13, R8, R7, R13 ;  /* 0x00000007080d7224 */ /* 0x000fe400078e020d */
[----:B------:R-:W-:Y:S02]  /*be40*/  @!P2 IMAD.IADD R10, R10, 0x1, -R8 ;  /* 0x000000010a0aa824 */ /* 0x000fe400078e0a08 */
[----:B------:R-:W-:Y:S02]  /*be50*/  IMAD R143, R143, 0x2, R141 ;  /* 0x000000028f8f7824 */ /* 0x000fe400078e028d */
[----:B------:R-:W-:Y:S01]  /*be60*/  IMAD.HI.U32 R3, R9, R21, RZ ;  /* 0x0000001509037227 */ /* 0x000fe200078e00ff */
[----:B------:R-:W-:-:S03]  /*be70*/  ISETP.GT.U32.AND P2, PT, R8, R10, PT ;  /* 0x0000000a0800720c */ /* 0x000fc60003f44070 */
[----:B------:R-:W-:Y:S02]  /*be80*/  IMAD R145, R145, 0x2, R143 ;  /* 0x0000000291917824 */ /* 0x000fe400078e028f */
[----:B------:R-:W-:Y:S02]  /*be90*/  IMAD.MOV R3, RZ, RZ, -R3 ;  /* 0x000000ffff037224 */ /* 0x000fe400078e0a03 */
[----:B------:R-:W-:Y:S02]  /*bea0*/  IMAD R147, R147, 0x2, R145 ;  /* 0x0000000293937824 */ /* 0x000fe400078e0291 */
[----:B------:R-:W-:Y:S02]  /*beb0*/  IMAD R21, R8, R3, R21 ;  /* 0x0000000308157224 */ /* 0x000fe400078e0215 */
[----:B------:R-:W-:Y:S01]  /*bec0*/  IMAD R149, R149, 0x2, R147 ;  /* 0x0000000295957824 */ /* 0x000fe200078e0293 */
[----:B------:R-:W1:Y:S01]  /*bed0*/  LDC R3, c[0x0][0x3a0] ;  /* 0x0000e800ff037b82 */ /* 0x000e620000000800 */
[----:B------:R-:W-:Y:S01]  /*bee0*/  @!P2 IMAD.IADD R10, R10, 0x1, -R8 ;  /* 0x000000010a0aa824 */ /* 0x000fe200078e0a08 */
[----:B------:R-:W-:Y:S01]  /*bef0*/  ISETP.GT.U32.AND P2, PT, R8, R13, PT ;  /* 0x0000000d0800720c */ /* 0x000fe20003f44070 */
[----:B------:R-:W-:-:S02]  /*bf00*/  IMAD R151, R151, 0x2, R149 ;  /* 0x0000000297977824 */ /* 0x000fc400078e0295 */
[----:B0-----:R-:W-:-:S04]  /*bf10*/  IMAD.HI.U32 R2, R9, R32, RZ ;  /* 0x0000002009027227 */ /* 0x001fc800078e00ff */
[----:B------:R-:W-:Y:S02]  /*bf20*/  IMAD R153, R153, 0x2, R151 ;  /* 0x0000000299997824 */ /* 0x000fe400078e0297 */
[----:B------:R-:W-:Y:S02]  /*bf30*/  IMAD.MOV R2, RZ, RZ, -R2 ;  /* 0x000000ffff027224 */ /* 0x000fe400078e0a02 */
[----:B------:R-:W-:Y:S02]  /*bf40*/  IMAD R157, R157, 0x4, R153 ;  /* 0x000000049d9d7824 */ /* 0x000fe400078e0299 */
[----:B------:R-:W-:Y:S02]  /*bf50*/  @!P2 IMAD.IADD R13, R13, 0x1, -R8 ;  /* 0x000000010d0da824 */ /* 0x000fe400078e0a08 */
[----:B------:R-:W-:Y:S02]  /*bf60*/  IMAD R159, R159, 0x2, R157 ;  /* 0x000000029f9f7824 */ /* 0x000fe400078e029d */
[C---:B------:R-:W-:Y:S01]  /*bf70*/  IMAD R32, R8.reuse, R2, R32 ;  /* 0x0000000208207224 */ /* 0x040fe200078e0220 */
[----:B------:R-:W-:Y:S01]  /*bf80*/  ISETP.GT.U32.AND P2, PT, R8, R13, PT ;  /* 0x0000000d0800720c */ /* 0x000fe20003f44070 */
[----:B------:R-:W-:-:S02]  /*bf90*/  IMAD R161, R161, 0x2, R159 ;  /* 0x00000002a1a17824 */ /* 0x000fc400078e029f */
[----:B------:R-:W-:Y:S02]  /*bfa0*/  IMAD.U32 R49, RZ, RZ, UR6 ;  /* 0x00000006ff317e24 */ /* 0x000fe4000f8e00ff */
[----:B------:R-:W-:Y:S02]  /*bfb0*/  IMAD R163, R163, 0x2, R161 ;  /* 0x00000002a3a37824 */ /* 0x000fe400078e02a1 */
[----:B------:R-:W-:Y:S02]  /*bfc0*/  IMAD R7, R47, UR6, RZ ;  /* 0x000000062f077c24 */ /* 0x000fe4000f8e02ff */
[----:B------:R-:W-:Y:S02]  /*bfd0*/  IMAD R165, R165, 0x2, R163 ;  /* 0x00000002a5a57824 */ /* 0x000fe400078e02a3 */
[----:B------:R-:W-:Y:S02]  /*bfe0*/  IMAD.U32 R47, RZ, RZ, UR6 ;  /* 0x00000006ff2f7e24 */ /* 0x000fe4000f8e00ff */
[----:B------:R-:W-:Y:S01]  /*bff0*/  @!P2 IMAD.IADD R13, R13, 0x1, -R8 ;  /* 0x000000010d0da824 */ /* 0x000fe200078e0a08 */
[----:B------:R-:W-:Y:S01]  /*c000*/  ISETP.GT.U32.AND P2, PT, R8, R21, PT ;  /* 0x000000150800720c */ /* 0x000fe20003f44070 */
[----:B------:R-:W-:-:S02]  /*c010*/  IMAD R45, R45, 0x2, R165 ;  /* 0x000000022d2d7824 */ /* 0x000fc400078e02a5 */
[----:B------:R-:W-:Y:S02]  /*c020*/  IMAD.U32 R11, RZ, RZ, UR6 ;  /* 0x00000006ff0b7e24 */ /* 0x000fe4000f8e00ff */
[----:B------:R-:W-:Y:S02]  /*c030*/  IMAD R135, R135, 0x2, R45 ;  /* 0x0000000287877824 */ /* 0x000fe400078e022d */
[----:B------:R-:W-:Y:S02]  /*c040*/  @!P1 IMAD.MOV R25, RZ, RZ, -R25 ;  /* 0x000000ffff199224 */ /* 0x000fe400078e0a19 */
[----:B------:R-:W-:Y:S02]  /*c050*/  IMAD R131, R131, 0x4, R135 ;  /* 0x0000000483837824 */ /* 0x000fe400078e0287 */
[----:B------:R-:W-:Y:S02]  /*c060*/  @!P0 IMAD.MOV R18, RZ, RZ, -R18 ;  /* 0x000000ffff128224 */ /* 0x000fe400078e0a12 */
[----:B------:R-:W-:Y:S01]  /*c070*/  @!P2 IMAD.IADD R21, R21, 0x1, -R8 ;  /* 0x000000011515a824 */ /* 0x000fe200078e0a08 */
[----:B------:R-:W-:Y:S01]  /*c080*/  ISETP.GT.U32.AND P2, PT, R8, R32, PT ;  /* 0x000000200800720c */ /* 0x000fe20003f44070 */
[----:B------:R-:W-:-:S03]  /*c090*/  IMAD R83, R83, 0x2, R131 ;  /* 0x0000000253537824 */ /* 0x000fc600078e0283 */
[----:B------:R-:W-:Y:S01]  /*c0a0*/  ISETP.GT.U32.AND P6, PT, R8, R21, PT ;  /* 0x000000150800720c */ /* 0x000fe20003fc4070 */
[----:B------:R-:W-:-:S04]  /*c0b0*/  IMAD R127, R127, 0x2, R83 ;  /* 0x000000027f7f7824 */ /* 0x000fc800078e0253 */
[----:B------:R-:W-:-:S04]  /*c0c0*/  IMAD R43, R43, 0x2, R127 ;  /* 0x000000022b2b7824 */ /* 0x000fc800078e027f */
[--C-:B------:R-:W-:Y:S02]  /*c0d0*/  @!P2 IMAD.IADD R32, R32, 0x1, -R8.reuse ;  /* 0x000000012020a824 */ /* 0x100fe400078e0a08 */
[----:B------:R-:W-:Y:S02]  /*c0e0*/  IMAD R123, R123, 0x2, R43 ;  /* 0x000000027b7b7824 */ /* 0x000fe400078e022b */
[----:B------:R-:W-:Y:S01]  /*c0f0*/  @!P6 IMAD.IADD R21, R21, 0x1, -R8 ;  /* 0x000000011515e824 */ /* 0x000fe200078e0a08 */
[----:B------:R-:W-:Y:S01]  /*c100*/  ISETP.GT.U32.AND P2, PT, R8, R32, PT ;  /* 0x000000200800720c */ /* 0x000fe20003f44070 */
[----:B------:R-:W-:Y:S01]  /*c110*/  IMAD R79, R79, 0x2, R123 ;  /* 0x000000024f4f7824 */ /* 0x000fe200078e027b */
[----:B------:R-:W-:-:S03]  /*c120*/  IADD3 R2, P6, PT, R6, UR24, RZ ;  /* 0x0000001806027c10 */ /* 0x000fc6000ffde0ff */
[----:B------:R-:W-:Y:S01]  /*c130*/  IMAD R119, R119, 0x2, R79 ;  /* 0x0000000277777824 */ /* 0x000fe200078e024f */
[----:B------:R-:W-:Y:S02]  /*c140*/  LEA.HI.X.SX32 R6, R6, UR25, 0x1, P6 ;  /* 0x0000001906067c11 */ /* 0x000fe4000b0f0eff */
[----:B------:R-:W-:Y:S01]  /*c150*/  IADD3 R144, P6, PT, R143, R2, RZ ;  /* 0x000000028f907210 */ /* 0x000fe20007fde0ff */
[----:B------:R-:W-:-:S03]  /*c160*/  IMAD R115, R115, 0x4, R119 ;  /* 0x0000000473737824 */ /* 0x000fc600078e0277 */
[----:B------:R-:W-:Y:S01]  /*c170*/  LEA.HI.X.SX32 R143, R143, R6, 0x1, P6 ;  /* 0x000000068f8f7211 */ /* 0x000fe200030f0eff */
[----:B------:R-:W-:Y:S01]  /*c180*/  @!P2 IMAD.IADD R32, R32, 0x1, -R8 ;  /* 0x000000012020a824 */ /* 0x000fe200078e0a08 */
[-C--:B------:R-:W-:Y:S01]  /*c190*/  IADD3 R142, P2, PT, R141, R2.reuse, RZ ;  /* 0x000000028d8e7210 */ /* 0x080fe20007f5e0ff */
[----:B------:R-:W-:Y:S01]  /*c1a0*/  IMAD R75, R75, 0x2, R115 ;  /* 0x000000024b4b7824 */ /* 0x000fe200078e0273 */
[----:B------:R-:W-:Y:S02]  /*c1b0*/  IADD3 R148, P6, PT, R147, R2, RZ ;  /* 0x0000000293947210 */ /* 0x000fe40007fde0ff */
[----:B------:R-:W-:Y:S01]  /*c1c0*/  LEA.HI.X.SX32 R141, R141, R6, 0x1, P2 ;  /* 0x000000068d8d7211 */ /* 0x000fe200010f0eff */
[----:B------:R-:W-:Y:S01]  /*c1d0*/  IMAD R111, R111, 0x2, R75 ;  /* 0x000000026f6f7824 */ /* 0x000fe200078e024b */
[----:B------:R-:W-:Y:S02]  /*c1e0*/  IADD3 R146, P2, PT, R145, R2, RZ ;  /* 0x0000000291927210 */ /* 0x000fe40007f5e0ff */
[-C--:B------:R-:W-:Y:S01]  /*c1f0*/  LEA.HI.X.SX32 R147, R147, R6.reuse, 0x1, P6 ;  /* 0x0000000693937211 */ /* 0x080fe200030f0eff */
[----:B------:R-:W-:Y:S01]  /*c200*/  IMAD R51, R51, 0x2, R111 ;  /* 0x0000000233337824 */ /* 0x000fe200078e026f */
[----:B------:R-:W-:-:S02]  /*c210*/  LEA.HI.X.SX32 R145, R145, R6, 0x1, P2 ;  /* 0x0000000691917211 */ /* 0x000fc400010f0eff */
        /* <DEDUP_REMOVED lines=12> */
[-C--:B------:R-:W-:Y:S01]  /*c2e0*/  LEA.HI.X.SX32 R157, R157, R6.reuse, 0x1, P2 ;  /* 0x000000069d9d7211 */ /* 0x080fe200010f0eff */
[----:B------:R-:W-:Y:S01]  /*c2f0*/  IMAD R47, R47, 0x2, R99 ;  /* 0x000000022f2f7824 */ /* 0x000fe200078e0263 */
[----:B------:R-:W-:Y:S02]  /*c300*/  LEA.HI.X.SX32 R155, R155, R6, 0x1, P6 ;  /* 0x000000069b9b7211 */ /* 0x000fe400030f0eff */
[-C--:B------:R-:W-:Y:S01]  /*c310*/  IADD3 R162, P2, PT, R161, R2.reuse, RZ ;  /* 0x00000002a1a27210 */ /* 0x080fe20007f5e0ff */
[----:B------:R-:W-:Y:S01]  /*c320*/  IMAD R95, R95, 0x2, R47 ;  /* 0x000000025f5f7824 */ /* 0x000fe200078e022f */
[----:B------:R-:W-:-:S02]  /*c330*/  IADD3 R160, P6, PT, R159, R2, RZ ;  /* 0x000000029fa07210 */ /* 0x000fc40007fde0ff */
[-C--:B------:R-:W-:Y:S01]  /*c340*/  LEA.HI.X.SX32 R161, R161, R6.reuse, 0x1, P2 ;  /* 0x00000006a1a17211 */ /* 0x080fe200010f0eff */
[----:B------:R-:W-:Y:S01]  /*c350*/  IMAD R63, R63, 0x2, R95 ;  /* 0x000000023f3f7824 */ /* 0x000fe200078e025f */
[----:B------:R-:W-:Y:S02]  /*c360*/  LEA.HI.X.SX32 R159, R159, R6, 0x1, P6 ;  /* 0x000000069f9f7211 */ /* 0x000fe400030f0eff */
[-C--:B------:R-:W-:Y:S01]  /*c370*/  IADD3 R33, P2, PT, R165, R2.reuse, RZ ;  /* 0x00000002a5217210 */ /* 0x080fe20007f5e0ff */
[----:B------:R-:W-:Y:S01]  /*c380*/  IMAD R91, R91, 0x2, R63 ;  /* 0x000000025b5b7824 */ /* 0x000fe200078e023f */
[----:B------:R-:W-:Y:S02]  /*c390*/  IADD3 R164, P6, PT, R163, R2, RZ ;  /* 0x00000002a3a47210 */ /* 0x000fe40007fde0ff */
[-C--:B------:R-:W-:Y:S01]  /*c3a0*/  LEA.HI.X.SX32 R165, R165, R6.reuse, 0x1, P2 ;  /* 0x00000006a5a57211 */ /* 0x080fe200010f0eff */
[----:B------:R0:W-:Y:S01]  /*c3b0*/  STL [R1], R33 ;  /* 0x0000002101007387 */ /* 0x0001e20000100800 */
[----:B------:R-:W-:-:S02]  /*c3c0*/  LEA.HI.X.SX32 R163, R163, R6, 0x1, P6 ;  /* 0x00000006a3a37211 */ /* 0x000fc400030f0eff */
[----:B0-----:R-:W-:-:S04]  /*c3d0*/  IADD3 R33, P6, PT, R45, R2, RZ ;  /* 0x000000022d217210 */ /* 0x001fc80007fde0ff */
[----:B------:R-:W-:Y:S01]  /*c3e0*/  LEA.HI.X.SX32 R45, R45, R6, 0x1, P6 ;  /* 0x000000062d2d7211 */ /* 0x000fe200030f0eff */
[----:B------:R0:W-:Y:S02]  /*c3f0*/  STL [R1+0x8], R33 ;  /* 0x0000082101007387 */ /* 0x0001e40000100800 */
[----:B0-----:R-:W-:-:S05]  /*c400*/  IADD3 R33, P2, PT, R135, R2, RZ ;  /* 0x0000000287217210 */ /* 0x001fca0007f5e0ff */
[----:B------:R0:W-:Y:S04]  /*c410*/  STL [R1+0x10], R33 ;  /* 0x0000102101007387 */ /* 0x0001e80000100800 */
[----:B------:R4:W-:Y:S01]  /*c420*/  STL [R1+0x4], R45 ;  /* 0x0000042d01007387 */ /* 0x0009e20000100800 */
[----:B0-----:R-:W0:Y:S01]  /*c430*/  S2R R33, SR_TID.X ;  /* 0x0000000000217919 */ /* 0x001e220000002100 */
[----:B----4-:R-:W-:-:S04]  /*c440*/  IADD3 R45, P6, PT, R59, R2, RZ ;  /* 0x000000023b2d7210 */ /* 0x010fc80007fde0ff */
[-C--:B------:R-:W-:Y:S01]  /*c450*/  LEA.HI.X.SX32 R59, R59, R6.reuse, 0x1, P6 ;  /* 0x000000063b3b7211 */ /* 0x080fe200030f0eff */
[----:B------:R4:W-:Y:S02]  /*c460*/  STL [R1+0x18], R45 ;  /* 0x0000182d01007387 */ /* 0x0009e40000100800 */
[----:B----4-:R-:W-:Y:S01]  /*c470*/  IMAD R45, R11, 0x2, R91 ;  /* 0x000000020b2d7824 */ /* 0x010fe200078e025b */
[----:B------:R-:W-:Y:S01]  /*c480*/  LEA.HI.X.SX32 R11, R135, R6, 0x1, P2 ;  /* 0x00000006870b7211 */ /* 0x000fe200010f0eff */
[----:B------:R-:W-:-:S04]  /*c490*/  IMAD.U32 R135, RZ, RZ, UR6 ;  /* 0x00000006ff877e24 */ /* 0x000fc8000f8e00ff */
[----:B------:R4:W-:Y:S01]  /*c4a0*/  STL [R1+0xc], R11 ;  /* 0x00000c0b01007387 */ /* 0x0009e20000100800 */
[----:B0-----:R-:W-:Y:S02]  /*c4b0*/  SHF.R.U32.HI R33, RZ, 0x6, R33 ;  /* 0x00000006ff217819 */ /* 0x001fe40000011621 */
[----:B----4-:R-:W-:Y:S02]  /*c4c0*/  IADD3 R11, P2, PT, R131, R2, RZ ;  /* 0x00000002830b7210 */ /* 0x010fe40007f5e0ff */
[----:B------:R-:W-:Y:S02]  /*c4d0*/  SGXT.U32 R33, R33, 0x1 ;  /* 0x000000012121781a */ /* 0x000fe40000000000 */
[----:B------:R-:W-:Y:S01]  /*c4e0*/  LEA.HI.X.SX32 R131, R131, R6, 0x1, P2 ;  /* 0x0000000683837211 */ /* 0x000fe200010f0eff */
[----:B------:R0:W-:Y:S04]  /*c4f0*/  STL [R1+0x20], R11 ;  /* 0x0000200b01007387 */ /* 0x0001e80000100800 */
[----:B------:R4:W-:Y:S01]  /*c500*/  STL [R1+0x14], R59 ;  /* 0x0000143b01007387 */ /* 0x0009e20000100800 */
[----:B0-----:R-:W0:Y:S01]  /*c510*/  S2R R11, SR_CgaCtaId ;  /* 0x00000000000b7919 */ /* 0x001e220000008800 */
[----:B----4-:R-:W-:-:S04]  /*c520*/  IADD3 R59, P6, PT, R83, R2, RZ ;  /* 0x00000002533b7210 */ /* 0x010fc80007fde0ff */
[----:B------:R-:W-:Y:S01]  /*c530*/  LEA.HI.X.SX32 R83, R83, R6, 0x1, P6 ;  /* 0x0000000653537211 */ /* 0x000fe200030f0eff */
[----:B------:R4:W-:Y:S04]  /*c540*/  STL [R1+0x28], R59 ;  /* 0x0000283b01007387 */ /* 0x0009e80000100800 */
[----:B------:R5:W-:Y:S01]  /*c550*/  STL [R1+0x1c], R131 ;  /* 0x00001c8301007387 */ /* 0x000be20000100800 */
[----:B----4-:R-:W-:Y:S01]  /*c560*/  IMAD R59, R135, 0x2, R45 ;  /* 0x00000002873b7824 */ /* 0x010fe200078e022d */
[----:B-----5:R-:W-:-:S05]  /*c570*/  IADD3 R131, P2, PT, R127, R2, RZ ;  /* 0x000000027f837210 */ /* 0x020fca0007f5e0ff */
[----:B------:R4:W-:Y:S04]  /*c580*/  STL [R1+0x30], R131 ;  /* 0x0000308301007387 */ /* 0x0009e80000100800 */
[----:B------:R5:W-:Y:S01]  /*c590*/  STL [R1+0x24], R83 ;  /* 0x0000245301007387 */ /* 0x000be20000100800 */
[----:B0-----:R-:W-:Y:S01]  /*c5a0*/  IMAD.SHL.U32 R11, R11, 0x100, RZ ;  /* 0x000001000b0b7824 */ /* 0x001fe200078e00ff */
[----:B----4-:R-:W-:-:S04]  /*c5b0*/  IADD3 R131, P6, PT, R43, R2, RZ ;  /* 0x000000022b837210 */ /* 0x010fc80007fde0ff */
[----:B------:R-:W-:Y:S01]  /*c5c0*/  LOP3.LUT R11, R11, 0x100, RZ, 0xc0, !PT ;  /* 0x000001000b0b7812 */ /* 0x000fe200078ec0ff */
[----:B-----5:R-:W-:Y:S01]  /*c5d0*/  IMAD R83, R135, 0x4, R59 ;  /* 0x0000000487537824 */ /* 0x020fe200078e023b */
[----:B------:R0:W-:Y:S02]  /*c5e0*/  STL [R1+0x38], R131 ;  /* 0x0000388301007387 */ /* 0x0001e40000100800 */
[----:B0-----:R-:W-:Y:S02]  /*c5f0*/  LEA.HI.X.SX32 R131, R127, R6, 0x1, P2 ;  /* 0x000000067f837211 */ /* 0x001fe400010f0eff */
[----:B------:R-:W-:-:S03]  /*c600*/  IADD3 R127, P2, PT, R123, R2, RZ ;  /* 0x000000027b7f7210 */ /* 0x000fc60007f5e0ff */
[----:B------:R0:W-:Y:S01]  /*c610*/  STL [R1+0x2c], R131 ;  /* 0x00002c8301007387 */ /* 0x0001e20000100800 */
[----:B------:R-:W-:-:S03]  /*c620*/  LEA.HI.X.SX32 R123, R123, R6, 0x1, P2 ;  /* 0x000000067b7b7211 */ /* 0x000fc600010f0eff */
[----:B------:R4:W-:Y:S01]  /*c630*/  STL [R1+0x40], R127 ;  /* 0x0000407f01007387 */ /* 0x0009e20000100800 */
[----:B0-----:R-:W-:Y:S01]  /*c640*/  LEA.HI.X.SX32 R131, R43, R6, 0x1, P6 ;  /* 0x000000062b837211 */ /* 0x001fe200030f0eff */
[----:B------:R-:W-:Y:S01]  /*c650*/  IMAD R43, R135, 0x2, R83 ;  /* 0x00000002872b7824 */ /* 0x000fe200078e0253 */
[----:B----4-:R-:W-:-:S03]  /*c660*/  IADD3 R127, P6, PT, R79, R2, RZ ;  /* 0x000000024f7f7210 */ /* 0x010fc60007fde0ff */
[----:B------:R0:W-:Y:S04]  /*c670*/  STL [R1+0x34], R131 ;  /* 0x0000348301007387 */ /* 0x0001e80000100800 */
[----:B------:R4:W-:Y:S04]  /*c680*/  STL [R1+0x48], R127 ;  /* 0x0000487f01007387 */ /* 0x0009e80000100800 */
[----:B------:R5:W-:Y:S01]  /*c690*/  STL [R1+0x3c], R123 ;  /* 0x00003c7b01007387 */ /* 0x000be20000100800 */
[----:B0-----:R-:W-:Y:S02]  /*c6a0*/  IADD3 R131, P2, PT, R119, R2, RZ ;  /* 0x0000000277837210 */ /* 0x001fe40007f5e0ff */
[----:B----4-:R-:W-:-:S03]  /*c6b0*/  LEA.HI.X.SX32 R127, R79, R6, 0x1, P6 ;  /* 0x000000064f7f7211 */ /* 0x010fc600030f0eff */
[----:B------:R0:W-:Y:S01]  /*c6c0*/  STL [R1+0x50], R131 ;  /* 0x0000508301007387 */ /* 0x0001e20000100800 */
[----:B------:R-:W-:Y:S01]  /*c6d0*/  LEA.HI.X.SX32 R119, R119, R6, 0x1, P2 ;  /* 0x0000000677777211 */ /* 0x000fe200010f0eff */
[----:B------:R-:W-:Y:S01]  /*c6e0*/  IMAD R79, R135, 0x2, R43 ;  /* 0x00000002874f7824 */ /* 0x000fe200078e022b */
[----:B-----5:R-:W-:Y:S01]  /*c6f0*/  IADD3 R123, P6, PT, R7, R2, RZ ;  /* 0x00000002077b7210 */ /* 0x020fe20007fde0ff */
[----:B------:R4:W-:Y:S04]  /*c700*/  STL [R1+0x44], R127 ;  /* 0x0000447f01007387 */ /* 0x0009e80000100800 */
[----:B------:R5:W-:Y:S01]  /*c710*/  STL [R1+0x58], R123 ;  /* 0x0000587b01007387 */ /* 0x000be20000100800 */
[----:B0-----:R-:W-:-:S03]  /*c720*/  IMAD.U32 R131, RZ, RZ, UR6 ;  /* 0x00000006ff837e24 */ /* 0x001fc6000f8e00ff */
[----:B------:R0:W-:Y:S01]  /*c730*/  STL [R1+0x4c], R119 ;  /* 0x00004c7701007387 */ /* 0x0001e20000100800 */
[----:B----4-:R-:W-:Y:S02]  /*c740*/  IADD3 R127, P2, PT, R115, R2, RZ ;  /* 0x00000002737f7210 */ /* 0x010fe40007f5e0ff */
[----:B-----5:R-:W-:-:S03]  /*c750*/  LEA.HI.X.SX32 R123, R7, R6, 0x1, P6 ;  /* 0x00000006077b7211 */ /* 0x020fc600030f0eff */
[----:B------:R-:W-:Y:S01]  /*c760*/  STL [R1+0x60], R127 ;  /* 0x0000607f01007387 */ /* 0x000fe20000100800 */
[----:B------:R-:W-:Y:S01]  /*c770*/  LEA.HI.X.SX32 R115, R115, R6, 0x1, P2 ;  /* 0x0000000673737211 */ /* 0x000fe200010f0eff */
[----:B------:R-:W-:Y:S01]  /*c780*/  IMAD R7, R135, 0x2, R79 ;  /* 0x0000000287077824 */ /* 0x000fe200078e024f */
[-C--:B0-----:R-:W-:Y:S01]  /*c790*/  IADD3 R119, P6, PT, R75, R2.reuse, RZ ;  /* 0x000000024b777210 */ /* 0x081fe20007fde0ff */
[----:B------:R0:W-:Y:S04]  /*c7a0*/  STL [R1+0x54], R123 ;  /* 0x0000547b01007387 */ /* 0x0001e80000100800 */
[----:B------:R4:W-:Y:S04]  /*c7b0*/  STL [R1+0x68], R119 ;  /* 0x0000687701007387 */ /* 0x0009e80000100800 */
[----:B------:R5:W-:Y:S01]  /*c7c0*/  STL [R1+0x5c], R115 ;  /* 0x00005c7301007387 */ /* 0x000be20000100800 */
[----:B0-----:R-:W-:Y:S01]  /*c7d0*/  IMAD.U32 R123, RZ, RZ, UR6 ;  /* 0x00000006ff7b7e24 */ /* 0x001fe2000f8e00ff */
[----:B----4-:R-:W-:-:S02]  /*c7e0*/  IADD3 R119, P2, PT, R111, R2, RZ ;  /* 0x000000026f777210 */ /* 0x010fc40007f5e0ff */
[----:B-----5:R-:W-:-:S03]  /*c7f0*/  LEA.HI.X.SX32 R115, R75, R6, 0x1, P6 ;  /* 0x000000064b737211 */ /* 0x020fc600030f0eff */
[----:B------:R-:W-:Y:S01]  /*c800*/  STL [R1+0x70], R119 ;  /* 0x0000707701007387 */ /* 0x000fe20000100800 */
[----:B------:R-:W-:Y:S01]  /*c810*/  IADD3 R135, P6, PT, R51, R2, RZ ;  /* 0x0000000233877210 */ /* 0x000fe20007fde0ff */
[----:B------:R-:W-:Y:S02]  /*c820*/  IMAD R75, R131, 0x2, R7 ;  /* 0x00000002834b7824 */ /* 0x000fe400078e0207 */
[----:B------:R0:W-:Y:S02]  /*c830*/  STL [R1+0x64], R115 ;  /* 0x0000647301007387 */ /* 0x0001e40000100800 */
[----:B0-----:R-:W-:Y:S02]  /*c840*/  LEA.HI.X.SX32 R115, R111, R6, 0x1, P2 ;  /* 0x000000066f737211 */ /* 0x001fe400010f0eff */
[----:B------:R-:W-:-:S03]  /*c850*/  IADD3 R111, P2, PT, R107, R2, RZ ;  /* 0x000000026b6f7210 */ /* 0x000fc60007f5e0ff */
[----:B------:R0:W-:Y:S01]  /*c860*/  STL [R1+0x6c], R115 ;  /* 0x00006c7301007387 */ /* 0x0001e20000100800 */
[----:B------:R-:W-:-:S03]  /*c870*/  LEA.HI.X.SX32 R107, R107, R6, 0x1, P2 ;  /* 0x000000066b6b7211 */ /* 0x000fc600010f0eff */
[----:B------:R-:W-:Y:S04]  /*c880*/  STL [R1+0x78], R135 ;  /* 0x0000788701007387 */ /* 0x000fe80000100800 */
[----:B------:R4:W-:Y:S01]  /*c890*/  STL [R1+0x80], R111 ;  /* 0x0000806f01007387 */ /* 0x0009e20000100800 */
[----:B0-----:R-:W-:Y:S01]  /*c8a0*/  LEA.HI.X.SX32 R115, R51, R6, 0x1, P6 ;  /* 0x0000000633737211 */ /* 0x001fe200030f0eff */
[----:B------:R-:W-:-:S04]  /*c8b0*/  IMAD R51, R131, 0x2, R75 ;  /* 0x0000000283337824 */ /* 0x000fc800078e024b */
[----:B------:R0:W-:Y:S01]  /*c8c0*/  STL [R1+0x74], R115 ;  /* 0x0000747301007387 */ /* 0x0001e20000100800 */
[----:B----4-:R-:W-:-:S05]  /*c8d0*/  IADD3 R111, P6, PT, R49, R2, RZ ;  /* 0x00000002316f7210 */ /* 0x010fca0007fde0ff */
[----:B------:R4:W-:Y:S04]  /*c8e0*/  STL [R1+0x88], R111 ;  /* 0x0000886f01007387 */ /* 0x0009e80000100800 */
[----:B------:R5:W-:Y:S01]  /*c8f0*/  STL [R1+0x7c], R107 ;  /* 0x00007c6b01007387 */ /* 0x000be20000100800 */
[----:B0-----:R-:W0:Y:S01]  /*c900*/  S2R R115, SR_TID.X ;  /* 0x0000000000737919 */ /* 0x001e220000002100 */
[----:B----4-:R-:W-:Y:S02]  /*c910*/  IADD3 R111, P2, PT, R103, R2, RZ ;  /* 0x00000002676f7210 */ /* 0x010fe40007f5e0ff */
[----:B-----5:R-:W-:-:S03]  /*c920*/  LEA.HI.X.SX32 R107, R49, R6, 0x1, P6 ;  /* 0x00000006316b7211 */ /* 0x020fc600030f0eff */
[----:B------:R4:W-:Y:S01]  /*c930*/  STL [R1+0x90], R111 ;  /* 0x0000906f01007387 */ /* 0x0009e20000100800 */
[----:B------:R-:W-:Y:S01]  /*c940*/  IADD3 R127, P6, PT, R67, R2, RZ ;  /* 0x00000002437f7210 */ /* 0x000fe20007fde0ff */
[----:B------:R-:W-:Y:S02]  /*c950*/  IMAD R49, R131, 0x2, R51 ;  /* 0x0000000283317824 */ /* 0x000fe400078e0233 */
[----:B------:R5:W-:Y:S01]  /*c960*/  STL [R1+0x84], R107 ;  /* 0x0000846b01007387 */ /* 0x000be20000100800 */
[-C--:B------:R-:W-:Y:S01]  /*c970*/  LEA.HI.X.SX32 R131, R67, R6.reuse, 0x1, P6 ;  /* 0x0000000643837211 */ /* 0x080fe200030f0eff */
[----:B------:R-:W-:Y:S02]  /*c980*/  IMAD R67, R123, 0x4, R49 ;  /* 0x000000047b437824 */ /* 0x000fe400078e0231 */
[----:B----4-:R-:W-:Y:S01]  /*c990*/  IMAD.U32 R111, RZ, RZ, UR6 ;  /* 0x00000006ff6f7e24 */ /* 0x010fe2000f8e00ff */
[----:B-----5:R-:W-:Y:S02]  /*c9a0*/  LEA.HI.X.SX32 R107, R103, R6, 0x1, P2 ;  /* 0x00000006676b7211 */ /* 0x020fe400010f0eff */
[----:B------:R-:W-:-:S03]  /*c9b0*/  IADD3 R103, P2, PT, R99, R2, RZ ;  /* 0x0000000263677210 */ /* 0x000fc60007f5e0ff */
[----:B------:R4:W-:Y:S01]  /*c9c0*/  STL [R1+0x8c], R107 ;  /* 0x00008c6b01007387 */ /* 0x0009e20000100800 */
[----:B------:R-:W-:-:S03]  /*c9d0*/  LEA.HI.X.SX32 R99, R99, R6, 0x1, P2 ;  /* 0x0000000663637211 */ /* 0x000fc600010f0eff */
[----:B------:R-:W-:Y:S01]  /*c9e0*/  STL [R1+0x98], R127 ;  /* 0x0000987f01007387 */ /* 0x000fe20000100800 */
[----:B0-----:R-:W-:-:S03]  /*c9f0*/  LEA.HI R115, R115, 0x4e, RZ, 0x1a ;  /* 0x0000004e73737811 */ /* 0x001fc600078fd0ff */
[----:B------:R0:W-:Y:S01]  /*ca00*/  STL [R1+0xa0], R103 ;  /* 0x0000a06701007387 */ /* 0x0001e20000100800 */
[----:B----4-:R-:W-:Y:S02]  /*ca10*/  IMAD.U32 R107, RZ, RZ, UR6 ;  /* 0x00000006ff6b7e24 */ /* 0x010fe4000f8e00ff */
[----:B------:R-:W-:Y:S01]  /*ca20*/  IMAD R115, R115, UR6, RZ ;  /* 0x0000000673737c24 */ /* 0x000fe2000f8e02ff */
[----:B0-----:R-:W-:-:S05]  /*ca30*/  IADD3 R103, P6, PT, R47, R2, RZ ;  /* 0x000000022f677210 */ /* 0x001fca0007fde0ff */
[----:B------:R0:W-:Y:S04]  /*ca40*/  STL [R1+0xa8], R103 ;  /* 0x0000a86701007387 */ /* 0x0001e80000100800 */
[----:B------:R-:W-:Y:S04]  /*ca50*/  STL [R1+0x94], R131 ;  /* 0x0000948301007387 */ /* 0x000fe80000100800 */
[----:B------:R4:W-:Y:S01]  /*ca60*/  STL [R1+0x9c], R99 ;  /* 0x00009c6301007387 */ /* 0x0009e20000100800 */
[----:B0-----:R-:W-:-:S05]  /*ca70*/  IADD3 R103, P2, PT, R95, R2, RZ ;  /* 0x000000025f677210 */ /* 0x001fca0007f5e0ff */
[----:B------:R0:W-:Y:S01]  /*ca80*/  STL [R1+0xb0], R103 ;  /* 0x0000b06701007387 */ /* 0x0001e20000100800 */
[----:B----4-:R-:W-:Y:S01]  /*ca90*/  LEA.HI.X.SX32 R99, R47, R6, 0x1, P6 ;  /* 0x000000062f637211 */ /* 0x010fe200030f0eff */
[----:B------:R-:W-:Y:S01]  /*caa0*/  IMAD R47, R123, 0x2, R67 ;  /* 0x000000027b2f7824 */ /* 0x000fe200078e0243 */
[----:B------:R-:W-:-:S03]  /*cab0*/  IADD3 R119, P6, PT, R63, R2, RZ ;  /* 0x000000023f777210 */ /* 0x000fc60007fde0ff */
[----:B------:R4:W-:Y:S01]  /*cac0*/  STL [R1+0xa4], R99 ;  /* 0x0000a46301007387 */ /* 0x0009e20000100800 */
[-C--:B------:R-:W-:Y:S01]  /*cad0*/  LEA.HI.X.SX32 R123, R63, R6.reuse, 0x1, P6 ;  /* 0x000000063f7b7211 */ /* 0x080fe200030f0eff */
[----:B------:R-:W-:Y:S01]  /*cae0*/  IMAD R63, R111, 0x2, R47 ;  /* 0x000000026f3f7824 */ /* 0x000fe200078e022f */
[----:B0-----:R-:W0:Y:S01]  /*caf0*/  S2R R103, SR_TID.X ;  /* 0x0000000000677919 */ /* 0x001e220000002100 */
[----:B----4-:R-:W-:Y:S02]  /*cb00*/  LEA.HI.X.SX32 R99, R95, R6, 0x1, P2 ;  /* 0x000000065f637211 */ /* 0x010fe400010f0eff */
[----:B------:R-:W-:-:S03]  /*cb10*/  IADD3 R95, P2, PT, R91, R2, RZ ;  /* 0x000000025b5f7210 */ /* 0x000fc60007f5e0ff */
[----:B------:R-:W-:Y:S01]  /*cb20*/  STL [R1+0xac], R99 ;  /* 0x0000ac6301007387 */ /* 0x000fe20000100800 */
[----:B------:R-:W-:-:S03]  /*cb30*/  LEA.HI.X.SX32 R91, R91, R6, 0x1, P2 ;  /* 0x000000065b5b7211 */ /* 0x000fc600010f0eff */
[----:B------:R-:W-:Y:S04]  /*cb40*/  STL [R1+0xb8], R119 ;  /* 0x0000b87701007387 */ /* 0x000fe80000100800 */
[----:B------:R4:W-:Y:S02]  /*cb50*/  STL [R1+0x8c0], R95 ;  /* 0x0008c05f01007387 */ /* 0x0009e40000100800 */
[----:B----4-:R-:W-:Y:S02]  /*cb60*/  IADD3 R95, P6, PT, R45, R2, RZ ;  /* 0x000000022d5f7210 */ /* 0x010fe40007fde0ff */
[----:B0-----:R-:W-:-:S03]  /*cb70*/  LEA.HI R103, R103, 0x5e, RZ, 0x1a ;  /* 0x0000005e67677811 */ /* 0x001fc600078fd0ff */
        /* <DEDUP_REMOVED lines=10> */
[----:B0-----:R-:W-:Y:S01]  /*cc20*/  IMAD.U32 R95, RZ, RZ, UR6 ;  /* 0x00000006ff5f7e24 */ /* 0x001fe2000f8e00ff */
[----:B----4-:R-:W-:Y:S02]  /*cc30*/  LEA.HI.X.SX32 R91, R59, R6, 0x1, P2 ;  /* 0x000000063b5b7211 */ /* 0x010fe400010f0eff */
[----:B------:R-:W-:-:S03]  /*cc40*/  IADD3 R59, P2, PT, R83, R2, RZ ;  /* 0x00000002533b7210 */ /* 0x000fc60007f5e0ff */
[----:B------:R0:W-:Y:S01]  /*cc50*/  STL [R1+0x8cc], R91 ;  /* 0x0008cc5b01007387 */ /* 0x0001e20000100800 */
[----:B------:R-:W-:-:S03]  /*cc60*/  LEA.HI.X.SX32 R83, R83, R6, 0x1, P2 ;  /* 0x0000000653537211 */ /* 0x000fc600010f0eff */
[----:B------:R-:W-:Y:S04]  /*cc70*/  STL [R1+0x8d8], R111 ;  /* 0x0008d86f01007387 */ /* 0x000fe80000100800 */
[----:B------:R4:W-:Y:S01]  /*cc80*/  STL [R1+0x8e0], R59 ;  /* 0x0008e03b01007387 */ /* 0x0009e20000100800 */
[----:B0-----:R-:W-:-:S05]  /*cc90*/  IADD3 R91, P6, PT, R43, R2, RZ ;  /* 0x000000022b5b7210 */ /* 0x001fca0007fde0ff */
[----:B------:R0:W-:Y:S01]  /*cca0*/  STL [R1+0x8e8], R91 ;  /* 0x0008e85b01007387 */ /* 0x0001e20000100800 */
[----:B----4-:R-:W-:-:S03]  /*ccb0*/  IMAD R59, R107, 0x2, R45 ;  /* 0x000000026b3b7824 */ /* 0x010fc600078e022d */
[----:B------:R-:W-:Y:S04]  /*ccc0*/  STL [R1+0x8d4], R115 ;  /* 0x0008d47301007387 */ /* 0x000fe80000100800 */
[----:B------:R4:W-:Y:S01]  /*ccd0*/  STL [R1+0x8dc], R83 ;  /* 0x0008dc5301007387 */ /* 0x0009e20000100800 */
[----:B0-----:R-:W-:-:S05]  /*cce0*/  IADD3 R91, P2, PT, R79, R2, RZ ;  /* 0x000000024f5b7210 */ /* 0x001fca0007f5e0ff */
[----:B------:R-:W-:Y:S01]  /*ccf0*/  STL [R1+0x8f0], R91 ;  /* 0x0008f05b01007387 */ /* 0x000fe20000100800 */
[----:B----4-:R-:W-:Y:S01]  /*cd00*/  LEA.HI.X.SX32 R83, R43, R6, 0x1, P6 ;  /* 0x000000062b537211 */ /* 0x010fe200030f0eff */
[----:B------:R-:W-:Y:S01]  /*cd10*/  IMAD R43, R107, 0x2, R59 ;  /* 0x000000026b2b7824 */ /* 0x000fe200078e023b */
[----:B------:R-:W-:-:S03]  /*cd20*/  IADD3 R99, P6, PT, R7, R2, RZ ;  /* 0x0000000207637210 */ /* 0x000fc60007fde0ff */
[----:B------:R0:W-:Y:S01]  /*cd30*/  STL [R1+0x8e4], R83 ;  /* 0x0008e45301007387 */ /* 0x0001e20000100800 */
[-C--:B------:R-:W-:Y:S01]  /*cd40*/  LEA.HI.X.SX32 R107, R7, R6.reuse, 0x1, P6 ;  /* 0x00000006076b7211 */ /* 0x080fe200030f0eff */
[----:B------:R-:W-:Y:S02]  /*cd50*/  IMAD R7, R95, 0x2, R43 ;  /* 0x000000025f077824 */ /* 0x000fe400078e022b */
[----:B------:R-:W-:Y:S02]  /*cd60*/  IMAD R95, R103, UR6, RZ ;  /* 0x00000006675f7c24 */ /* 0x000fe4000f8e02ff */
[----:B------:R-:W-:Y:S01]  /*cd70*/  IMAD.U32 R103, RZ, RZ, UR6 ;  /* 0x00000006ff677e24 */ /* 0x000fe2000f8e00ff */
[----:B0-----:R-:W-:Y:S02]  /*cd80*/  LEA.HI.X.SX32 R83, R79, R6, 0x1, P2 ;  /* 0x000000064f537211 */ /* 0x001fe400010f0eff */
[----:B------:R-:W-:-:S03]  /*cd90*/  IADD3 R79, P2, PT, R75, R2, RZ ;  /* 0x000000024b4f7210 */ /* 0x000fc60007f5e0ff */
[----:B------:R-:W-:Y:S01]  /*cda0*/  STL [R1+0x8ec], R83 ;  /* 0x0008ec5301007387 */ /* 0x000fe20000100800 */
[----:B------:R-:W-:-:S03]  /*cdb0*/  LEA.HI.X.SX32 R75, R75, R6, 0x1, P2 ;  /* 0x000000064b4b7211 */ /* 0x000fc600010f0eff */
[----:B------:R-:W-:Y:S04]  /*cdc0*/  STL [R1+0x8f8], R99 ;  /* 0x0008f86301007387 */ /* 0x000fe80000100800 */
[----:B------:R0:W-:Y:S02]  /*cdd0*/  STL [R1+0x900], R79 ;  /* 0x0009004f01007387 */ /* 0x0001e40000100800 */
[----:B0-----:R-:W-:-:S05]  /*cde0*/  IADD3 R79, P6, PT, R51, R2, RZ ;  /* 0x00000002334f7210 */ /* 0x001fca0007fde0ff */
[----:B------:R0:W-:Y:S04]  /*cdf0*/  STL [R1+0x908], R79 ;  /* 0x0009084f01007387 */ /* 0x0001e80000100800 */
        /* <DEDUP_REMOVED lines=8> */
[-C--:B------:R-:W-:Y:S02]  /*ce80*/  LEA.HI.X.SX32 R95, R95, R6.reuse, 0x1, P6 ;  /* 0x000000065f5f7211 */ /* 0x080fe400030f0eff */
[----:B0-----:R-:W-:Y:S02]  /*ce90*/  LEA.HI.X.SX32 R75, R49, R6, 0x1, P2 ;  /* 0x00000006314b7211 */ /* 0x001fe400010f0eff */
        /* <DEDUP_REMOVED lines=11> */
[----:B------:R0:W-:Y:S01]  /*cf50*/  STL [R1+0x930], R75 ;  /* 0x0009304b01007387 */ /* 0x0001e20000100800 */
[----:B----4-:R-:W-:Y:S01]  /*cf60*/  LEA.HI.X.SX32 R67, R47, R6, 0x1, P6 ;  /* 0x000000062f437211 */ /* 0x010fe200030f0eff */
[----:B------:R-:W-:Y:S01]  /*cf70*/  IMAD R47, R103, 0x2, R49 ;  /* 0x00000002672f7824 */ /* 0x000fe200078e0231 */
[C---:B------:R-:W-:Y:S01]  /*cf80*/  IADD3 R79, P6, PT, R45.reuse, R2, RZ ;  /* 0x000000022d4f7210 */ /* 0x040fe20007fde0ff */
[----:B------:R-:W4:Y:S03]  /*cf90*/  S2R R103, SR_TID.X ;  /* 0x0000000000677919 */ /* 0x000f260000002100 */
[----:B------:R-:W-:Y:S01]  /*cfa0*/  LEA.HI.X.SX32 R83, R45, R6, 0x1, P6 ;  /* 0x000000062d537211 */ /* 0x000fe200030f0eff */
[----:B------:R5:W-:Y:S01]  /*cfb0*/  STL [R1+0x924], R67 ;  /* 0x0009244301007387 */ /* 0x000be20000100800 */
[----:B0-----:R-:W-:-:S04]  /*cfc0*/  IMAD.U32 R75, RZ, RZ, UR6 ;  /* 0x00000006ff4b7e24 */ /* 0x001fc8000f8e00ff */
[----:B------:R-:W-:Y:S01]  /*cfd0*/  IMAD R45, R75, 0x2, R47 ;  /* 0x000000024b2d7824 */ /* 0x000fe200078e022f */
[----:B-----5:R-:W-:Y:S02]  /*cfe0*/  LEA.HI.X.SX32 R67, R63, R6, 0x1, P2 ;  /* 0x000000063f437211 */ /* 0x020fe400010f0eff */
[----:B------:R-:W-:-:S03]  /*cff0*/  IADD3 R63, P2, PT, R59, R2, RZ ;  /* 0x000000023b3f7210 */ /* 0x000fc60007f5e0ff */
[----:B------:R-:W-:Y:S01]  /*d000*/  STL [R1+0x92c], R67 ;  /* 0x00092c4301007387 */ /* 0x000fe20000100800 */
[----:B------:R-:W-:-:S03]  /*d010*/  LEA.HI.X.SX32 R59, R59, R6, 0x1, P2 ;  /* 0x000000063b3b7211 */ /* 0x000fc600010f0eff */
[----:B------:R-:W-:Y:S04]  /*d020*/  STL [R1+0x938], R79 ;  /* 0x0009384f01007387 */ /* 0x000fe80000100800 */
[----:B------:R0:W-:Y:S01]  /*d030*/  STL [R1+0x940], R63 ;  /* 0x0009403f01007387 */ /* 0x0001e20000100800 */
[----:B----4-:R-:W-:Y:S02]  /*d040*/  LEA.HI R103, R103, 0x6e, RZ, 0x1a ;  /* 0x0000006e67677811 */ /* 0x010fe400078fd0ff */
[----:B0-----:R-:W-:-:S03]  /*d050*/  IADD3 R63, P6, PT, R43, R2, RZ ;  /* 0x000000022b3f7210 */ /* 0x001fc60007fde0ff */
[----:B------:R-:W-:Y:S02]  /*d060*/  IMAD R75, R103, UR6, RZ ;  /* 0x00000006674b7c24 */ /* 0x000fe4000f8e02ff */
[----:B------:R-:W-:Y:S01]  /*d070*/  IMAD.U32 R103, RZ, RZ, UR6 ;  /* 0x00000006ff677e24 */ /* 0x000fe2000f8e00ff */
        /* <DEDUP_REMOVED lines=13> */
[----:B------:R-:W-:Y:S02]  /*d150*/  LEA.HI.X.SX32 R51, R51, R6, 0x1, P2 ;  /* 0x0000000633337211 */ /* 0x000fe400010f0eff */
[-C--:B------:R-:W-:Y:S01]  /*d160*/  IADD3 R63, P2, PT, R47, R2.reuse, RZ ;  /* 0x000000022f3f7210 */ /* 0x080fe20007f5e0ff */
[----:B------:R-:W-:Y:S04]  /*d170*/  STL [R1+0x958], R67 ;  /* 0x0009584301007387 */ /* 0x000fe80000100800 */
[----:B------:R4:W-:Y:S01]  /*d180*/  STL [R1+0x960], R7 ;  /* 0x0009600701007387 */ /* 0x0009e20000100800 */
[----:B0-----:R-:W-:-:S05]  /*d190*/  IADD3 R59, P6, PT, R49, R2, RZ ;  /* 0x00000002313b7210 */ /* 0x001fca0007fde0ff */
[----:B------:R-:W-:Y:S01]  /*d1a0*/  STL [R1+0x968], R59 ;  /* 0x0009683b01007387 */ /* 0x000fe20000100800 */
[----:B----4-:R-:W-:-:S03]  /*d1b0*/  IMAD R7, R103, 0x2, R43 ;  /* 0x0000000267077824 */ /* 0x010fc600078e022b */
[----:B------:R-:W-:Y:S04]  /*d1c0*/  STL [R1+0x954], R75 ;  /* 0x0009544b01007387 */ /* 0x000fe80000100800 */
[----:B------:R0:W-:Y:S04]  /*d1d0*/  STL [R1+0x95c], R51 ;  /* 0x00095c3301007387 */ /* 0x0001e80000100800 */
[----:B------:R4:W-:Y:S01]  /*d1e0*/  STL [R1+0x970], R63 ;  /* 0x0009703f01007387 */ /* 0x0009e20000100800 */
[----:B0-----:R-:W-:Y:S01]  /*d1f0*/  LEA.HI.X.SX32 R51, R49, R6, 0x1, P6 ;  /* 0x0000000631337211 */ /* 0x001fe200030f0eff */
[----:B------:R-:W-:Y:S01]  /*d200*/  IMAD R49, R103, 0x2, R7 ;  /* 0x0000000267317824 */ /* 0x000fe200078e0207 */
[C---:B------:R-:W-:Y:S01]  /*d210*/  IADD3 R59, P6, PT, R45.reuse, R2, RZ ;  /* 0x000000022d3b7210 */ /* 0x040fe20007fde0ff */
[----:B------:R-:W0:Y:S03]  /*d220*/  S2R R103, SR_TID.X ;  /* 0x0000000000677919 */ /* 0x000e260000002100 */
[----:B----4-:R-:W-:Y:S01]  /*d230*/  LEA.HI.X.SX32 R63, R45, R6, 0x1, P6 ;  /* 0x000000062d3f7211 */ /* 0x010fe200030f0eff */
[----:B------:R4:W-:Y:S01]  /*d240*/  STL [R1+0x964], R51 ;  /* 0x0009643301007387 */ /* 0x0009e20000100800 */
[----:B------:R-:W-:-:S04]  /*d250*/  IADD3 R45, P6, PT, R7, R2, RZ ;  /* 0x00000002072d7210 */ /* 0x000fc80007fde0ff */
[-C--:B------:R-:W-:Y:S02]  /*d260*/  LEA.HI.X.SX32 R7, R7, R6.reuse, 0x1, P6 ;  /* 0x0000000607077211 */ /* 0x080fe400030f0eff */
[----:B----4-:R-:W-:Y:S02]  /*d270*/  LEA.HI.X.SX32 R51, R47, R6, 0x1, P2 ;  /* 0x000000062f337211 */ /* 0x010fe400010f0eff */
[----:B------:R-:W-:-:S03]  /*d280*/  IADD3 R47, P2, PT, R43, R2, RZ ;  /* 0x000000022b2f7210 */ /* 0x000fc60007f5e0ff */
[----:B------:R4:W-:Y:S01]  /*d290*/  STL [R1+0x96c], R51 ;  /* 0x00096c3301007387 */ /* 0x0009e20000100800 */
[----:B------:R-:W-:-:S03]  /*d2a0*/  LEA.HI.X.SX32 R43, R43, R6, 0x1, P2 ;  /* 0x000000062b2b7211 */ /* 0x000fc600010f0eff */
[----:B------:R-:W-:Y:S04]  /*d2b0*/  STL [R1+0x978], R59 ;  /* 0x0009783b01007387 */ /* 0x000fe80000100800 */
[----:B------:R5:W-:Y:S04]  /*d2c0*/  STL [R1+0x980], R47 ;  /* 0x0009802f01007387 */ /* 0x000be80000100800 */
[----:B------:R-:W-:Y:S01]  /*d2d0*/  STL [R1+0x988], R45 ;  /* 0x0009882d01007387 */ /* 0x000fe20000100800 */
[----:B0-----:R-:W-:-:S03]  /*d2e0*/  LEA.HI R103, R103, 0x7e, RZ, 0x1a ;  /* 0x0000007e67677811 */ /* 0x001fc600078fd0ff */
[----:B------:R-:W-:Y:S02]  /*d2f0*/  STL [R1+0x974], R63 ;  /* 0x0009743f01007387 */ /* 0x000fe40000100800 */
[----:B----4-:R-:W-:Y:S01]  /*d300*/  IMAD R51, R103, UR6, RZ ;  /* 0x0000000667337c24 */ /* 0x010fe2000f8e02ff */
[----:B-----5:R-:W-:Y:S01]  /*d310*/  LOP3.LUT R47, R0, 0xeb, R11, 0xfe, !PT ;  /* 0x000000eb002f7812 */ /* 0x020fe200078efe0b */
[----:B------:R-:W0:Y:S01]  /*d320*/  S2R R103, SR_TID.X ;  /* 0x0000000000677919 */ /* 0x000e220000002100 */
[----:B------:R4:W-:Y:S02]  /*d330*/  STL [R1+0x97c], R43 ;  /* 0x00097c2b01007387 */ /* 0x0009e40000100800 */
[----:B----4-:R-:W-:-:S05]  /*d340*/  IADD3 R43, P2, PT, R49, R2, RZ ;  /* 0x00000002312b7210 */ /* 0x010fca0007f5e0ff */
[----:B------:R4:W-:Y:S04]  /*d350*/  STL [R1+0x990], R43 ;  /* 0x0009902b01007387 */ /* 0x0009e80000100800 */
[----:B------:R5:W-:Y:S01]  /*d360*/  STL [R1+0x984], R7 ;  /* 0x0009840701007387 */ /* 0x000be20000100800 */
[----:B----4-:R-:W-:Y:S02]  /*d370*/  IADD3 R43, P6, PT, R51, R2, RZ ;  /* 0x00000002332b7210 */ /* 0x010fe40007fde0ff */
[----:B0-----:R-:W-:Y:S02]  /*d380*/  LOP3.LUT R2, R103, 0x7f, RZ, 0xc0, !PT ;  /* 0x0000007f67027812 */ /* 0x001fe400078ec0ff */
[-C--:B-----5:R-:W-:Y:S01]  /*d390*/  LEA.HI.X.SX32 R7, R49, R6.reuse, 0x1, P2 ;  /* 0x0000000631077211 */ /* 0x0a0fe200010f0eff */
[----:B------:R1:W-:Y:S01]  /*d3a0*/  STL [R1+0x998], R43 ;  /* 0x0009982b01007387 */ /* 0x0003e20000100800 */
[----:B------:R-:W-:-:S02]  /*d3b0*/  LEA.HI.X.SX32 R6, R51, R6, 0x1, P6 ;  /* 0x0000000633067211 */ /* 0x000fc400030f0eff */
[----:B------:R-:W-:Y:S01]  /*d3c0*/  ISETP.GE.AND P2, PT, R47, RZ, PT ;  /* 0x000000ff2f00720c */ /* 0x000fe20003f46270 */
[----:B------:R-:W-:Y:S01]  /*d3d0*/  STL [R1+0x98c], R7 ;  /* 0x00098c0701007387 */ /* 0x000fe20000100800 */
[----:B------:R-:W-:Y:S02]  /*d3e0*/  SHF.R.U32.HI R47, RZ, 0x6, R103 ;  /* 0x00000006ff2f7819 */ /* 0x000fe40000011667 */
[----:B------:R-:W-:Y:S01]  /*d3f0*/  ISETP.NE.U32.AND P1, PT, R2, RZ, PT ;  /* 0x000000ff0200720c */ /* 0x000fe20003f25070 */
[----:B------:R0:W-:Y:S01]  /*d400*/  STL [R1+0x994], R6 ;  /* 0x0009940601007387 */ /* 0x0001e20000100800 */
[----:B------:R-:W-:Y:S01]  /*d410*/  SGXT.U32 R47, R47, 0x1 ;  /* 0x000000012f2f781a */ /* 0x000fe20000000000 */
[----:B-1----:R-:W-:-:S05]  /*d420*/  VIADD R43, R3, 0x7f ;  /* 0x0000007f032b7836 */ /* 0x002fca0000000000 */
[----:B------:R-:W-:Y:S01]  /*d430*/  ISETP.GT.AND P0, PT, R43, 0x7f, PT ;  /* 0x0000007f2b00780c */ /* 0x000fe20003f04270 */
[----:B0-----:R-:W-:-:S05]  /*d440*/  IMAD R6, R2, UR7, RZ ;  /* 0x0000000702067c24 */ /* 0x001fca000f8e02ff */
[----:B------:R-:W-:-:S04]  /*d450*/  IADD3 R7, P6, PT, R6, UR26, RZ ;  /* 0x0000001a06077c10 */ /* 0x000fc8000ffde0ff */
[----:B------:R-:W-:Y:S01]  /*d460*/  LEA.HI.X.SX32 R6, R6, UR27, 0x1, P6 ;  /* 0x0000001b06067c11 */ /* 0x000fe2000b0f0eff */
[----:B--23--:R-:W-:Y:S08]  /*d470*/  BRA.U UP0, `(.L_x_5) ;  /* 0x00000001001c7547 */ /* 0x00cff0000b800000 */
[----:B------:R-:W0:Y:S01]  /*d480*/  S2R R51, SR_CgaCtaId ;  /* 0x0000000000337919 */ /* 0x000e220000008800 */
[----:B------:R-:W-:Y:S01]  /*d490*/  ELECT P6, URZ, PT ;  /* 0x0000000000ff782f */ /* 0x000fe200038c0000 */
[----:B------:R-:W-:Y:S01]  /*d4a0*/  IMAD.MOV.U32 R45, RZ, RZ, 0x1 ;  /* 0x00000001ff2d7424 */ /* 0x000fe200078e00ff */
[----:B------:R-:W-:Y:S11]  /*d4b0*/  UVIRTCOUNT.DEALLOC.SMPOOL 0x80 ;  /* 0x000000800000784c */ /* 0x000ff60000000000 */
[----:B------:R-:W-:-:S04]  /*d4c0*/  @P6 MOV R43, 0x40 ;  /* 0x00000040002b6802 */ /* 0x000fc80000000f00 */
[----:B0-----:R-:W-:-:S05]  /*d4d0*/  @P6 LEA R43, R51, R43, 0x18 ;  /* 0x0000002b332b6211 */ /* 0x001fca00078ec0ff */
[----:B------:R0:W-:Y:S02]  /*d4e0*/  @P6 STS.U8 [R43], R45 ;  /* 0x0000002d2b006388 */ /* 0x0001e40000000000 */
.L_x_5:
[----:B------:R-:W-:Y:S01]  /*d4f0*/  UIADD3 UR12, UPT, UPT, UR10, UR12, URZ ;  /* 0x0000000c0a0c7290 */ /* 0x000fe2000fffe0ff */
[----:B------:R1:W-:Y:S01]  /*d500*/  STL.64 [R1+0xd18], R124 ;  /* 0x000d187c01007387 */ /* 0x0003e20000100a00 */
[----:B------:R-:W-:Y:S01]  /*d510*/  VOTEU.ALL UP1, P1 ;  /* 0x0000000000ff7886 */ /* 0x000fe20000820000 */
[----:B------:R-:W-:Y:S01]  /*d520*/  UIADD3 UR8, UPT, UPT, UR11, 0x14000, URZ ;  /* 0x000140000b087890 */ /* 0x000fe2000fffe0ff */
[----:B------:R-:W-:Y:S01]  /*d530*/  VOTEU.ALL UP2, P1 ;  /* 0x0000000000ff7886 */ /* 0x000fe20000840000 */
[----:B------:R-:W-:Y:S01]  /*d540*/  ISETP.LT.AND P6, PT, R47, R3, P0 ;  /* 0x000000032f00720c */ /* 0x000fe200007c1270 */
[----:B------:R-:W-:Y:S02]  /*d550*/  @!P3 IMAD.MOV R20, RZ, RZ, -R20 ;  /* 0x000000ffff14b224 */ /* 0x000fe400078e0a14 */
[----:B------:R-:W-:Y:S01]  /*d560*/  @!P2 IMAD.MOV R26, RZ, RZ, -R26 ;  /* 0x000000ffff1aa224 */ /* 0x000fe200078e0a1a */
[----:B------:R-:W-:Y:S01]  /*d570*/  STTM.16dp32bit_t0_t15.x128 tmem[UR12], RZ ;  /* 0x000000ff000079ed */ /* 0x000fe20008b8000c */
[----:B------:R-:W-:Y:S01]  /*d580*/  STTM.16dp32bit_t16_t31.x128 tmem[UR12+0x80], RZ ;  /* 0x000080ff000079ed */ /* 0x000fe20008ba000c */
[----:B------:R-:W2:Y:S01]  /*d590*/  FENCE.VIEW.ASYNC.T ;  /* 0x00000000000073c6 */ /* 0x000ea20000000200 */
[----:B------:R-:W-:-:S04]  /*d5a0*/  @!UP1 UIADD3 UR18, UPT, UPT, -UR4, 0x100000, URZ ;  /* 0x0010000004129890 */ /* 0x000fc8000fffe1ff */
[----:B------:R-:W-:Y:S02]  /*d5b0*/  @!UP1 USHF.L.U32 UR19, UR18, 0xb, URZ ;  /* 0x0000000b12139899 */ /* 0x000fe400080006ff */
[----:B------:R-:W-:Y:S01]  /*d5c0*/  @!UP1 USHF.L.U32 UR18, UR18, 0x1, URZ ;  /* 0x0000000112129899 */ /* 0x000fe200080006ff */
[----:B--2---:R-:W-:Y:S01]  /*d5d0*/  BAR.SYNC.DEFER_BLOCKING 0x0 ;  /* 0x0000000000007b1d */ /* 0x004fe20000010000 */
[----:B------:R-:W-:Y:S01]  /*d5e0*/  @!P5 IMAD.MOV R31, RZ, RZ, -R31 ;  /* 0x000000ffff1fd224 */ /* 0x000fe200078e0a1f */
[----:B------:R-:W-:Y:S02]  /*d5f0*/  PRMT R11, RZ, 0x7610, R11 ;  /* 0x00007610ff0b7816 */ /* 0x000fe4000000000b */
[----:B------:R-:W-:Y:S02]  /*d600*/  PRMT R51, RZ, 0x7610, R51 ;  /* 0x00007610ff337816 */ /* 0x000fe40000000033 */
[----:B0-----:R-:W-:Y:S01]  /*d610*/  PRMT R43, RZ, 0x7610, R43 ;  /* 0x00007610ff2b7816 */ /* 0x001fe2000000002b */
[----:B------:R-:W0:Y:S01]  /*d620*/  LDCU UR40, c[0x0][0x3b0] ;  /* 0x00007600ff2877ac */ /* 0x000e220008000800 */
[----:B-1----:R-:W2:Y:S01]  /*d630*/  LDL.LU R125, [R1+0x144] ;  /* 0x00014400017d7983 */ /* 0x002ea20000300800 */
[----:B------:R-:W-:Y:S01]  /*d640*/  PRMT R45, RZ, 0x7610, R45 ;  /* 0x00007610ff2d7816 */ /* 0x000fe2000000002d */
[----:B------:R-:W1:Y:S02]  /*d650*/  LDCU UR37, c[0x0][0x3b0] ;  /* 0x00007600ff2577ac */ /* 0x000e640008000800 */
[----:B------:R-:W-:Y:S01]  /*d660*/  STL.64 [R1+0xd10], R120 ;  /* 0x000d107801007387 */ /* 0x000fe20000100a00 */
[----:B------:R-:W3:Y:S03]  /*d670*/  LDCU UR38, c[0x0][0x3b0] ;  /* 0x00007600ff2677ac */ /* 0x000ee60008000800 */
[----:B------:R-:W-:Y:S01]  /*d680*/  STL.64 [R1+0xd08], R116 ;  /* 0x000d087401007387 */ /* 0x000fe20000100a00 */
[----:B------:R-:W4:Y:S03]  /*d690*/  LDCU UR31, c[0x0][0x3b0] ;  /* 0x00007600ff1f77ac */ /* 0x000f260008000800 */
[----:B------:R0:W-:Y:S01]  /*d6a0*/  STL.64 [R1+0xd00], R112 ;  /* 0x000d007001007387 */ /* 0x0001e20000100a00 */
[----:B------:R-:W1:Y:S03]  /*d6b0*/  LDCU UR34, c[0x0][0x3b0] ;  /* 0x00007600ff2277ac */ /* 0x000e660008000800 */
[----:B------:R-:W0:Y:S02]  /*d6c0*/  FENCE.VIEW.ASYNC.S ;  /* 0x00000000000073c6 */ /* 0x000e240000000000 */
[----:B0-----:R0:W0:Y:S02]  /*d6d0*/  @!UP2 SYNCS.EXCH.64 URZ, [UR8], UR18 ;  /* 0x0000001208ffa5b2 */ /* 0x0010240008000100 */
[----:B------:R1:W-:Y:S01]  /*d6e0*/  STL.64 [R1+0xcf8], R108 ;  /* 0x000cf86c01007387 */ /* 0x0003e20000100a00 */
[----:B------:R-:W0:Y:S03]  /*d6f0*/  LDCU UR30, c[0x0][0x3b0] ;  /* 0x00007600ff1e77ac */ /* 0x000e260008000800 */
[----:B------:R-:W-:Y:S01]  /*d700*/  STL.64 [R1+0xcf0], R104 ;  /* 0x000cf06801007387 */ /* 0x000fe20000100a00 */
[----:B------:R-:W2:Y:S01]  /*d710*/  LDCU UR29, c[0x0][0x3b0] ;  /* 0x00007600ff1d77ac */ /* 0x000ea20008000800 */
[----:B------:R-:W-:-:S02]  /*d720*/  LOP3.LUT R113, R33, 0x8, RZ, 0xfc, !PT ;  /* 0x0000000821717812 */ /* 0x000fc400078efcff */
[----:B------:R-:W-:Y:S01]  /*d730*/  STL.64 [R1+0xce8], R100 ;  /* 0x000ce86401007387 */ /* 0x000fe20000100a00 */
[----:B------:R-:W-:Y:S01]  /*d740*/  LOP3.LUT R112, R33, 0x10, RZ, 0xfc, !PT ;  /* 0x0000001021707812 */ /* 0x000fe200078efcff */
[----:B------:R-:W2:Y:S01]  /*d750*/  LDCU UR41, c[0x0][0x3b0] ;  /* 0x00007600ff2977ac */ /* 0x000ea20008000800 */
[-C--:B------:R-:W-:Y:S01]  /*d760*/  ISETP.LT.AND P3, PT, R113, R3.reuse, P0 ;  /* 0x000000037100720c */ /* 0x080fe20000761270 */
[----:B------:R-:W-:Y:S01]  /*d770*/  @P6 IMAD.MOV.U32 R113, RZ, RZ, R141 ;  /* 0x000000ffff716224 */ /* 0x000fe200078e008d */
[----:B-1----:R-:W-:Y:S01]  /*d780*/  PRMT R108, RZ, 0x7610, R108 ;  /* 0x00007610ff6c7816 */ /* 0x002fe2000000006c */
[----:B------:R-:W-:Y:S01]  /*d790*/  STL.64 [R1+0xce0], R96 ;  /* 0x000ce06001007387 */ /* 0x000fe20000100a00 */
[----:B------:R-:W-:Y:S01]  /*d7a0*/  ISETP.LT.AND P2, PT, R112, R3, P0 ;  /* 0x000000037000720c */ /* 0x000fe20000741270 */
[----:B------:R-:W-:Y:S01]  /*d7b0*/  @P6 IMAD.MOV.U32 R112, RZ, RZ, R142 ;  /* 0x000000ffff706224 */ /* 0x000fe200078e008e */
[----:B------:R-:W-:Y:S01]  /*d7c0*/  PRMT R47, RZ, 0x7610, R47 ;  /* 0x00007610ff2f7816 */ /* 0x000fe2000000002f */
[----:B0-----:R-:W-:Y:S01]  /*d7d0*/  BAR.SYNC.DEFER_BLOCKING 0x0 ;  /* 0x0000000000007b1d */ /* 0x001fe20000010000 */
[----:B------:R-:W-:-:S02]  /*d7e0*/  PRMT R109, RZ, 0x7610, R109 ;  /* 0x00007610ff6d7816 */ /* 0x000fc4000000006d */
[----:B------:R-:W-:-:S03]  /*d7f0*/  PRMT R49, RZ, 0x7610, R49 ;  /* 0x00007610ff317816 */ /* 0x000fc60000000031 */
[----:B------:R-:W0:Y:S01]  /*d800*/  LDCU UR36, c[0x0][0x3b0] ;  /* 0x00007600ff2477ac */ /* 0x000e220008000800 */
[----:B------:R-:W-:Y:S01]  /*d810*/  STL.64 [R1+0xcd8], R92 ;  /* 0x000cd85c01007387 */ /* 0x000fe20000100a00 */
[----:B------:R-:W1:Y:S03]  /*d820*/  LDCU UR39, c[0x0][0x3b0] ;  /* 0x00007600ff2777ac */ /* 0x000e660008000800 */
[----:B------:R-:W-:Y:S01]  /*d830*/  STL.64 [R1+0xcd0], R88 ;  /* 0x000cd05801007387 */ /* 0x000fe20000100a00 */
[----:B------:R-:W0:Y:S03]  /*d840*/  LDCU UR28, c[0x0][0x3b0] ;  /* 0x00007600ff1c77ac */ /* 0x000e260008000800 */
[----:B------:R-:W-:Y:S01]  /*d850*/  STL.64 [R1+0xcc8], R86 ;  /* 0x000cc85601007387 */ /* 0x000fe20000100a00 */
[----:B------:R-:W0:Y:S03]  /*d860*/  LDCU UR24, c[0x0][0x3b0] ;  /* 0x00007600ff1877ac */ /* 0x000e260008000800 */
[----:B------:R-:W-:Y:S01]  /*d870*/  STL.64 [R1+0xcc0], R84 ;  /* 0x000cc05401007387 */ /* 0x000fe20000100a00 */
[----:B------:R-:W0:Y:S03]  /*d880*/  LDCU UR32, c[0x0][0x3b0] ;  /* 0x00007600ff2077ac */ /* 0x000e260008000800 */
[----:B------:R1:W3:Y:S01]  /*d890*/  @P6 LDG.E.U8 R108, desc[UR22][R112.64] ;  /* 0x00000016706c6981 */ /* 0x0002e2000c1e1100 */
[----:B------:R-:W0:Y:S03]  /*d8a0*/  LDCU UR25, c[0x0][0x3b0] ;  /* 0x00007600ff1977ac */ /* 0x000e260008000800 */
[----:B------:R-:W-:Y:S01]  /*d8b0*/  STL.64 [R1+0xcb8], R80 ;  /* 0x000cb85001007387 */ /* 0x000fe20000100a00 */
[----:B------:R-:W0:Y:S03]  /*d8c0*/  LDCU UR33, c[0x0][0x3b0] ;  /* 0x00007600ff2177ac */ /* 0x000e260008000800 */
[----:B------:R-:W-:Y:S01]  /*d8d0*/  STL.64 [R1+0xcb0], R76 ;  /* 0x000cb04c01007387 */ /* 0x000fe20000100a00 */
[----:B-1----:R-:W-:Y:S01]  /*d8e0*/  LOP3.LUT R112, R33, 0x18, RZ, 0xfc, !PT ;  /* 0x0000001821707812 */ /* 0x002fe200078efcff */
[----:B------:R-:W-:-:S02]  /*d8f0*/  @P3 IMAD.MOV.U32 R113, RZ, RZ, R149 ;  /* 0x000000ffff713224 */ /* 0x000fc400078e0095 */
[----:B------:R-:W-:Y:S01]  /*d900*/  STL.64 [R1+0xca8], R68 ;  /* 0x000ca84401007387 */ /* 0x000fe20000100a00 */
[----:B------:R-:W1:Y:S01]  /*d910*/  LDCU UR20, c[0x0][0x3b0] ;  /* 0x00007600ff1477ac */ /* 0x000e620008000800 */
[----:B------:R-:W-:Y:S01]  /*d920*/  ISETP.LT.AND P6, PT, R112, R3, P0 ;  /* 0x000000037000720c */ /* 0x000fe200007c1270 */
[----:B------:R-:W-:Y:S01]  /*d930*/  @P3 IMAD.MOV.U32 R112, RZ, RZ, R150 ;  /* 0x000000ffff703224 */ /* 0x000fe200078e0096 */
[----:B------:R-:W-:Y:S01]  /*d940*/  STL.64 [R1+0xca0], R64 ;  /* 0x000ca04001007387 */ /* 0x000fe20000100a00 */
[----:B------:R-:W0:Y:S03]  /*d950*/  LDCU UR19, c[0x0][0x3b0] ;  /* 0x00007600ff1377ac */ /* 0x000e260008000800 */
[----:B------:R-:W4:Y:S01]  /*d960*/  @P3 LDG.E.U8 R109, desc[UR22][R112.64] ;  /* 0x00000016706d3981 */ /* 0x000f22000c1e1100 */
[----:B------:R-:W0:Y:S03]  /*d970*/  LDCU UR21, c[0x0][0x3b0] ;  /* 0x00007600ff1577ac */ /* 0x000e260008000800 */
[----:B------:R-:W-:Y:S01]  /*d980*/  STL.64 [R1+0xc98], R14 ;  /* 0x000c980e01007387 */ /* 0x000fe20000100a00 */
        /* <DEDUP_REMOVED lines=8> */
[----:B------:R-:W0:Y:S01]  /*da10*/  LDCU UR76, c[0x0][0x3b0] ;  /* 0x00007600ff4c77ac */ /* 0x000e220008000800 */
        /* <DEDUP_REMOVED lines=34> */
[----:B--2---:R-:W-:-:S02]  /*dc40*/  ISETP.GE.AND P5, PT, R125, RZ, PT ;  /* 0x000000ff7d00720c */ /* 0x004fc40003fa6270 */
[----:B------:R-:W2:Y:S04]  /*dc50*/  LDL R125, [R1] ;  /* 0x00000000017d7983 */ /* 0x000ea80000100800 */
[----:B------:R-:W-:Y:S04]  /*dc60*/  STL [R1+0xa84], R142 ;  /* 0x000a848e01007387 */ /* 0x000fe80000100800 */
[----:B------:R-:W-:Y:S04]  /*dc70*/  STL [R1+0xa80], R141 ;  /* 0x000a808d01007387 */ /* 0x000fe80000100800 */
[----:B------:R-:W2:Y:S04]  /*dc80*/  LDL R120, [R1+0x1c] ;  /* 0x00001c0001787983 */ /* 0x000ea80000100800 */
[----:B------:R-:W2:Y:S04]  /*dc90*/  LDL R121, [R1+0x20] ;  /* 0x0000200001797983 */ /* 0x000ea80000100800 */
[----:B---3--:R3:W-:Y:S04]  /*dca0*/  STL [R1+0x518], R108 ;  /* 0x0005186c01007387 */ /* 0x0087e80000100800 */
[----:B------:R-:W-:Y:S04]  /*dcb0*/  STL [R1+0xa8c], R150 ;  /* 0x000a8c9601007387 */ /* 0x000fe80000100800 */
[----:B------:R-:W-:Y:S04]  /*dcc0*/  STL [R1+0xa88], R149 ;  /* 0x000a889501007387 */ /* 0x000fe80000100800 */
[----:B------:R-:W2:Y:S04]  /*dcd0*/  LDL R112, [R1+0x3c] ;  /* 0x00003c0001707983 */ /* 0x000ea80000100800 */
[----:B------:R-:W2:Y:S01]  /*dce0*/  LDL R113, [R1+0x40] ;  /* 0x0000400001717983 */ /* 0x000ea20000100800 */
[----:B---3--:R-:W-:-:S02]  /*dcf0*/  LOP3.LUT R108, R33, 0x20, RZ, 0xfc, !PT ;  /* 0x00000020216c7812 */ /* 0x008fc400078efcff */
[----:B------:R-:W-:Y:S01]  /*dd00*/  PRMT R101, RZ, 0x7610, R101 ;  /* 0x00007610ff657816 */ /* 0x000fe20000000065 */
[----:B------:R-:W3:Y:S01]  /*dd10*/  LDL R116, [R1+0x5c] ;  /* 0x00005c0001747983 */ /* 0x000ee20000100800 */
[----:B------:R-:W-:Y:S01]  /*dd20*/  ISETP.LT.AND P3, PT, R108, R3, P0 ;  /* 0x000000036c00720c */ /* 0x000fe20000761270 */
[----:B------:R-:W-:Y:S02]  /*dd30*/  @P2 IMAD.MOV.U32 R108, RZ, RZ, R158 ;  /* 0x000000ffff6c2224 */ /* 0x000fe400078e009e */
[----:B------:R-:W3:Y:S04]  /*dd40*/  LDL R117, [R1+0x60] ;  /* 0x0000600001757983 */ /* 0x000ee80000100800 */
[----:B----4-:R4:W-:Y:S02]  /*dd50*/  STL [R1+0x514], R109 ;  /* 0x0005146d01007387 */ /* 0x0109e40000100800 */
[----:B----4-:R-:W-:-:S05]  /*dd60*/  @P2 IMAD.MOV.U32 R109, RZ, RZ, R157 ;  /* 0x000000ffff6d2224 */ /* 0x010fca00078e009d */
[----:B------:R4:W3:Y:S02]  /*dd70*/  @P2 LDG.E.U8 R101, desc[UR22][R108.64] ;  /* 0x000000166c652981 */ /* 0x0008e4000c1e1100 */
[----:B----4-:R-:W-:-:S04]  /*dd80*/  LOP3.LUT R108, R33, 0x28, RZ, 0xfc, !PT ;  /* 0x00000028216c7812 */ /* 0x010fc800078efcff */
[----:B------:R-:W-:Y:S02]  /*dd90*/  ISETP.LT.AND P2, PT, R108, R3, P0 ;  /* 0x000000036c00720c */ /* 0x000fe40000741270 */
[----:B------:R-:W-:Y:S02]  /*dda0*/  PRMT R100, RZ, 0x7610, R100 ;  /* 0x00007610ff647816 */ /* 0x000fe40000000064 */
[----:B------:R-:W-:Y:S02]  /*ddb0*/  PRMT R104, RZ, 0x7610, R104 ;  /* 0x00007610ff687816 */ /* 0x000fe40000000068 */
[----:B------:R-:W-:Y:S01]  /*ddc0*/  PRMT R105, RZ, 0x7610, R105 ;  /* 0x00007610ff697816 */ /* 0x000fe20000000069 */
[----:B--2---:R-:W-:Y:S02]  /*ddd0*/  @P6 IMAD.MOV.U32 R124, RZ, RZ, R125 ;  /* 0x000000ffff7c6224 */ /* 0x004fe400078e007d */
[----:B------:R-:W-:-:S05]  /*dde0*/  @P6 IMAD.MOV.U32 R125, RZ, RZ, R165 ;  /* 0x000000ffff7d6224 */ /* 0x000fca00078e00a5 */
[----:B------:R-:W2:Y:S01]  /*ddf0*/  @P6 LDG.E.U8 R104, desc[UR22][R124.64] ;  /* 0x000000167c686981 */ /* 0x000ea2000c1e1100 */
[----:B------:R-:W-:-:S04]  /*de00*/  @P3 LOP3.LUT R121, R121, R120, RZ, 0x3c, !PT ;  /* 0x0000007879793212 */ /* 0x000fc800078e3cff */
[----:B------:R-:W-:-:S04]  /*de10*/  @P3 LOP3.LUT R120, R121, R120, RZ, 0x3c, !PT ;  /* 0x0000007879783212 */ /* 0x000fc800078e3cff */
[----:B------:R-:W-:-:S05]  /*de20*/  @P3 LOP3.LUT R121, R121, R120, RZ, 0x3c, !PT ;  /* 0x0000007879793212 */ /* 0x000fca00078e3cff */
[----:B------:R-:W4:Y:S01]  /*de30*/  @P3 LDG.E.U8 R100, desc[UR22][R120.64] ;  /* 0x0000001678643981 */ /* 0x000f22000c1e1100 */
[----:B------:R-:W-:-:S04]  /*de40*/  @P2 LOP3.LUT R113, R113, R112, RZ, 0x3c, !PT ;  /* 0x0000007071712212 */ /* 0x000fc800078e3cff */
[----:B------:R-:W-:-:S04]  /*de50*/  @P2 LOP3.LUT R112, R113, R112, RZ, 0x3c, !PT ;  /* 0x0000007071702212 */ /* 0x000fc800078e3cff */
[----:B------:R-:W-:-:S05]  /*de60*/  @P2 LOP3.LUT R113, R113, R112, RZ, 0x3c, !PT ;  /* 0x0000007071712212 */ /* 0x000fca00078e3cff */
[----:B------:R-:W2:Y:S04]  /*de70*/  @P2 LDG.E.U8 R105, desc[UR22][R112.64] ;  /* 0x0000001670692981 */ /* 0x000ea8000c1e1100 */
[----:B------:R-:W-:Y:S04]  /*de80*/  STL [R1+0xa94], R158 ;  /* 0x000a949e01007387 */ /* 0x000fe80000100800 */
[----:B------:R-:W-:Y:S04]  /*de90*/  STL [R1+0xa90], R157 ;  /* 0x000a909d01007387 */ /* 0x000fe80000100800 */
[----:B---3--:R3:W-:Y:S04]  /*dea0*/  STL [R1+0x510], R101 ;  /* 0x0005106501007387 */ /* 0x0087e80000100800 */
[----:B------:R-:W2:Y:S04]  /*deb0*/  LDL R108, [R1+0x7c] ;  /* 0x00007c00016c7983 */ /* 0x000ea80000100800 */
[----:B------:R-:W2:Y:S01]  /*dec0*/  LDL R109, [R1+0x80] ;  /* 0x00008000016d7983 */ /* 0x000ea20000100800 */
[----:B---3--:R-:W-:-:S03]  /*ded0*/  LOP3.LUT R101, R33, 0x30, RZ, 0xfc, !PT ;  /* 0x0000003021657812 */ /* 0x008fc600078efcff */
[----:B------:R-:W-:Y:S01]  /*dee0*/  STL [R1+0xa98], R165 ;  /* 0x000a98a501007387 */ /* 0x000fe20000100800 */
[----:B------:R-:W-:-:S03]  /*def0*/  ISETP.LT.AND P6, PT, R101, R3, P0 ;  /* 0x000000036500720c */ /* 0x000fc600007c1270 */
[----:B------:R-:W3:Y:S04]  /*df00*/  LDL.LU.64 R124, [R1+0xd18] ;  /* 0x000d1800017c7983 */ /* 0x000ee80000300a00 */
[----:B------:R-:W3:Y:S01]  /*df10*/  LDL.LU.64 R120, [R1+0xd10] ;  /* 0x000d100001787983 */ /* 0x000ee20000300a00 */
[----:B------:R-:W-:-:S03]  /*df20*/  PRMT R93, RZ, 0x7610, R93 ;  /* 0x00007610ff5d7816 */ /* 0x000fc6000000005d */
[----:B----4-:R4:W-:Y:S04]  /*df30*/  STL [R1+0x508], R100 ;  /* 0x0005086401007387 */ /* 0x0109e80000100800 */
[----:B------:R-:W3:Y:S04]  /*df40*/  LDL R101, [R1+0xa0] ;  /* 0x0000a00001657983 */ /* 0x000ee80000100800 */
[----:B----4-:R-:W3:Y:S04]  /*df50*/  LDL R100, [R1+0x9c] ;  /* 0x00009c0001647983 */ /* 0x010ee80000100800 */
[----:B--2---:R2:W-:Y:S02]  /*df60*/  STL [R1+0x50c], R104 ;  /* 0x00050c6801007387 */ /* 0x0045e40000100800 */
[----:B--2---:R-:W-:-:S02]  /*df70*/  LOP3.LUT R104, R33, 0x38, RZ, 0xfc, !PT ;  /* 0x0000003821687812 */ /* 0x004fc400078efcff */
[----:B------:R-:W-:-:S04]  /*df80*/  LOP3.LUT R104, R33, 0x40, RZ, 0xfc, !PT ;  /* 0x0000004021687812 */ /* 0x000fc800078efcff */
[----:B------:R-:W-:Y:S01]  /*df90*/  ISETP.LT.AND P2, PT, R104, R3, P0 ;  /* 0x000000036800720c */ /* 0x000fe20000741270 */
[----:B------:R-:W-:Y:S01]  /*dfa0*/  @P6 IMAD.MOV.U32 R104, RZ, RZ, R117 ;  /* 0x000000ffff686224 */ /* 0x000fe200078e0075 */
[----:B------:R2:W-:Y:S04]  /*dfb0*/  STL [R1+0x504], R105 ;  /* 0x0005046901007387 */ /* 0x0005e80000100800 */
[----:B------:R-:W4:Y:S04]  /*dfc0*/  LDL R112, [R1+0x8dc] ;  /* 0x0008dc0001707983 */ /* 0x000f280000100800 */
[----:B------:R-:W4:Y:S01]  /*dfd0*/  LDL R113, [R1+0x8e0] ;  /* 0x0008e00001717983 */ /* 0x000f220000100800 */
[----:B--2---:R-:W-:-:S03]  /*dfe0*/  @P6 IMAD.MOV.U32 R105, RZ, RZ, R116 ;  /* 0x000000ffff696224 */ /* 0x004fc600078e0074 */
[----:B------:R-:W2:Y:S04]  /*dff0*/  LDL R116, [R1+0xbc] ;  /* 0x0000bc0001747983 */ /* 0x000ea80000100800 */
[----:B------:R0:W2:Y:S04]  /*e000*/  @P6 LDG.E.U8 R93, desc[UR22][R104.64] ;  /* 0x00000016685d6981 */ /* 0x0000a8000c1e1100 */
[----:B------:R-:W4:Y:S01]  /*e010*/  LDL R117, [R1+0x8c0] ;  /* 0x0008c00001757983 */ /* 0x000f220000100800 */
[----:B------:R-:W0:Y:S02]  /*e020*/  S2R R33, SR_TID.X ;  /* 0x0000000000217919 */ /* 0x000e240000002100 */
[----:B0-----:R-:W-:-:S04]  /*e030*/  SHF.R.U32.HI R33, RZ, 0x6, R33 ;  /* 0x00000006ff217819 */ /* 0x001fc80000011621 */
[----:B------:R-:W-:-:S04]  /*e040*/  SGXT.U32 R33, R33, 0x1 ;  /* 0x000000012121781a */ /* 0x000fc80000000000 */
[----:B------:R-:W-:-:S04]  /*e050*/  LOP3.LUT R33, R33, 0x38, RZ, 0xfc, !PT ;  /* 0x0000003821217812 */ /* 0x000fc800078efcff */
[----:B------:R-:W-:Y:S02]  /*e060*/  ISETP.LT.AND P3, PT, R33, R3, P0 ;  /* 0x000000032100720c */ /* 0x000fe40000761270 */
[----:B------:R-:W0:Y:S01]  /*e070*/  S2R R33, SR_TID.X ;  /* 0x0000000000217919 */ /* 0x000e220000002100 */
[----:B------:R-:W-:-:S10]  /*e080*/  PRMT R97, RZ, 0x7610, R97 ;  /* 0x00007610ff617816 */ /* 0x000fd40000000061 */
[----:B------:R-:W-:Y:S01]  /*e090*/  @P3 IMAD.MOV.U32 R105, RZ, RZ, R108 ;  /* 0x000000ffff693224 */ /* 0x000fe200078e006c */
[----:B0-----:R-:W-:-:S04]  /*e0a0*/  SHF.R.U32.HI R33, RZ, 0x6, R33 ;  /* 0x00000006ff217819 */ /* 0x001fc80000011621 */
[----:B------:R-:W-:-:S04]  /*e0b0*/  SGXT.U32 R33, R33, 0x1 ;  /* 0x000000012121781a */ /* 0x000fc80000000000 */
[----:B------:R-:W-:-:S04]  /*e0c0*/  LOP3.LUT R104, R33, 0x48, RZ, 0xfc, !PT ;  /* 0x0000004821687812 */ /* 0x000fc800078efcff */
[----:B------:R-:W-:Y:S01]  /*e0d0*/  ISETP.LT.AND P6, PT, R104, R3, P0 ;  /* 0x000000036800720c */ /* 0x000fe200007c1270 */
[----:B------:R-:W-:-:S05]  /*e0e0*/  @P3 IMAD.MOV.U32 R104, RZ, RZ, R109 ;  /* 0x000000ffff683224 */ /* 0x000fca00078e006d */
[----:B------:R-:W4:Y:S01]  /*e0f0*/  @P3 LDG.E.U8 R97, desc[UR22][R104.64] ;  /* 0x0000001668613981 */ /* 0x000f22000c1e1100 */
[----:B------:R-:W-:Y:S02]  /*e100*/  PRMT R92, RZ, 0x7610, R92 ;  /* 0x00007610ff5c7816 */ /* 0x000fe4000000005c */
[----:B------:R-:W-:Y:S02]  /*e110*/  PRMT R96, RZ, 0x7610, R96 ;  /* 0x00007610ff607816 */ /* 0x000fe40000000060 */
[----:B------:R-:W-:Y:S02]  /*e120*/  PRMT R165, RZ, 0x7610, R165 ;  /* 0x00007610ffa57816 */ /* 0x000fe400000000a5 */
[----:B---3--:R-:W-:-:S04]  /*e130*/  @P2 LOP3.LUT R101, R101, R100, RZ, 0x3c, !PT ;  /* 0x0000006465652212 */ /* 0x008fc800078e3cff */
[----:B------:R-:W-:-:S04]  /*e140*/  @P2 LOP3.LUT R100, R101, R100, RZ, 0x3c, !PT ;  /* 0x0000006465642212 */ /* 0x000fc800078e3cff */
[----:B------:R-:W-:-:S05]  /*e150*/  @P2 LOP3.LUT R101, R101, R100, RZ, 0x3c, !PT ;  /* 0x0000006465652212 */ /* 0x000fca00078e3cff */
[----:B------:R-:W3:Y:S04]  /*e160*/  @P2 LDG.E.U8 R92, desc[UR22][R100.64] ;  /* 0x00000016645c2981 */ /* 0x000ee8000c1e1100 */
[----:B--2---:R0:W-:Y:S01]  /*e170*/  STL [R1+0x500], R93 ;  /* 0x0005005d01007387 */ /* 0x0041e20000100800 */
[----:B----4-:R-:W-:-:S03]  /*e180*/  @P6 LOP3.LUT R117, R117, R116, RZ, 0x3c, !PT ;  /* 0x0000007475756212 */ /* 0x010fc600078e3cff */
[----:B------:R-:W2:Y:S01]  /*e190*/  LDL R108, [R1+0x8fc] ;  /* 0x0008fc00016c7983 */ /* 0x000ea20000100800 */
[----:B0-----:R-:W-:-:S03]  /*e1a0*/  LOP3.LUT R93, R33, 0x50, RZ, 0xfc, !PT ;  /* 0x00000050215d7812 */ /* 0x001fc600078efcff */
[----:B------:R-:W2:Y:S01]  /*e1b0*/  LDL R109, [R1+0x900] ;  /* 0x00090000016d7983 */ /* 0x000ea20000100800 */
[----:B------:R-:W-:-:S03]  /*e1c0*/  ISETP.LT.AND P3, PT, R93, R3, P0 ;  /* 0x000000035d00720c */ /* 0x000fc60000761270 */
[----:B------:R-:W4:Y:S01]  /*e1d0*/  LDL R104, [R1+0x91c] ;  /* 0x00091c0001687983 */ /* 0x000f220000100800 */
[----:B------:R-:W-:-:S03]  /*e1e0*/  @P6 LOP3.LUT R116, R117, R116, RZ, 0x3c, !PT ;  /* 0x0000007475746212 */ /* 0x000fc600078e3cff */
[----:B------:R-:W4:Y:S04]  /*e1f0*/  LDL R105, [R1+0x920] ;  /* 0x0009200001697983 */ /* 0x000f280000100800 */
[----:B------:R-:W2:Y:S02]  /*e200*/  LDL R100, [R1+0x93c] ;  /* 0x00093c0001647983 */ /* 0x000ea40000100800 */
[-C--:B------:R-:W-:Y:S02]  /*e210*/  @P3 LOP3.LUT R113, R113, R112.reuse, RZ, 0x3c, !PT ;  /* 0x0000007071713212 */ /* 0x080fe400078e3cff */
[----:B------:R-:W2:Y:S02]  /*e220*/  LDL R101, [R1+0x940] ;  /* 0x0009400001657983 */ /* 0x000ea40000100800 */
[----:B------:R-:W-:-:S02]  /*e230*/  @P3 LOP3.LUT R112, R113, R112, RZ, 0x3c, !PT ;  /* 0x0000007071703212 */ /* 0x000fc400078e3cff */
[----:B------:R-:W-:Y:S02]  /*e240*/  @P6 LOP3.LUT R117, R117, R116, RZ, 0x3c, !PT ;  /* 0x0000007475756212 */ /* 0x000fe400078e3cff */
[----:B------:R-:W-:-:S03]  /*e250*/  @P3 LOP3.LUT R113, R113, R112, RZ, 0x3c, !PT ;  /* 0x0000007071713212 */ /* 0x000fc600078e3cff */
[----:B------:R-:W2:Y:S04]  /*e260*/  @P6 LDG.E.U8 R165, desc[UR22][R116.64] ;  /* 0x0000001674a56981 */ /* 0x000ea8000c1e1100 */
[----:B------:R-:W2:Y:S01]  /*e270*/  @P3 LDG.E.U8 R96, desc[UR22][R112.64] ;  /* 0x0000001670603981 */ /* 0x000ea2000c1e1100 */
[----:B------:R-:W-:Y:S02]  /*e280*/  PRMT R88, RZ, 0x7610, R88 ;  /* 0x00007610ff587816 */ /* 0x000fe40000000058 */
[----:B------:R-:W-:Y:S01]  /*e290*/  PRMT R89, RZ, 0x7610, R89 ;  /* 0x00007610ff597816 */ /* 0x000fe20000000059 */
[----:B---3--:R0:W-:Y:S04]  /*e2a0*/  STL [R1+0x4f8], R92 ;  /* 0x0004f85c01007387 */ /* 0x0081e80000100800 */
[----:B------:R3:W-:Y:S04]  /*e2b0*/  STL [R1+0x4fc], R97 ;  /* 0x0004fc6101007387 */ /* 0x0007e80000100800 */
[----:B------:R-:W4:Y:S01]  /*e2c0*/  LDL R93, [R1+0x960] ;  /* 0x00096000015d7983 */ /* 0x000f220000100800 */
[----:B0-----:R-:W-:-:S02]  /*e2d0*/  LOP3.LUT R92, R33, 0x58, RZ, 0xfc, !PT ;  /* 0x00000058215c7812 */ /* 0x001fc400078efcff */
[----:B---3--:R-:W-:Y:S02]  /*e2e0*/  LOP3.LUT R97, R33, 0x60, RZ, 0xfc, !PT ;  /* 0x0000006021617812 */ /* 0x008fe400078efcff */
[-C--:B------:R-:W-:Y:S02]  /*e2f0*/  ISETP.LT.AND P2, PT, R92, R3.reuse, P0 ;  /* 0x000000035c00720c */ /* 0x080fe40000741270 */
[----:B------:R-:W3:Y:S01]  /*e300*/  LDL R92, [R1+0x95c] ;  /* 0x00095c00015c7983 */ /* 0x000ee20000100800 */
[----:B------:R-:W-:-:S03]  /*e310*/  ISETP.LT.AND P6, PT, R97, R3, P0 ;  /* 0x000000036100720c */ /* 0x000fc600007c1270 */
[----:B------:R-:W3:Y:S04]  /*e320*/  LDL.LU.64 R116, [R1+0xd08] ;  /* 0x000d080001747983 */ /* 0x000ee80000300a00 */
[----:B------:R-:W3:Y:S04]  /*e330*/  LDL.LU.64 R112, [R1+0xd00] ;  /* 0x000d000001707983 */ /* 0x000ee80000300a00 */
[----:B--2---:R0:W-:Y:S04]  /*e340*/  STL [R1+0x4f0], R96 ;  /* 0x0004f06001007387 */ /* 0x0041e80000100800 */
[----:B------:R-:W2:Y:S04]  /*e350*/  LDL R97, [R1+0x980] ;  /* 0x0009800001617983 */ /* 0x000ea80000100800 */
[----:B0-----:R-:W2:Y:S04]  /*e360*/  LDL R96, [R1+0x97c] ;  /* 0x00097c0001607983 */ /* 0x001ea80000100800 */
[----:B------:R0:W-:Y:S02]  /*e370*/  STL [R1+0x4f4], R165 ;  /* 0x0004f4a501007387 */ /* 0x0001e40000100800 */
[----:B0-----:R-:W-:-:S02]  /*e380*/  LOP3.LUT R165, R33, 0x68, RZ, 0xfc, !PT ;  /* 0x0000006821a57812 */ /* 0x001fc400078efcff */
[----:B------:R-:W-:Y:S02]  /*e390*/  LOP3.LUT R165, R33, 0x70, RZ, 0xfc, !PT ;  /* 0x0000007021a57812 */ /* 0x000fe400078efcff */
[----:B------:R-:W0:Y:S01]  /*e3a0*/  S2R R33, SR_TID.X ;  /* 0x0000000000217919 */ /* 0x000e220000002100 */
[----:B------:R-:W-:Y:S02]  /*e3b0*/  @P2 LOP3.LUT R109, R109, R108, RZ, 0x3c, !PT ;  /* 0x0000006c6d6d2212 */ /* 0x000fe400078e3cff */
[----:B----4-:R-:W-:Y:S02]  /*e3c0*/  @P6 LOP3.LUT R105, R105, R104, RZ, 0x3c, !PT ;  /* 0x0000006869696212 */ /* 0x010fe400078e3cff */
[----:B------:R-:W-:Y:S02]  /*e3d0*/  @P2 LOP3.LUT R108, R109, R108, RZ, 0x3c, !PT ;  /* 0x0000006c6d6c2212 */ /* 0x000fe400078e3cff */
[----:B------:R-:W-:Y:S02]  /*e3e0*/  @P6 LOP3.LUT R104, R105, R104, RZ, 0x3c, !PT ;  /* 0x0000006869686212 */ /* 0x000fe400078e3cff */
[----:B0-----:R-:W-:-:S04]  /*e3f0*/  SHF.R.U32.HI R33, RZ, 0x6, R33 ;  /* 0x00000006ff217819 */ /* 0x001fc80000011621 */
[----:B------:R-:W-:-:S04]  /*e400*/  SGXT.U32 R33, R33, 0x1 ;  /* 0x000000012121781a */ /* 0x000fc80000000000 */
[----:B------:R-:W-:-:S04]  /*e410*/  LOP3.LUT R33, R33, 0x68, RZ, 0xfc, !PT ;  /* 0x0000006821217812 */ /* 0x000fc800078efcff */
[----:B------:R-:W-:Y:S02]  /*e420*/  ISETP.LT.AND P3, PT, R33, R3, P0 ;  /* 0x000000032100720c */ /* 0x000fe40000761270 */
[----:B------:R-:W-:Y:S02]  /*e430*/  @P2 LOP3.LUT R109, R109, R108, RZ, 0x3c, !PT ;  /* 0x0000006c6d6d2212 */ /* 0x000fe400078e3cff */
[----:B------:R-:W-:-:S03]  /*e440*/  @P6 LOP3.LUT R105, R105, R104, RZ, 0x3c, !PT ;  /* 0x0000006869696212 */ /* 0x000fc600078e3cff */
[----:B------:R-:W4:Y:S04]  /*e450*/  @P2 LDG.E.U8 R11, desc[UR22][R108.64] ;  /* 0x000000166c0b2981 */ /* 0x000f28000c1e1100 */
[----:B------:R-:W2:Y:S02]  /*e460*/  @P6 LDG.E.U8 R88, desc[UR22][R104.64] ;  /* 0x0000001668586981 */ /* 0x000ea4000c1e1100 */
[----:B------:R-:W-:-:S04]  /*e470*/  @P3 LOP3.LUT R101, R101, R100, RZ, 0x3c, !PT ;  /* 0x0000006465653212 */ /* 0x000fc800078e3cff */
[C---:B------:R-:W-:Y:S01]  /*e480*/  @P3 LOP3.LUT R100, R101.reuse, R100, RZ, 0x3c, !PT ;  /* 0x0000006465643212 */ /* 0x040fe200078e3cff */
[----:B------:R-:W0:Y:S03]  /*e490*/  S2R R33, SR_TID.X ;  /* 0x0000000000217919 */ /* 0x000e260000002100 */
[----:B------:R-:W-:Y:S01]  /*e4a0*/  @P3 LOP3.LUT R101, R101, R100, RZ, 0x3c, !PT ;  /* 0x0000006465653212 */ /* 0x000fe200078e3cff */
[----:B------:R-:W3:Y:S04]  /*e4b0*/  LDL.LU.64 R108, [R1+0xcf8] ;  /* 0x000cf800016c7983 */ /* 0x000ee80000300a00 */
[----:B------:R-:W3:Y:S01]  /*e4c0*/  @P3 LDG.E.U8 R89, desc[UR22][R100.64] ;  /* 0x0000001664593981 */ /* 0x000ee2000c1e1100 */
[----:B------:R-:W-:-:S02]  /*e4d0*/  ISETP.LT.AND P2, PT, R165, R3, P0 ;  /* 0x00000003a500720c */ /* 0x000fc40000741270 */
[----:B------:R-:W-:Y:S02]  /*e4e0*/  PRMT R86, RZ, 0x7610, R86 ;  /* 0x00007610ff567816 */ /* 0x000fe40000000056 */
[----:B0-----:R-:W-:-:S04]  /*e4f0*/  SHF.R.U32.HI R33, RZ, 0x6, R33 ;  /* 0x00000006ff217819 */ /* 0x001fc80000011621 */
[----:B------:R-:W-:-:S04]  /*e500*/  SGXT.U32 R33, R33, 0x1 ;  /* 0x000000012121781a */ /* 0x000fc80000000000 */
[----:B------:R-:W-:-:S04]  /*e510*/  LOP3.LUT R165, R33, 0x78, RZ, 0xfc, !PT ;  /* 0x0000007821a57812 */ /* 0x000fc800078efcff */
[----:B------:R-:W-:Y:S02]  /*e520*/  ISETP.LT.AND P6, PT, R165, R3, P0 ;  /* 0x00000003a500720c */ /* 0x000fe400007c1270 */
[----:B------:R-:W-:Y:S01]  /*e530*/  PRMT R87, RZ, 0x7610, R87 ;  /* 0x00007610ff577816 */ /* 0x000fe20000000057 */
[----:B----4-:R-:W-:Y:S04]  /*e540*/  STL [R1+0x4ec], R11 ;  /* 0x0004ec0b01007387 */ /* 0x010fe80000100800 */
[----:B------:R-:W4:Y:S04]  /*e550*/  LDL.LU.64 R104, [R1+0xcf0] ;  /* 0x000cf00001687983 */ /* 0x000f280000300a00 */
[----:B--2---:R0:W-:Y:S04]  /*e560*/  STL [R1+0x4e8], R88 ;  /* 0x0004e85801007387 */ /* 0x0041e80000100800 */
[----:B------:R-:W2:Y:S01]  /*e570*/  LDL.LU.64 R100, [R1+0xce8] ;  /* 0x000ce80001647983 */ /* 0x000ea20000300a00 */
[----:B0-----:R-:W-:-:S03]  /*e580*/  LOP3.LUT R88, R33, 0x2, RZ, 0xfc, !PT ;  /* 0x0000000221587812 */ /* 0x001fc600078efcff */
[----:B---3--:R0:W-:Y:S01]  /*e590*/  STL [R1+0x4e4], R89 ;  /* 0x0004e45901007387 */ /* 0x0081e20000100800 */
[----:B------:R-:W-:Y:S01]  /*e5a0*/  ISETP.LT.AND P3, PT, R88, R3, P0 ;  /* 0x000000035800720c */ /* 0x000fe20000761270 */
[----:B------:R-:W-:Y:S02]  /*e5b0*/  @P2 IMAD.MOV.U32 R88, RZ, RZ, R93 ;  /* 0x000000ffff582224 */ /* 0x000fe400078e005d */
[----:B0-----:R-:W-:-:S05]  /*e5c0*/  @P2 IMAD.MOV.U32 R89, RZ, RZ, R92 ;  /* 0x000000ffff592224 */ /* 0x001fca00078e005c */
[----:B------:R0:W3:Y:S02]  /*e5d0*/  @P2 LDG.E.U8 R86, desc[UR22][R88.64] ;  /* 0x0000001658562981 */ /* 0x0000e4000c1e1100 */
[----:B0-----:R-:W-:Y:S01]  /*e5e0*/  LOP3.LUT R88, R33, 0xa, RZ, 0xfc, !PT ;  /* 0x0000000a21587812 */ /* 0x001fe200078efcff */
[----:B------:R-:W-:-:S03]  /*e5f0*/  @P6 IMAD.MOV.U32 R89, RZ, RZ, R96 ;  /* 0x000000ffff596224 */ /* 0x000fc600078e0060 */
[----:B------:R-:W-:Y:S01]  /*e600*/  ISETP.LT.AND P2, PT, R88, R3, P0 ;  /* 0x000000035800720c */ /* 0x000fe20000741270 */
[----:B------:R-:W-:-:S05]  /*e610*/  @P6 IMAD.MOV.U32 R88, RZ, RZ, R97 ;  /* 0x000000ffff586224 */ /* 0x000fca00078e0061 */
[----:B------:R-:W2:Y:S01]  /*e620*/  @P6 LDG.E.U8 R87, desc[UR22][R88.64] ;  /* 0x0000001658576981 */ /* 0x000ea2000c1e1100 */
[----:B------:R-:W-:Y:S02]  /*e630*/  PRMT R84, RZ, 0x7610, R84 ;  /* 0x00007610ff547816 */ /* 0x000fe40000000054 */
[----:B------:R-:W-:Y:S01]  /*e640*/  PRMT R85, RZ, 0x7610, R85 ;  /* 0x00007610ff557816 */ /* 0x000fe20000000055 */
[----:B---3--:R0:W-:Y:S02]  /*e650*/  STL [R1+0x4e0], R86 ;  /* 0x0004e05601007387 */ /* 0x0081e40000100800 */
[----:B0-----:R-:W-:-:S04]  /*e660*/  LOP3.LUT R86, R33, 0x12, RZ, 0xfc, !PT ;  /* 0x0000001221567812 */ /* 0x001fc800078efcff */
[----:B------:R-:W-:Y:S01]  /*e670*/  ISETP.LT.AND P6, PT, R86, R3, P0 ;  /* 0x000000035600720c */ /* 0x000fe200007c1270 */
[----:B------:R-:W-:Y:S01]  /*e680*/  @P3 IMAD.MOV.U32 R86, RZ, RZ, R144 ;  /* 0x000000ffff563224 */ /* 0x000fe200078e0090 */
[----:B--2---:R0:W-:Y:S02]  /*e690*/  STL [R1+0x4d8], R87 ;  /* 0x0004d85701007387 */ /* 0x0041e40000100800 */
[----:B0-----:R-:W-:-:S05]  /*e6a0*/  @P3 IMAD.MOV.U32 R87, RZ, RZ, R143 ;  /* 0x000000ffff573224 */ /* 0x001fca00078e008f */
[----:B------:R0:W2:Y:S02]  /*e6b0*/  @P3 LDG.E.U8 R84, desc[UR22][R86.64] ;  /* 0x0000001656543981 */ /* 0x0000a4000c1e1100 */
[----:B0-----:R-:W-:Y:S01]  /*e6c0*/  LOP3.LUT R86, R33, 0x1a, RZ, 0xfc, !PT ;  /* 0x0000001a21567812 */ /* 0x001fe200078efcff */
[----:B------:R-:W-:-:S03]  /*e6d0*/  @P2 IMAD.MOV.U32 R87, RZ, RZ, R151 ;  /* 0x000000ffff572224 */ /* 0x000fc600078e0097 */
[----:B------:R-:W-:Y:S01]  /*e6e0*/  ISETP.LT.AND P3, PT, R86, R3, P0 ;  /* 0x000000035600720c */ /* 0x000fe20000761270 */
[----:B------:R-:W-:Y:S01]  /*e6f0*/  @P2 IMAD.MOV.U32 R86, RZ, RZ, R152 ;  /* 0x000000ffff562224 */ /* 0x000fe200078e0098 */
[----:B------:R-:W-:Y:S04]  /*e700*/  STL [R1+0xaa0], R144 ;  /* 0x000aa09001007387 */ /* 0x000fe80000100800 */
[----:B------:R-:W-:Y:S04]  /*e710*/  STL [R1+0xa9c], R143 ;  /* 0x000a9c8f01007387 */ /* 0x000fe80000100800 */
[----:B------:R-:W3:Y:S04]  /*e720*/  LDL R92, [R1+0x24] ;  /* 0x00002400015c7983 */ /* 0x000ee80000100800 */
[----:B------:R-:W3:Y:S04]  /*e730*/  LDL R93, [R1+0x28] ;  /* 0x00002800015d7983 */ /* 0x000ee80000100800 */
[----:B------:R-:W3:Y:S04]  /*e740*/  @P2 LDG.E.U8 R85, desc[UR22][R86.64] ;  /* 0x0000001656552981 */ /* 0x000ee8000c1e1100 */
[----:B------:R-:W4:Y:S04]  /*e750*/  LDL R96, [R1+0x4] ;  /* 0x0000040001607983 */ /* 0x000f280000100800 */
[----:B------:R-:W4:Y:S01]  /*e760*/  LDL R97, [R1+0x8] ;  /* 0x0000080001617983 */ /* 0x000f220000100800 */
[----:B------:R-:W-:-:S02]  /*e770*/  PRMT R77, RZ, 0x7610, R77 ;  /* 0x00007610ff4d7816 */ /* 0x000fc4000000004d */
[----:B------:R-:W-:Y:S01]  /*e780*/  PRMT R76, RZ, 0x7610, R76 ;  /* 0x00007610ff4c7816 */ /* 0x000fe2000000004c */
[----:B--2---:R0:W-:Y:S04]  /*e790*/  STL [R1+0x4dc], R84 ;  /* 0x0004dc5401007387 */ /* 0x0041e80000100800 */
[----:B------:R-:W-:Y:S04]  /*e7a0*/  STL [R1+0xaa8], R152 ;  /* 0x000aa89801007387 */ /* 0x000fe80000100800 */
[----:B------:R-:W-:Y:S04]  /*e7b0*/  STL [R1+0xaa4], R151 ;  /* 0x000aa49701007387 */ /* 0x000fe80000100800 */
[----:B------:R-:W2:Y:S04]  /*e7c0*/  LDL R86, [R1+0x44] ;  /* 0x0000440001567983 */ /* 0x000ea80000100800 */
[----:B------:R-:W2:Y:S01]  /*e7d0*/  LDL R87, [R1+0x48] ;  /* 0x0000480001577983 */ /* 0x000ea20000100800 */
[----:B0-----:R-:W-:-:S03]  /*e7e0*/  LOP3.LUT R84, R33, 0x22, RZ, 0xfc, !PT ;  /* 0x0000002221547812 */ /* 0x001fc600078efcff */
[----:B------:R-:W2:Y:S01]  /*e7f0*/  LDL R88, [R1+0x64] ;  /* 0x0000640001587983 */ /* 0x000ea20000100800 */
[----:B------:R-:W-:Y:S01]  /*e800*/  ISETP.LT.AND P2, PT, R84, R3, P0 ;  /* 0x000000035400720c */ /* 0x000fe20000741270 */
[----:B------:R-:W-:Y:S02]  /*e810*/  @P6 IMAD.MOV.U32 R84, RZ, RZ, R160 ;  /* 0x000000ffff546224 */ /* 0x000fe400078e00a0 */
[----:B------:R-:W2:Y:S04]  /*e820*/  LDL R89, [R1+0x68] ;  /* 0x0000680001597983 */ /* 0x000ea80000100800 */
[----:B---3--:R0:W-:Y:S06]  /*e830*/  STL [R1+0x4d4], R85 ;  /* 0x0004d45501007387 */ /* 0x0081ec0000100800 */
[----:B------:R-:W-:-:S04]  /*e840*/  @P2 LOP3.LUT R93, R93, R92, RZ, 0x3c, !PT ;  /* 0x0000005c5d5d2212 */ /* 0x000fc800078e3cff */
[----:B------:R-:W-:Y:S01]  /*e850*/  @P2 LOP3.LUT R92, R93, R92, RZ, 0x3c, !PT ;  /* 0x0000005c5d5c2212 */ /* 0x000fe200078e3cff */
[----:B0-----:R-:W-:-:S03]  /*e860*/  @P6 IMAD.MOV.U32 R85, RZ, RZ, R159 ;  /* 0x000000ffff556224 */ /* 0x001fc600078e009f */
[----:B------:R-:W-:Y:S02]  /*e870*/  @P2 LOP3.LUT R93, R93, R92, RZ, 0x3c, !PT ;  /* 0x0000005c5d5d2212 */ /* 0x000fe400078e3cff */
[----:B------:R0:W3:Y:S04]  /*e880*/  @P6 LDG.E.U8 R77, desc[UR22][R84.64] ;  /* 0x00000016544d6981 */ /* 0x0000e8000c1e1100 */
[----:B------:R-:W3:Y:S01]  /*e890*/  @P2 LDG.E.U8 R76, desc[UR22][R92.64] ;  /* 0x000000165c4c2981 */ /* 0x000ee2000c1e1100 */
[----:B0-----:R-:W-:-:S04]  /*e8a0*/  LOP3.LUT R84, R33, 0x2a, RZ, 0xfc, !PT ;  /* 0x0000002a21547812 */ /* 0x001fc800078efcff */
[----:B------:R-:W-:Y:S02]  /*e8b0*/  ISETP.LT.AND P6, PT, R84, R3, P0 ;  /* 0x000000035400720c */ /* 0x000fe400007c1270 */
[----:B----4-:R-:W-:-:S04]  /*e8c0*/  @P3 LOP3.LUT R97, R97, R96, RZ, 0x3c, !PT ;  /* 0x0000006061613212 */ /* 0x010fc800078e3cff */
[C---:B------:R-:W-:Y:S02]  /*e8d0*/  @P3 LOP3.LUT R96, R97.reuse, R96, RZ, 0x3c, !PT ;  /* 0x0000006061603212 */ /* 0x040fe400078e3cff */
[----:B------:R-:W-:Y:S02]  /*e8e0*/  PRMT R80, RZ, 0x7610, R80 ;  /* 0x00007610ff507816 */ /* 0x000fe40000000050 */
[----:B------:R-:W-:Y:S02]  /*e8f0*/  @P3 LOP3.LUT R97, R97, R96, RZ, 0x3c, !PT ;  /* 0x0000006061613212 */ /* 0x000fe400078e3cff */
[----:B------:R-:W-:-:S03]  /*e900*/  PRMT R81, RZ, 0x7610, R81 ;  /* 0x00007610ff517816 */ /* 0x000fc60000000051 */
[----:B------:R-:W4:Y:S04]  /*e910*/  @P3 LDG.E.U8 R80, desc[UR22][R96.64] ;  /* 0x0000001660503981 */ /* 0x000f28000c1e1100 */
[----:B------:R-:W-:Y:S04]  /*e920*/  STL [R1+0xab0], R160 ;  /* 0x000ab0a001007387 */ /* 0x000fe80000100800 */
[----:B------:R-:W-:Y:S01]  /*e930*/  STL [R1+0xaac], R159 ;  /* 0x000aac9f01007387 */ /* 0x000fe20000100800 */
[----:B--2---:R-:W-:-:S04]  /*e940*/  @P6 LOP3.LUT R87, R87, R86, RZ, 0x3c, !PT ;  /* 0x0000005657576212 */ /* 0x004fc800078e3cff */
[----:B------:R-:W-:-:S04]  /*e950*/  @P6 LOP3.LUT R86, R87, R86, RZ, 0x3c, !PT ;  /* 0x0000005657566212 */ /* 0x000fc800078e3cff */
[----:B------:R-:W-:-:S05]  /*e960*/  @P6 LOP3.LUT R87, R87, R86, RZ, 0x3c, !PT ;  /* 0x0000005657576212 */ /* 0x000fca00078e3cff */
[----:B------:R-:W2:Y:S04]  /*e970*/  @P6 LDG.E.U8 R81, desc[UR22][R86.64] ;  /* 0x0000001656516981 */ /* 0x000ea8000c1e1100 */
[----:B---3--:R0:W-:Y:S04]  /*e980*/  STL [R1+0x4d0], R77 ;  /* 0x0004d04d01007387 */ /* 0x0081e80000100800 */
[----:B------:R-:W3:Y:S04]  /*e990*/  LDL R84, [R1+0x84] ;  /* 0x0000840001547983 */ /* 0x000ee80000100800 */
[----:B------:R-:W3:Y:S01]  /*e9a0*/  LDL R85, [R1+0x88] ;  /* 0x0000880001557983 */ /* 0x000ee20000100800 */
[----:B0-----:R-:W-:-:S03]  /*e9b0*/  LOP3.LUT R77, R33, 0x32, RZ, 0xfc, !PT ;  /* 0x00000032214d7812 */ /* 0x001fc600078efcff */
[----:B------:R-:W3:Y:S01]  /*e9c0*/  LDL.LU.64 R96, [R1+0xce0] ;  /* 0x000ce00001607983 */ /* 0x000ee20000300a00 */
[----:B------:R-:W-:-:S03]  /*e9d0*/  ISETP.LT.AND P3, PT, R77, R3, P0 ;  /* 0x000000034d00720c */ /* 0x000fc60000761270 */
[----:B------:R-:W3:Y:S04]  /*e9e0*/  LDL.LU.64 R92, [R1+0xcd8] ;  /* 0x000cd800015c7983 */ /* 0x000ee80000300a00 */
[----:B------:R0:W-:Y:S04]  /*e9f0*/  STL [R1+0x4c8], R76 ;  /* 0x0004c84c01007387 */ /* 0x0001e80000100800 */
[----:B------:R-:W3:Y:S04]  /*ea00*/  LDL R77, [R1+0xa8] ;  /* 0x0000a800014d7983 */ /* 0x000ee80000100800 */
[----:B0-----:R-:W3:Y:S04]  /*ea10*/  LDL R76, [R1+0xa4] ;  /* 0x0000a400014c7983 */ /* 0x001ee80000100800 */
[----:B----4-:R0:W-:Y:S01]  /*ea20*/  STL [R1+0x4cc], R80 ;  /* 0x0004cc5001007387 */ /* 0x0101e20000100800 */
[----:B------:R-:W-:-:S02]  /*ea30*/  PRMT R65, RZ, 0x7610, R65 ;  /* 0x00007610ff417816 */ /* 0x000fc40000000041 */
[----:B0-----:R-:W-:-:S04]  /*ea40*/  LOP3.LUT R80, R33, 0x42, RZ, 0xfc, !PT ;  /* 0x0000004221507812 */ /* 0x001fc800078efcff */
[----:B------:R-:W-:Y:S01]  /*ea50*/  ISETP.LT.AND P6, PT, R80, R3, P0 ;  /* 0x000000035000720c */ /* 0x000fe200007c1270 */
[----:B------:R-:W-:Y:S01]  /*ea60*/  @P3 IMAD.MOV.U32 R80, RZ, RZ, R89 ;  /* 0x000000ffff503224 */ /* 0x000fe200078e0059 */
[----:B------:R-:W-:-:S04]  /*ea70*/  LOP3.LUT R165, R33, 0x3a, RZ, 0xfc, !PT ;  /* 0x0000003a21a57812 */ /* 0x000fc800078efcff */
[----:B------:R-:W-:Y:S02]  /*ea80*/  ISETP.LT.AND P2, PT, R165, R3, P0 ;  /* 0x00000003a500720c */ /* 0x000fe40000741270 */
[----:B------:R-:W-:Y:S02]  /*ea90*/  PRMT R64, RZ, 0x7610, R64 ;  /* 0x00007610ff407816 */ /* 0x000fe40000000040 */
[----:B------:R-:W-:Y:S01]  /*eaa0*/  PRMT R69, RZ, 0x7610, R69 ;  /* 0x00007610ff457816 */ /* 0x000fe20000000045 */
[----:B--2---:R0:W-:Y:S04]  /*eab0*/  STL [R1+0x4c4], R81 ;  /* 0x0004c45101007387 */ /* 0x0041e80000100800 */
[----:B------:R-:W2:Y:S04]  /*eac0*/  LDL R86, [R1+0x8e4] ;  /* 0x0008e40001567983 */ /* 0x000ea80000100800 */
[----:B------:R-:W2:Y:S01]  /*ead0*/  LDL R87, [R1+0x8e8] ;  /* 0x0008e80001577983 */ /* 0x000ea20000100800 */
[----:B0-----:R-:W-:-:S03]  /*eae0*/  @P3 IMAD.MOV.U32 R81, RZ, RZ, R88 ;  /* 0x000000ffff513224 */ /* 0x001fc600078e0058 */
[----:B------:R-:W4:Y:S04]  /*eaf0*/  LDL R88, [R1+0x8c4] ;  /* 0x0008c40001587983 */ /* 0x000f280000100800 */
[----:B------:R0:W2:Y:S04]  /*eb00*/  @P3 LDG.E.U8 R65, desc[UR22][R80.64] ;  /* 0x0000001650413981 */ /* 0x0000a8000c1e1100 */
[----:B------:R-:W4:Y:S01]  /*eb10*/  LDL R89, [R1+0x8c8] ;  /* 0x0008c80001597983 */ /* 0x000f220000100800 */
[----:B0-----:R-:W-:Y:S01]  /*eb20*/  LOP3.LUT R80, R33, 0x4a, RZ, 0xfc, !PT ;  /* 0x0000004a21507812 */ /* 0x001fe200078efcff */
[----:B---3--:R-:W-:-:S03]  /*eb30*/  @P2 IMAD.MOV.U32 R81, RZ, RZ, R84 ;  /* 0x000000ffff512224 */ /* 0x008fc600078e0054 */
[----:B------:R-:W-:Y:S01]  /*eb40*/  ISETP.LT.AND P3, PT, R80, R3, P0 ;  /* 0x000000035000720c */ /* 0x000fe20000761270 */
[----:B------:R-:W-:-:S05]  /*eb50*/  @P2 IMAD.MOV.U32 R80, RZ, RZ, R85 ;  /* 0x000000ffff502224 */ /* 0x000fca00078e0055 */
[----:B------:R-:W3:Y:S01]  /*eb60*/  @P2 LDG.E.U8 R69, desc[UR22][R80.64] ;  /* 0x0000001650452981 */ /* 0x000ee2000c1e1100 */
[----:B------:R-:W-:-:S04]  /*eb70*/  @P6 LOP3.LUT R77, R77, R76, RZ, 0x3c, !PT ;  /* 0x0000004c4d4d6212 */ /* 0x000fc800078e3cff */
[----:B------:R-:W-:-:S04]  /*eb80*/  @P6 LOP3.LUT R76, R77, R76, RZ, 0x3c, !PT ;  /* 0x0000004c4d4c6212 */ /* 0x000fc800078e3cff */
[----:B------:R-:W-:-:S05]  /*eb90*/  @P6 LOP3.LUT R77, R77, R76, RZ, 0x3c, !PT ;  /* 0x0000004c4d4d6212 */ /* 0x000fca00078e3cff */
[----:B------:R-:W3:Y:S01]  /*eba0*/  @P6 LDG.E.U8 R64, desc[UR22][R76.64] ;  /* 0x000000164c406981 */ /* 0x000ee2000c1e1100 */
[----:B------:R-:W-:Y:S02]  /*ebb0*/  PRMT R68, RZ, 0x7610, R68 ;  /* 0x00007610ff447816 */ /* 0x000fe40000000044 */
[----:B------:R-:W-:Y:S01]  /*ebc0*/  PRMT R159, RZ, 0x7610, R159 ;  /* 0x00007610ff9f7816 */ /* 0x000fe2000000009f */
[----:B--2---:R0:W-:Y:S04]  /*ebd0*/  STL [R1+0x4c0], R65 ;  /* 0x0004c04101007387 */ /* 0x0041e80000100800 */
[----:B------:R-:W2:Y:S04]  /*ebe0*/  LDL R80, [R1+0x924] ;  /* 0x0009240001507983 */ /* 0x000ea80000100800 */
[----:B------:R-:W2:Y:S01]  /*ebf0*/  LDL R81, [R1+0x928] ;  /* 0x0009280001517983 */ /* 0x000ea20000100800 */
[----:B0-----:R-:W-:-:S02]  /*ec00*/  LOP3.LUT R65, R33, 0x52, RZ, 0xfc, !PT ;  /* 0x0000005221417812 */ /* 0x001fc400078efcff */
[-C--:B----4-:R-:W-:Y:S01]  /*ec10*/  @P3 LOP3.LUT R89, R89, R88.reuse, RZ, 0x3c, !PT ;  /* 0x0000005859593212 */ /* 0x090fe200078e3cff */
[----:B------:R-:W4:Y:S01]  /*ec20*/  LDL R84, [R1+0x904] ;  /* 0x0009040001547983 */ /* 0x000f220000100800 */
[----:B------:R-:W-:Y:S02]  /*ec30*/  ISETP.LT.AND P2, PT, R65, R3, P0 ;  /* 0x000000034100720c */ /* 0x000fe40000741270 */
[----:B------:R-:W-:Y:S01]  /*ec40*/  @P3 LOP3.LUT R88, R89, R88, RZ, 0x3c, !PT ;  /* 0x0000005859583212 */ /* 0x000fe200078e3cff */
[----:B------:R-:W4:Y:S04]  /*ec50*/  LDL R85, [R1+0x908] ;  /* 0x0009080001557983 */ /* 0x000f280000100800 */
[----:B------:R-:W4:Y:S04]  /*ec60*/  LDL R76, [R1+0x944] ;  /* 0x00094400014c7983 */ /* 0x000f280000100800 */
[----:B------:R-:W4:Y:S02]  /*ec70*/  LDL R77, [R1+0x948] ;  /* 0x00094800014d7983 */ /* 0x000f240000100800 */
[----:B------:R-:W-:-:S04]  /*ec80*/  @P2 LOP3.LUT R87, R87, R86, RZ, 0x3c, !PT ;  /* 0x0000005657572212 */ /* 0x000fc800078e3cff */
[----:B------:R-:W-:Y:S02]  /*ec90*/  @P2 LOP3.LUT R86, R87, R86, RZ, 0x3c, !PT ;  /* 0x0000005657562212 */ /* 0x000fe400078e3cff */
[----:B------:R-:W-:Y:S02]  /*eca0*/  @P3 LOP3.LUT R89, R89, R88, RZ, 0x3c, !PT ;  /* 0x0000005859593212 */ /* 0x000fe400078e3cff */
[----:B------:R-:W-:-:S03]  /*ecb0*/  @P2 LOP3.LUT R87, R87, R86, RZ, 0x3c, !PT ;  /* 0x0000005657572212 */ /* 0x000fc600078e3cff */
[----:B------:R-:W4:Y:S04]  /*ecc0*/  @P3 LDG.E.U8 R159, desc[UR22][R88.64] ;  /* 0x00000016589f3981 */ /* 0x000f28000c1e1100 */
[----:B------:R-:W4:Y:S04]  /*ecd0*/  @P2 LDG.E.U8 R68, desc[UR22][R86.64] ;  /* 0x0000001656442981 */ /* 0x000f28000c1e1100 */
[----:B---3--:R0:W-:Y:S04]  /*ece0*/  STL [R1+0x4b8], R64 ;  /* 0x0004b84001007387 */ /* 0x0081e80000100800 */
[----:B------:R3:W-:Y:S04]  /*ecf0*/  STL [R1+0x4bc], R69 ;  /* 0x0004bc4501007387 */ /* 0x0007e80000100800 */
[----:B------:R-:W4:Y:S01]  /*ed00*/  LDL R65, [R1+0x968] ;  /* 0x0009680001417983 */ /* 0x000f220000100800 */
[----:B0-----:R-:W-:-:S04]  /*ed10*/  LOP3.LUT R64, R33, 0x5a, RZ, 0xfc, !PT ;  /* 0x0000005a21407812 */ /* 0x001fc800078efcff */
[-C--:B------:R-:W-:Y:S02]  /*ed20*/  ISETP.LT.AND P6, PT, R64, R3.reuse, P0 ;  /* 0x000000034000720c */ /* 0x080fe400007c1270 */
[----:B------:R-:W4:Y:S01]  /*ed30*/  LDL R64, [R1+0x964] ;  /* 0x0009640001407983 */ /* 0x000f220000100800 */
[----:B---3--:R-:W-:Y:S02]  /*ed40*/  LOP3.LUT R69, R33, 0x62, RZ, 0xfc, !PT ;  /* 0x0000006221457812 */ /* 0x008fe400078efcff */
[----:B------:R-:W-:Y:S01]  /*ed50*/  PRMT R29, RZ, 0x7610, R29 ;  /* 0x00007610ff1d7816 */ /* 0x000fe2000000001d */
[----:B------:R-:W3:Y:S01]  /*ed60*/  LDL.LU.64 R88, [R1+0xcd0] ;  /* 0x000cd00001587983 */ /* 0x000ee20000300a00 */
[----:B------:R-:W-:Y:S02]  /*ed70*/  ISETP.LT.AND P3, PT, R69, R3, P0 ;  /* 0x000000034500720c */ /* 0x000fe40000761270 */
[----:B------:R-:W-:Y:S01]  /*ed80*/  PRMT R160, RZ, 0x7610, R160 ;  /* 0x00007610ffa07816 */ /* 0x000fe200000000a0 */
[----:B------:R-:W3:Y:S01]  /*ed90*/  LDL.LU.64 R86, [R1+0xcc8] ;  /* 0x000cc80001567983 */ /* 0x000ee20000300a00 */
[----:B------:R-:W-:-:S09]  /*eda0*/  PRMT R15, RZ, 0x7610, R15 ;  /* 0x00007610ff0f7816 */ /* 0x000fd2000000000f */
[----:B--2---:R-:W-:-:S04]  /*edb0*/  @P3 LOP3.LUT R81, R81, R80, RZ, 0x3c, !PT ;  /* 0x0000005051513212 */ /* 0x004fc800078e3cff */
[----:B------:R-:W-:-:S04]  /*edc0*/  @P3 LOP3.LUT R80, R81, R80, RZ, 0x3c, !PT ;  /* 0x0000005051503212 */ /* 0x000fc800078e3cff */
[----:B------:R-:W-:Y:S02]  /*edd0*/  @P3 LOP3.LUT R81, R81, R80, RZ, 0x3c, !PT ;  /* 0x0000005051513212 */ /* 0x000fe400078e3cff */
[----:B----4-:R-:W-:-:S03]  /*ede0*/  @P6 LOP3.LUT R85, R85, R84, RZ, 0x3c, !PT ;  /* 0x0000005455556212 */ /* 0x010fc600078e3cff */
[----:B------:R-:W2:Y:S01]  /*edf0*/  @P3 LDG.E.U8 R29, desc[UR22][R80.64] ;  /* 0x00000016501d3981 */ /* 0x000ea2000c1e1100 */
[----:B------:R-:W-:-:S04]  /*ee00*/  @P6 LOP3.LUT R84, R85, R84, RZ, 0x3c, !PT ;  /* 0x0000005455546212 */ /* 0x000fc800078e3cff */
[----:B------:R-:W-:-:S05]  /*ee10*/  @P6 LOP3.LUT R85, R85, R84, RZ, 0x3c, !PT ;  /* 0x0000005455556212 */ /* 0x000fca00078e3cff */
[----:B------:R-:W4:Y:S04]  /*ee20*/  @P6 LDG.E.U8 R160, desc[UR22][R84.64] ;  /* 0x0000001654a06981 */ /* 0x000f28000c1e1100 */
[----:B------:R0:W-:Y:S04]  /*ee30*/  STL [R1+0x4b0], R68 ;  /* 0x0004b04401007387 */ /* 0x0001e80000100800 */
[----:B------:R-:W3:Y:S04]  /*ee40*/  LDL R69, [R1+0x988] ;  /* 0x0009880001457983 */ /* 0x000ee80000100800 */
[----:B0-----:R-:W4:Y:S04]  /*ee50*/  LDL R68, [R1+0x984] ;  /* 0x0009840001447983 */ /* 0x001f280000100800 */
[----:B------:R0:W-:Y:S01]  /*ee60*/  STL [R1+0x4b4], R159 ;  /* 0x0004b49f01007387 */ /* 0x0001e20000100800 */
[----:B------:R-:W-:-:S02]  /*ee70*/  LOP3.LUT R165, R33, 0x6a, RZ, 0xfc, !PT ;  /* 0x0000006a21a57812 */ /* 0x000fc400078efcff */
[----:B------:R-:W-:Y:S01]  /*ee80*/  PRMT R150, RZ, 0x7610, R150 ;  /* 0x00007610ff967816 */ /* 0x000fe20000000096 */
[----:B------:R-:W4:Y:S01]  /*ee90*/  LDL.LU.64 R84, [R1+0xcc0] ;  /* 0x000cc00001547983 */ /* 0x000f220000300a00 */
[----:B0-----:R-:W-:-:S03]  /*eea0*/  LOP3.LUT R159, R33, 0x72, RZ, 0xfc, !PT ;  /* 0x00000072219f7812 */ /* 0x001fc600078efcff */
[----:B------:R-:W4:Y:S01]  /*eeb0*/  LDL.LU.64 R80, [R1+0xcb8] ;  /* 0x000cb80001507983 */ /* 0x000f220000300a00 */
[----:B------:R-:W-:-:S13]  /*eec0*/  ISETP.LT.AND P6, PT, R159, R3, P0 ;  /* 0x000000039f00720c */ /* 0x000fda00007c1270 */
[----:B------:R-:W-:-:S04]  /*eed0*/  @P6 LOP3.LUT R65, R65, R64, RZ, 0x3c, !PT ;  /* 0x0000004041416212 */ /* 0x000fc800078e3cff */
[----:B------:R-:W-:-:S04]  /*eee0*/  @P6 LOP3.LUT R64, R65, R64, RZ, 0x3c, !PT ;  /* 0x0000004041406212 */ /* 0x000fc800078e3cff */
[----:B------:R-:W-:-:S05]  /*eef0*/  @P6 LOP3.LUT R65, R65, R64, RZ, 0x3c, !PT ;  /* 0x0000004041416212 */ /* 0x000fca00078e3cff */
[----:B------:R3:W4:Y:S01]  /*ef00*/  @P6 LDG.E.U8 R15, desc[UR22][R64.64] ;  /* 0x00000016400f6981 */ /* 0x000722000c1e1100 */
[----:B------:R-:W-:Y:S02]  /*ef10*/  ISETP.LT.AND P2, PT, R165, R3, P0 ;  /* 0x00000003a500720c */ /* 0x000fe40000741270 */
[----:B------:R-:W-:-:S11]  /*ef20*/  LOP3.LUT R159, R33, 0x7a, RZ, 0xfc, !PT ;  /* 0x0000007a219f7812 */ /* 0x000fd600078efcff */
[----:B------:R-:W-:-:S04]  /*ef30*/  @P2 LOP3.LUT R77, R77, R76, RZ, 0x3c, !PT ;  /* 0x0000004c4d4d2212 */ /* 0x000fc800078e3cff */
[----:B------:R-:W-:Y:S02]  /*ef40*/  @P2 LOP3.LUT R76, R77, R76, RZ, 0x3c, !PT ;  /* 0x0000004c4d4c2212 */ /* 0x000fe400078e3cff */
[----:B------:R-:W-:Y:S02]  /*ef50*/  ISETP.LT.AND P3, PT, R159, R3, P0 ;  /* 0x000000039f00720c */ /* 0x000fe40000761270 */
[----:B------:R-:W-:-:S05]  /*ef60*/  @P2 LOP3.LUT R77, R77, R76, RZ, 0x3c, !PT ;  /* 0x0000004c4d4d2212 */ /* 0x000fca00078e3cff */
[----:B------:R-:W4:Y:S01]  /*ef70*/  @P2 LDG.E.U8 R150, desc[UR22][R76.64] ;  /* 0x000000164c962981 */ /* 0x000f22000c1e1100 */
[----:B------:R-:W-:Y:S02]  /*ef80*/  PRMT R25, RZ, 0x7610, R25 ;  /* 0x00007610ff197816 */ /* 0x000fe40000000019 */
[----:B------:R-:W-:Y:S02]  /*ef90*/  PRMT R14, RZ, 0x7610, R14 ;  /* 0x00007610ff0e7816 */ /* 0x000fe4000000000e */
[----:B------:R-:W-:Y:S01]  /*efa0*/  PRMT R23, RZ, 0x7610, R23 ;  /* 0x00007610ff177816 */ /* 0x000fe20000000017 */
[----:B--2---:R0:W-:Y:S04]  /*efb0*/  STL [R1+0x4a8], R29 ;  /* 0x0004a81d01007387 */ /* 0x0041e80000100800 */
[----:B------:R-:W2:Y:S01]  /*efc0*/  LDL.LU.64 R76, [R1+0xcb0] ;  /* 0x000cb000014c7983 */ /* 0x000ea20000300a00 */
[----:B0-----:R-:W-:-:S04]  /*efd0*/  LOP3.LUT R29, R33, 0x4, RZ, 0xfc, !PT ;  /* 0x00000004211d7812 */ /* 0x001fc800078efcff */
[----:B------:R-:W-:Y:S01]  /*efe0*/  ISETP.LT.AND P2, PT, R29, R3, P0 ;  /* 0x000000031d00720c */ /* 0x000fe20000741270 */
[----:B---3--:R-:W-:Y:S02]  /*eff0*/  @P3 IMAD.MOV.U32 R64, RZ, RZ, R69 ;  /* 0x000000ffff403224 */ /* 0x008fe400078e0045 */
[----:B----4-:R-:W-:-:S05]  /*f000*/  @P3 IMAD.MOV.U32 R65, RZ, RZ, R68 ;  /* 0x000000ffff413224 */ /* 0x010fca00078e0044 */
[----:B------:R0:W3:Y:S01]  /*f010*/  @P3 LDG.E.U8 R25, desc[UR22][R64.64] ;  /* 0x0000001640193981 */ /* 0x0000e2000c1e1100 */
[----:B------:R-:W-:-:S04]  /*f020*/  LOP3.LUT R29, R33, 0xc, RZ, 0xfc, !PT ;  /* 0x0000000c211d7812 */ /* 0x000fc800078efcff */
[----:B0-----:R-:W-:Y:S02]  /*f030*/  @P2 IMAD.MOV.U32 R64, RZ, RZ, R146 ;  /* 0x000000ffff402224 */ /* 0x001fe400078e0092 */
[----:B------:R-:W-:Y:S01]  /*f040*/  @P2 IMAD.MOV.U32 R65, RZ, RZ, R145 ;  /* 0x000000ffff412224 */ /* 0x000fe200078e0091 */
[----:B------:R-:W-:-:S04]  /*f050*/  ISETP.LT.AND P6, PT, R29, R3, P0 ;  /* 0x000000031d00720c */ /* 0x000fc800007c1270 */
[----:B------:R-:W4:Y:S09]  /*f060*/  @P2 LDG.E.U8 R14, desc[UR22][R64.64] ;  /* 0x00000016400e2981 */ /* 0x000f32000c1e1100 */
[----:B------:R-:W-:Y:S02]  /*f070*/  @P6 IMAD.MOV.U32 R68, RZ, RZ, R154 ;  /* 0x000000ffff446224 */ /* 0x000fe400078e009a */
[----:B------:R-:W-:-:S05]  /*f080*/  @P6 IMAD.MOV.U32 R69, RZ, RZ, R153 ;  /* 0x000000ffff456224 */ /* 0x000fca00078e0099 */
[----:B------:R0:W2:Y:S04]  /*f090*/  @P6 LDG.E.U8 R23, desc[UR22][R68.64] ;  /* 0x0000001644176981 */ /* 0x0000a8000c1e1100 */
[----:B------:R0:W-:Y:S04]  /*f0a0*/  STL [R1+0x4a0], R15 ;  /* 0x0004a00f01007387 */ /* 0x0001e80000100800 */
[----:B------:R-:W-:Y:S04]  /*f0b0*/  STL [R1+0x4ac], R160 ;  /* 0x0004aca001007387 */ /* 0x000fe80000100800 */
[----:B------:R-:W-:Y:S04]  /*f0c0*/  STL [R1+0xab8], R146 ;  /* 0x000ab89201007387 */ /* 0x000fe80000100800 */
[----:B------:R-:W-:Y:S04]  /*f0d0*/  STL [R1+0xab4], R145 ;  /* 0x000ab49101007387 */ /* 0x000fe80000100800 */
[----:B------:R-:W2:Y:S04]  /*f0e0*/  LDL R64, [R1+0xc] ;  /* 0x00000c0001407983 */ /* 0x000ea80000100800 */
[----:B------:R-:W2:Y:S01]  /*f0f0*/  LDL R65, [R1+0x10] ;  /* 0x0000100001417983 */ /* 0x000ea20000100800 */
[----:B0-----:R-:W-:-:S04]  /*f100*/  LOP3.LUT R15, R33, 0x14, RZ, 0xfc, !PT ;  /* 0x00000014210f7812 */ /* 0x001fc800078efcff */
[-C--:B------:R-:W-:Y:S02]  /*f110*/  ISETP.LT.AND P3, PT, R15, R3.reuse, P0 ;  /* 0x000000030f00720c */ /* 0x080fe40000761270 */
[----:B------:R-:W-:Y:S02]  /*f120*/  LOP3.LUT R29, R33, 0x1c, RZ, 0xfc, !PT ;  /* 0x0000001c211d7812 */ /* 0x000fe400078efcff */
[----:B------:R-:W-:Y:S02]  /*f130*/  PRMT R6, RZ, 0x7610, R6 ;  /* 0x00007610ff067816 */ /* 0x000fe40000000006 */
[----:B------:R-:W-:-:S07]  /*f140*/  ISETP.LT.AND P2, PT, R29, R3, P0 ;  /* 0x000000031d00720c */ /* 0x000fce0000741270 */
[----:B------:R-:W-:Y:S02]  /*f150*/  @P3 IMAD.MOV.U32 R68, RZ, RZ, R162 ;  /* 0x000000ffff443224 */ /* 0x000fe400078e00a2 */
[----:B------:R-:W-:-:S05]  /*f160*/  @P3 IMAD.MOV.U32 R69, RZ, RZ, R161 ;  /* 0x000000ffff453224 */ /* 0x000fca00078e00a1 */
[----:B------:R-:W2:Y:S01]  /*f170*/  @P3 LDG.E.U8 R6, desc[UR22][R68.64] ;  /* 0x0000001644063981 */ /* 0x000ea2000c1e1100 */
[----:B------:R-:W-:-:S03]  /*f180*/  PRMT R7, RZ, 0x7610, R7 ;  /* 0x00007610ff077816 */ /* 0x000fc60000000007 */
[----:B----4-:R0:W-:Y:S04]  /*f190*/  STL [R1+0x49c], R14 ;  /* 0x00049c0e01007387 */ /* 0x0101e80000100800 */
[----:B------:R-:W4:Y:S04]  /*f1a0*/  LDL R15, [R1+0x30] ;  /* 0x00003000010f7983 */ /* 0x000f280000100800 */
[----:B0-----:R-:W4:Y:S04]  /*f1b0*/  LDL R14, [R1+0x2c] ;  /* 0x00002c00010e7983 */ /* 0x001f280000100800 */
[----:B------:R-:W-:Y:S04]  /*f1c0*/  STL [R1+0x4a4], R150 ;  /* 0x0004a49601007387 */ /* 0x000fe80000100800 */
[----:B---3--:R-:W-:Y:S04]  /*f1d0*/  STL [R1+0x498], R25 ;  /* 0x0004981901007387 */ /* 0x008fe80000100800 */
[----:B------:R-:W-:Y:S04]  /*f1e0*/  STL [R1+0xac0], R154 ;  /* 0x000ac09a01007387 */ /* 0x000fe80000100800 */
[----:B------:R-:W-:Y:S04]  /*f1f0*/  STL [R1+0xabc], R153 ;  /* 0x000abc9901007387 */ /* 0x000fe80000100800 */
[----:B------:R-:W3:Y:S04]  /*f200*/  LDL R160, [R1+0x4c] ;  /* 0x00004c0001a07983 */ /* 0x000ee80000100800 */
[----:B--2---:R0:W-:Y:S04]  /*f210*/  STL [R1+0x494], R23 ;  /* 0x0004941701007387 */ /* 0x0041e80000100800 */
[----:B------:R-:W2:Y:S01]  /*f220*/  LDL R165, [R1+0x6c] ;  /* 0x00006c0001a57983 */ /* 0x000ea20000100800 */
[----:B------:R-:W-:-:S03]  /*f230*/  @P2 LOP3.LUT R65, R65, R64, RZ, 0x3c, !PT ;  /* 0x0000004041412212 */ /* 0x000fc600078e3cff */
[----:B------:R-:W2:Y:S01]  /*f240*/  LDL R29, [R1+0x70] ;  /* 0x00007000011d7983 */ /* 0x000ea20000100800 */
[----:B------:R-:W-:-:S03]  /*f250*/  @P2 LOP3.LUT R64, R65, R64, RZ, 0x3c, !PT ;  /* 0x0000004041402212 */ /* 0x000fc600078e3cff */
[----:B0-----:R-:W2:Y:S01]  /*f260*/  LDL R23, [R1+0x50] ;  /* 0x0000500001177983 */ /* 0x001ea20000100800 */
[----:B------:R-:W-:-:S05]  /*f270*/  @P2 LOP3.LUT R65, R65, R64, RZ, 0x3c, !PT ;  /* 0x0000004041412212 */ /* 0x000fca00078e3cff */
[----:B------:R-:W2:Y:S01]  /*f280*/  @P2 LDG.E.U8 R7, desc[UR22][R64.64] ;  /* 0x0000001640072981 */ /* 0x000ea2000c1e1100 */
[----:B------:R-:W-:-:S04]  /*f290*/  LOP3.LUT R25, R33, 0x24, RZ, 0xfc, !PT ;  /* 0x0000002421197812 */ /* 0x000fc800078efcff */
[-C--:B------:R-:W-:Y:S02]  /*f2a0*/  ISETP.LT.AND P6, PT, R25, R3.reuse, P0 ;  /* 0x000000031900720c */ /* 0x080fe400007c1270 */
[----:B------:R-:W-:Y:S01]  /*f2b0*/  LOP3.LUT R25, R33, 0x2c, RZ, 0xfc, !PT ;  /* 0x0000002c21197812 */ /* 0x000fe200078efcff */
[----:B------:R-:W-:Y:S01]  /*f2c0*/  STL [R1+0xac8], R162 ;  /* 0x000ac8a201007387 */ /* 0x000fe20000100800 */
[----:B------:R-:W-:Y:S02]  /*f2d0*/  PRMT R154, RZ, 0x7610, R154 ;  /* 0x00007610ff9a7816 */ /* 0x000fe4000000009a */
[----:B------:R-:W-:Y:S01]  /*f2e0*/  ISETP.LT.AND P3, PT, R25, R3, P0 ;  /* 0x000000031900720c */ /* 0x000fe20000761270 */
[----:B------:R-:W-:Y:S04]  /*f2f0*/  STL [R1+0xac4], R161 ;  /* 0x000ac4a101007387 */ /* 0x000fe80000100800 */
[----:B------:R-:W2:Y:S04]  /*f300*/  LDL.LU.64 R68, [R1+0xca8] ;  /* 0x000ca80001447983 */ /* 0x000ea80000300a00 */
[----:B------:R0:W-:Y:S01]  /*f310*/  STL [R1+0x490], R6 ;  /* 0x0004900601007387 */ /* 0x0001e20000100800 */
[----:B------:R-:W-:-:S03]  /*f320*/  PRMT R22, RZ, 0x7610, R22 ;  /* 0x00007610ff167816 */ /* 0x000fc60000000016 */
[----:B------:R-:W2:Y:S04]  /*f330*/  LDL R150, [R1+0x8c] ;  /* 0x00008c0001967983 */ /* 0x000ea80000100800 */
[----:B------:R-:W2:Y:S01]  /*f340*/  LDL R25, [R1+0x90] ;  /* 0x0000900001197983 */ /* 0x000ea20000100800 */
[----:B0-----:R-:W-:Y:S02]  /*f350*/  LOP3.LUT R6, R33, 0x34, RZ, 0xfc, !PT ;  /* 0x0000003421067812 */ /* 0x001fe400078efcff */
[----:B------:R-:W-:Y:S01]  /*f360*/  PRMT R28, RZ, 0x7610, R28 ;  /* 0x00007610ff1c7816 */ /* 0x000fe2000000001c */
[----:B------:R-:W2:Y:S01]  /*f370*/  LDL.LU.64 R64, [R1+0xca0] ;  /* 0x000ca00001407983 */ /* 0x000ea20000300a00 */
[----:B------:R-:W-:-:S03]  /*f380*/  ISETP.LT.AND P2, PT, R6, R3, P0 ;  /* 0x000000030600720c */ /* 0x000fc60000741270 */
[----:B------:R-:W2:Y:S01]  /*f390*/  LDL R6, [R1+0xac] ;  /* 0x0000ac0001067983 */ /* 0x000ea20000100800 */
[----:B----4-:R-:W-:-:S04]  /*f3a0*/  @P6 LOP3.LUT R15, R15, R14, RZ, 0x3c, !PT ;  /* 0x0000000e0f0f6212 */ /* 0x010fc800078e3cff */
[----:B------:R-:W-:-:S04]  /*f3b0*/  @P6 LOP3.LUT R14, R15, R14, RZ, 0x3c, !PT ;  /* 0x0000000e0f0e6212 */ /* 0x000fc800078e3cff */
[----:B------:R-:W-:-:S05]  /*f3c0*/  @P6 LOP3.LUT R15, R15, R14, RZ, 0x3c, !PT ;  /* 0x0000000e0f0f6212 */ /* 0x000fca00078e3cff */
[----:B------:R-:W4:Y:S01]  /*f3d0*/  @P6 LDG.E.U8 R154, desc[UR22][R14.64] ;  /* 0x000000160e9a6981 */ /* 0x000f22000c1e1100 */
[----:B---3--:R-:W-:Y:S02]  /*f3e0*/  @P3 IMAD.MOV.U32 R161, RZ, RZ, R160 ;  /* 0x000000ffffa13224 */ /* 0x008fe400078e00a0 */
[----:B--2---:R-:W-:-:S05]  /*f3f0*/  @P3 IMAD.MOV.U32 R160, RZ, RZ, R23 ;  /* 0x000000ffffa03224 */ /* 0x004fca00078e0017 */
[----:B------:R0:W2:Y:S04]  /*f400*/  @P3 LDG.E.U8 R22, desc[UR22][R160.64] ;  /* 0x00000016a0163981 */ /* 0x0000a8000c1e1100 */
[----:B------:R3:W-:Y:S01]  /*f410*/  STL [R1+0x48c], R7 ;  /* 0x00048c0701007387 */ /* 0x0007e20000100800 */
[----:B0-----:R-:W-:Y:S02]  /*f420*/  @P2 IMAD.MOV.U32 R160, RZ, RZ, R29 ;  /* 0x000000ffffa02224 */ /* 0x001fe400078e001d */
[----:B------:R-:W-:Y:S01]  /*f430*/  @P2 IMAD.MOV.U32 R161, RZ, RZ, R165 ;  /* 0x000000ffffa12224 */ /* 0x000fe200078e00a5 */
[----:B---3--:R-:W3:Y:S04]  /*f440*/  LDL R7, [R1+0xb0] ;  /* 0x0000b00001077983 */ /* 0x008ee80000100800 */
[----:B------:R0:W3:Y:S01]  /*f450*/  @P2 LDG.E.U8 R28, desc[UR22][R160.64] ;  /* 0x00000016a01c2981 */ /* 0x0000e2000c1e1100 */
[----:B------:R-:W-:-:S03]  /*f460*/  LOP3.LUT R159, R33, 0x3c, RZ, 0xfc, !PT ;  /* 0x0000003c219f7812 */ /* 0x000fc600078efcff */
[----:B------:R-:W3:Y:S01]  /*f470*/  LDL.LU.64 R14, [R1+0xc98] ;  /* 0x000c9800010e7983 */ /* 0x000ee20000300a00 */
[----:B------:R-:W-:Y:S02]  /*f480*/  ISETP.LT.AND P6, PT, R159, R3, P0 ;  /* 0x000000039f00720c */ /* 0x000fe400007c1270 */
[----:B------:R-:W-:-:S11]  /*f490*/  PRMT R24, RZ, 0x7610, R24 ;  /* 0x00007610ff187816 */ /* 0x000fd60000000018 */
[----:B0-----:R-:W-:Y:S02]  /*f4a0*/  @P6 IMAD.MOV.U32 R160, RZ, RZ, R25 ;  /* 0x000000ffffa06224 */ /* 0x001fe400078e0019 */
[----:B------:R-:W-:-:S05]  /*f4b0*/  @P6 IMAD.MOV.U32 R161, RZ, RZ, R150 ;  /* 0x000000ffffa16224 */ /* 0x000fca00078e0096 */
[----:B------:R0:W3:Y:S04]  /*f4c0*/  @P6 LDG.E.U8 R24, desc[UR22][R160.64] ;  /* 0x00000016a0186981 */ /* 0x0000e8000c1e1100 */
[----:B----4-:R4:W-:Y:S02]  /*f4d0*/  STL [R1+0x488], R154 ;  /* 0x0004889a01007387 */ /* 0x0109e40000100800 */
[----:B----4-:R-:W-:-:S04]  /*f4e0*/  LOP3.LUT R154, R33, 0x44, RZ, 0xfc, !PT ;  /* 0x00000044219a7812 */ /* 0x010fc800078efcff */
[----:B------:R-:W-:-:S13]  /*f4f0*/  ISETP.LT.AND P3, PT, R154, R3, P0 ;  /* 0x000000039a00720c */ /* 0x000fda0000761270 */
[----:B0-----:R-:W-:Y:S01]  /*f500*/  @P3 IMAD.MOV.U32 R161, RZ, RZ, R6 ;  /* 0x000000ffffa13224 */ /* 0x001fe200078e0006 */
[----:B--2---:R0:W-:Y:S04]  /*f510*/  STL [R1+0x484], R22 ;  /* 0x0004841601007387 */ /* 0x0041e80000100800 */
[----:B------:R-:W2:Y:S04]  /*f520*/  LDL R23, [R1+0x8d0] ;  /* 0x0008d00001177983 */ /* 0x000ea80000100800 */
[----:B0-----:R-:W2:Y:S01]  /*f530*/  LDL R22, [R1+0x8cc] ;  /* 0x0008cc0001167983 */ /* 0x001ea20000100800 */
[----:B---3--:R-:W-:-:S03]  /*f540*/  @P3 IMAD.MOV.U32 R160, RZ, RZ, R7 ;  /* 0x000000ffffa03224 */ /* 0x008fc600078e0007 */
[----:B------:R0:W-:Y:S04]  /*f550*/  STL [R1+0x480], R28 ;  /* 0x0004801c01007387 */ /* 0x0001e80000100800 */
[----:B------:R-:W3:Y:S04]  /*f560*/  LDL R29, [R1+0x8f0] ;  /* 0x0008f000011d7983 */ /* 0x000ee80000100800 */
[----:B------:R-:W4:Y:S04]  /*f570*/  @P3 LDG.E.U8 R51, desc[UR22][R160.64] ;  /* 0x00000016a0333981 */ /* 0x000f28000c1e1100 */
[----:B0-----:R-:W3:Y:S01]  /*f580*/  LDL R28, [R1+0x8ec] ;  /* 0x0008ec00011c7983 */ /* 0x001ee20000100800 */
[----:B------:R-:W-:-:S04]  /*f590*/  LOP3.LUT R154, R33, 0x4c, RZ, 0xfc, !PT ;  /* 0x0000004c219a7812 */ /* 0x000fc800078efcff */
[----:B------:R-:W-:Y:S02]  /*f5a0*/  ISETP.LT.AND P2, PT, R154, R3, P0 ;  /* 0x000000039a00720c */ /* 0x000fe40000741270 */
[----:B------:R-:W-:-:S04]  /*f5b0*/  LOP3.LUT R154, R33, 0x54, RZ, 0xfc, !PT ;  /* 0x00000054219a7812 */ /* 0x000fc800078efcff */
[----:B------:R-:W-:Y:S01]  /*f5c0*/  ISETP.LT.AND P6, PT, R154, R3, P0 ;  /* 0x000000039a00720c */ /* 0x000fe200007c1270 */
[----:B------:R0:W-:Y:S04]  /*f5d0*/  STL [R1+0x47c], R24 ;  /* 0x00047c1801007387 */ /* 0x0001e80000100800 */
[----:B------:R-:W3:Y:S04]  /*f5e0*/  LDL R25, [R1+0x910] ;  /* 0x0009100001197983 */ /* 0x000ee80000100800 */
[----:B0-----:R-:W3:Y:S04]  /*f5f0*/  LDL R24, [R1+0x90c] ;  /* 0x00090c0001187983 */ /* 0x001ee80000100800 */
[----:B------:R-:W3:Y:S04]  /*f600*/  LDL.LU R150, [R1+0x160] ;  /* 0x0001600001967983 */ /* 0x000ee80000300800 */
[----:B------:R-:W3:Y:S04]  /*f610*/  LDL R6, [R1+0x92c] ;  /* 0x00092c0001067983 */ /* 0x000ee80000100800 */
[----:B------:R-:W3:Y:S01]  /*f620*/  LDL R7, [R1+0x930] ;  /* 0x0009300001077983 */ /* 0x000ee20000100800 */
[----:B------:R-:W-:-:S02]  /*f630*/  PRMT R157, RZ, 0x7610, R157 ;  /* 0x00007610ff9d7816 */ /* 0x000fc4000000009d */
[----:B------:R-:W-:Y:S02]  /*f640*/  PRMT R158, RZ, 0x7610, R158 ;  /* 0x00007610ff9e7816 */ /* 0x000fe4000000009e */
[----:B--2---:R-:W-:-:S04]  /*f650*/  @P2 LOP3.LUT R23, R23, R22, RZ, 0x3c, !PT ;  /* 0x0000001617172212 */ /* 0x004fc800078e3cff */
[----:B------:R-:W-:-:S04]  /*f660*/  @P2 LOP3.LUT R22, R23, R22, RZ, 0x3c, !PT ;  /* 0x0000001617162212 */ /* 0x000fc800078e3cff */
[----:B------:R-:W-:-:S05]  /*f670*/  @P2 LOP3.LUT R23, R23, R22, RZ, 0x3c, !PT ;  /* 0x0000001617172212 */ /* 0x000fca00078e3cff */
[----:B------:R-:W2:Y:S04]  /*f680*/  @P2 LDG.E.U8 R158, desc[UR22][R22.64] ;  /* 0x00000016169e2981 */ /* 0x000ea8000c1e1100 */
[----:B----4-:R0:W-:Y:S01]  /*f690*/  STL [R1+0x478], R51 ;  /* 0x0004783301007387 */ /* 0x0101e20000100800 */
[----:B---3--:R-:W-:-:S04]  /*f6a0*/  @P6 LOP3.LUT R29, R29, R28, RZ, 0x3c, !PT ;  /* 0x0000001c1d1d6212 */ /* 0x008fc800078e3cff */
[C---:B------:R-:W-:Y:S01]  /*f6b0*/  @P6 LOP3.LUT R28, R29.reuse, R28, RZ, 0x3c, !PT ;  /* 0x0000001c1d1c6212 */ /* 0x040fe200078e3cff */
[----:B0-----:R-:W3:Y:S03]  /*f6c0*/  LDL.LU R51, [R1+0x168] ;  /* 0x0001680001337983 */ /* 0x001ee60000300800 */
[----:B------:R-:W-:Y:S01]  /*f6d0*/  @P6 LOP3.LUT R29, R29, R28, RZ, 0x3c, !PT ;  /* 0x0000001c1d1d6212 */ /* 0x000fe200078e3cff */
[----:B------:R-:W4:Y:S04]  /*f6e0*/  LDL R159, [R1+0x94c] ;  /* 0x00094c00019f7983 */ /* 0x000f280000100800 */
[----:B------:R-:W2:Y:S04]  /*f6f0*/  LDL R160, [R1+0x950] ;  /* 0x0009500001a07983 */ /* 0x000ea80000100800 */
[----:B------:R-:W3:Y:S01]  /*f700*/  @P6 LDG.E.U8 R157, desc[UR22][R28.64] ;  /* 0x000000161c9d6981 */ /* 0x000ee2000c1e1100 */
[----:B------:R-:W-:-:S02]  /*f710*/  LOP3.LUT R161, R33, 0x5c, RZ, 0xfc, !PT ;  /* 0x0000005c21a17812 */ /* 0x000fc400078efcff */
[----:B------:R-:W-:Y:S01]  /*f720*/  LOP3.LUT R154, R33, 0x64, RZ, 0xfc, !PT ;  /* 0x00000064219a7812 */ /* 0x000fe200078efcff */
[----:B------:R-:W3:Y:S01]  /*f730*/  LDL.LU.64 R22, [R1+0xc90] ;  /* 0x000c900001167983 */ /* 0x000ee20000300a00 */
[-C--:B------:R-:W-:Y:S02]  /*f740*/  ISETP.LT.AND P3, PT, R161, R3.reuse, P0 ;  /* 0x00000003a100720c */ /* 0x080fe40000761270 */
[-C--:B------:R-:W-:Y:S02]  /*f750*/  ISETP.LT.AND P2, PT, R154, R3.reuse, P0 ;  /* 0x000000039a00720c */ /* 0x080fe40000741270 */
[----:B------:R-:W-:Y:S01]  /*f760*/  LOP3.LUT R154, R33, 0x6c, RZ, 0xfc, !PT ;  /* 0x0000006c219a7812 */ /* 0x000fe200078efcff */
[----:B------:R-:W3:Y:S03]  /*f770*/  LDL.LU.64 R28, [R1+0xc88] ;  /* 0x000c8800011c7983 */ /* 0x000ee60000300a00 */
[----:B------:R-:W-:Y:S01]  /*f780*/  ISETP.LT.AND P6, PT, R154, R3, P0 ;  /* 0x000000039a00720c */ /* 0x000fe200007c1270 */
[----:B------:R-:W3:Y:S04]  /*f790*/  LDL.LU R165, [R1+0x170] ;  /* 0x0001700001a57983 */ /* 0x000ee80000300800 */
[----:B------:R-:W-:-:S04]  /*f7a0*/  @P3 LOP3.LUT R25, R25, R24, RZ, 0x3c, !PT ;  /* 0x0000001819193212 */ /* 0x000fc800078e3cff */
[C---:B------:R-:W-:Y:S02]  /*f7b0*/  @P3 LOP3.LUT R24, R25.reuse, R24, RZ, 0x3c, !PT ;  /* 0x0000001819183212 */ /* 0x040fe400078e3cff */
[----:B------:R-:W-:Y:S02]  /*f7c0*/  PRMT R149, RZ, 0x7610, R149 ;  /* 0x00007610ff957816 */ /* 0x000fe40000000095 */
[----:B------:R-:W-:Y:S02]  /*f7d0*/  @P3 LOP3.LUT R25, R25, R24, RZ, 0x3c, !PT ;  /* 0x0000001819193212 */ /* 0x000fe400078e3cff */
[-C--:B------:R-:W-:Y:S02]  /*f7e0*/  @P2 LOP3.LUT R7, R7, R6.reuse, RZ, 0x3c, !PT ;  /* 0x0000000607072212 */ /* 0x080fe400078e3cff */
[----:B------:R-:W-:Y:S01]  /*f7f0*/  PRMT R152, RZ, 0x7610, R152 ;  /* 0x00007610ff987816 */ /* 0x000fe20000000098 */
[----:B------:R-:W3:Y:S01]  /*f800*/  @P3 LDG.E.U8 R149, desc[UR22][R24.64] ;  /* 0x0000001618953981 */ /* 0x000ee2000c1e1100 */
[----:B------:R-:W-:-:S02]  /*f810*/  @P2 LOP3.LUT R6, R7, R6, RZ, 0x3c, !PT ;  /* 0x0000000607062212 */ /* 0x000fc400078e3cff */
[----:B------:R-:W-:Y:S02]  /*f820*/  PRMT R153, RZ, 0x7610, R153 ;  /* 0x00007610ff997816 */ /* 0x000fe40000000099 */
[----:B------:R-:W-:-:S05]  /*f830*/  @P2 LOP3.LUT R7, R7, R6, RZ, 0x3c, !PT ;  /* 0x0000000607072212 */ /* 0x000fca00078e3cff */
[----:B------:R-:W3:Y:S01]  /*f840*/  @P2 LDG.E.U8 R153, desc[UR22][R6.64] ;  /* 0x0000001606992981 */ /* 0x000ee2000c1e1100 */
[----:B----4-:R-:W-:-:S05]  /*f850*/  @P6 IMAD.MOV.U32 R161, RZ, RZ, R159 ;  /* 0x000000ffffa16224 */ /* 0x010fca00078e009f */
[----:B--2---:R-:W2:Y:S04]  /*f860*/  @P6 LDG.E.U8 R152, desc[UR22][R160.64] ;  /* 0x00000016a0986981 */ /* 0x004ea8000c1e1100 */
[----:B---3--:R0:W-:Y:S04]  /*f870*/  STL [R1+0x470], R157 ;  /* 0x0004709d01007387 */ /* 0x0081e80000100800 */
[----:B0-----:R-:W3:Y:S04]  /*f880*/  LDL R157, [R1+0x96c] ;  /* 0x00096c00019d7983 */ /* 0x001ee80000100800 */
[----:B------:R0:W-:Y:S04]  /*f890*/  STL [R1+0x474], R158 ;  /* 0x0004749e01007387 */ /* 0x0001e80000100800 */
[----:B0-----:R-:W4:Y:S01]  /*f8a0*/  LDL R158, [R1+0x970] ;  /* 0x00097000019e7983 */ /* 0x001f220000100800 */
[----:B------:R-:W-:-:S02]  /*f8b0*/  ISETP.GE.AND P2, PT, R51, RZ, PT ;  /* 0x000000ff3300720c */ /* 0x000fc40003f46270 */
[----:B------:R-:W-:Y:S01]  /*f8c0*/  LOP3.LUT R51, R33, 0x74, RZ, 0xfc, !PT ;  /* 0x0000007421337812 */ /* 0x000fe200078efcff */
[----:B------:R-:W-:Y:S01]  /*f8d0*/  @!P5 IMAD.MOV R37, RZ, RZ, -R37 ;  /* 0x000000ffff25d224 */ /* 0x000fe200078e0a25 */
[----:B------:R-:W4:Y:S02]  /*f8e0*/  LDL.LU.64 R24, [R1+0xc80] ;  /* 0x000c800001187983 */ /* 0x000f240000300a00 */
[----:B------:R-:W-:Y:S02]  /*f8f0*/  ISETP.LT.AND P5, PT, R51, R3, P0 ;  /* 0x000000033300720c */ /* 0x000fe400007a1270 */
[----:B------:R-:W-:Y:S01]  /*f900*/  ISETP.GE.AND P3, PT, R150, RZ, PT ;  /* 0x000000ff9600720c */ /* 0x000fe20003f66270 */
[----:B------:R0:W-:Y:S04]  /*f910*/  STL [R1+0x46c], R149 ;  /* 0x00046c9501007387 */ /* 0x0001e80000100800 */
[----:B------:R-:W4:Y:S04]  /*f920*/  LDL R150, [R1+0x990] ;  /* 0x0009900001967983 */ /* 0x000f280000100800 */
[----:B0-----:R-:W4:Y:S04]  /*f930*/  LDL R149, [R1+0x98c] ;  /* 0x00098c0001957983 */ /* 0x001f280000100800 */
[----:B------:R-:W4:Y:S01]  /*f940*/  LDL.LU.64 R6, [R1+0xc78] ;  /* 0x000c780001067983 */ /* 0x000f220000300a00 */
[----:B------:R-:W-:Y:S01]  /*f950*/  @!P2 IMAD.MOV R4, RZ, RZ, -R4 ;  /* 0x000000ffff04a224 */ /* 0x000fe200078e0a04 */
[----:B------:R-:W-:-:S02]  /*f960*/  PRMT R151, RZ, 0x7610, R151 ;  /* 0x00007610ff977816 */ /* 0x000fc40000000097 */
[----:B--2---:R0:W-:Y:S04]  /*f970*/  STL [R1+0x464], R152 ;  /* 0x0004649801007387 */ /* 0x0041e80000100800 */
[----:B------:R3:W-:Y:S01]  /*f980*/  STL [R1+0x468], R153 ;  /* 0x0004689901007387 */ /* 0x0007e20000100800 */
[----:B0-----:R-:W-:-:S04]  /*f990*/  LOP3.LUT R152, R33, 0x6, RZ, 0xfc, !PT ;  /* 0x0000000621987812 */ /* 0x001fc800078efcff */
[----:B------:R-:W-:Y:S01]  /*f9a0*/  ISETP.LT.AND P2, PT, R152, R3, P0 ;  /* 0x000000039800720c */ /* 0x000fe20000741270 */
[----:B---3--:R-:W-:Y:S02]  /*f9b0*/  @P5 IMAD.MOV.U32 R153, RZ, RZ, R157 ;  /* 0x000000ffff995224 */ /* 0x008fe400078e009d */
[----:B----4-:R-:W-:-:S05]  /*f9c0*/  @P5 IMAD.MOV.U32 R152, RZ, RZ, R158 ;  /* 0x000000ffff985224 */ /* 0x010fca00078e009e */
[----:B------:R-:W2:Y:S01]  /*f9d0*/  @P5 LDG.E.U8 R151, desc[UR22][R152.64] ;  /* 0x0000001698975981 */ /* 0x000ea2000c1e1100 */
[----:B------:R-:W-:-:S04]  /*f9e0*/  LOP3.LUT R51, R33, 0x7c, RZ, 0xfc, !PT ;  /* 0x0000007c21337812 */ /* 0x000fc800078efcff */
[----:B------:R-:W-:Y:S02]  /*f9f0*/  ISETP.LT.AND P6, PT, R51, R3, P0 ;  /* 0x000000033300720c */ /* 0x000fe400007c1270 */
[----:B------:R-:W-:Y:S02]  /*fa00*/  PRMT R146, RZ, 0x7610, R146 ;  /* 0x00007610ff927816 */ /* 0x000fe40000000092 */
[----:B------:R-:W-:Y:S01]  /*fa10*/  PRMT R141, RZ, 0x7610, R141 ;  /* 0x00007610ff8d7816 */ /* 0x000fe2000000008d */
[----:B------:R-:W0:Y:S01]  /*fa20*/  S2R R51, SR_TID.X ;  /* 0x0000000000337919 */ /* 0x000e220000002100 */
[----:B--2---:R2:W-:Y:S01]  /*fa30*/  STL [R1+0x460], R151 ;  /* 0x0004609701007387 */ /* 0x0045e20000100800 */
[----:B------:R-:W-:-:S06]  /*fa40*/  @!P3 IMAD.MOV R36, RZ, RZ, -R36 ;  /* 0x000000ffff24b224 */ /* 0x000fcc00078e0a24 */
[----:B--2---:R-:W-:Y:S01]  /*fa50*/  @P6 IMAD.MOV.U32 R151, RZ, RZ, R149 ;  /* 0x000000ffff976224 */ /* 0x004fe200078e0095 */
[----:B0-----:R-:W-:Y:S01]  /*fa60*/  LEA.HI R51, R51, 0xe, RZ, 0x1a ;  /* 0x0000000e33337811 */ /* 0x001fe200078fd0ff */
[----:B------:R-:W2:Y:S04]  /*fa70*/  LDL R152, [R1+0x14] ;  /* 0x0000140001987983 */ /* 0x000ea80000100800 */
[----:B------:R0:W3:Y:S02]  /*fa80*/  @P6 LDG.E.U8 R146, desc[UR22][R150.64] ;  /* 0x0000001696926981 */ /* 0x0000e4000c1e1100 */
[----:B0-----:R-:W-:Y:S02]  /*fa90*/  @P2 IMAD.MOV.U32 R150, RZ, RZ, R148 ;  /* 0x000000ffff962224 */ /* 0x001fe400078e0094 */
[----:B------:R-:W-:-:S05]  /*faa0*/  @P2 IMAD.MOV.U32 R151, RZ, RZ, R147 ;  /* 0x000000ffff972224 */ /* 0x000fca00078e0093 */
[----:B------:R-:W4:Y:S01]  /*fab0*/  @P2 LDG.E.U8 R141, desc[UR22][R150.64] ;  /* 0x00000016968d2981 */ /* 0x000f22000c1e1100 */
[----:B------:R-:W-:-:S03]  /*fac0*/  ISETP.GE.AND P3, PT, R165, RZ, PT ;  /* 0x000000ffa500720c */ /* 0x000fc60003f66270 */
[----:B------:R-:W2:Y:S01]  /*fad0*/  LDL R165, [R1+0x18] ;  /* 0x0000180001a57983 */ /* 0x000ea20000100800 */
[----:B------:R-:W-:-:S03]  /*fae0*/  ISETP.LT.AND P5, PT, R51, R3, P0 ;  /* 0x000000033300720c */ /* 0x000fc600007a1270 */
[----:B------:R-:W2:Y:S04]  /*faf0*/  LDL.LU R157, [R1+0x17c] ;  /* 0x00017c00019d7983 */ /* 0x000ea80000300800 */
[----:B------:R-:W2:Y:S04]  /*fb00*/  LDL R158, [R1+0x34] ;  /* 0x00003400019e7983 */ /* 0x000ea80000100800 */
[----:B------:R-:W2:Y:S04]  /*fb10*/  LDL R149, [R1+0x38] ;  /* 0x0000380001957983 */ /* 0x000ea80000100800 */
[----:B------:R-:W-:Y:S04]  /*fb20*/  STL [R1+0xad0], R148 ;  /* 0x000ad09401007387 */ /* 0x000fe80000100800 */
[----:B------:R0:W-:Y:S01]  /*fb30*/  STL [R1+0xacc], R147 ;  /* 0x000acc9301007387 */ /* 0x0001e20000100800 */
[----:B------:R-:W-:-:S03]  /*fb40*/  PRMT R142, RZ, 0x7610, R142 ;  /* 0x00007610ff8e7816 */ /* 0x000fc6000000008e */
[----:B------:R-:W2:Y:S01]  /*fb50*/  LDL R150, [R1+0x54] ;  /* 0x0000540001967983 */ /* 0x000ea20000100800 */
[----:B0-----:R-:W-:Y:S01]  /*fb60*/  @P5 IMAD.MOV.U32 R147, RZ, RZ, R155 ;  /* 0x000000ffff935224 */ /* 0x001fe200078e009b */
[----:B------:R-:W-:-:S04]  /*fb70*/  LOP3.LUT R51, R33, 0x16, RZ, 0xfc, !PT ;  /* 0x0000001621337812 */ /* 0x000fc800078efcff */
[----:B------:R-:W-:Y:S02]  /*fb80*/  ISETP.LT.AND P6, PT, R51, R3, P0 ;  /* 0x000000033300720c */ /* 0x000fe400007c1270 */
[----:B------:R-:W0:Y:S01]  /*fb90*/  S2R R51, SR_TID.X ;  /* 0x0000000000337919 */ /* 0x000e220000002100 */
[----:B----4-:R4:W-:Y:S04]  /*fba0*/  STL [R1+0x45c], R141 ;  /* 0x00045c8d01007387 */ /* 0x0109e80000100800 */
[----:B----4-:R-:W4:Y:S04]  /*fbb0*/  LDL R141, [R1+0x58] ;  /* 0x00005800018d7983 */ /* 0x010f280000100800 */
[----:B---3--:R3:W-:Y:S02]  /*fbc0*/  STL [R1+0x458], R146 ;  /* 0x0004589201007387 */ /* 0x0087e40000100800 */
[----:B---3--:R-:W-:-:S05]  /*fbd0*/  @P5 IMAD.MOV.U32 R146, RZ, RZ, R156 ;  /* 0x000000ffff925224 */ /* 0x008fca00078e009c */
[----:B------:R3:W4:Y:S01]  /*fbe0*/  @P5 LDG.E.U8 R142, desc[UR22][R146.64] ;  /* 0x00000016928e5981 */ /* 0x000722000c1e1100 */
[----:B0-----:R-:W-:-:S04]  /*fbf0*/  LEA.HI R51, R51, 0x1e, RZ, 0x1a ;  /* 0x0000001e33337811 */ /* 0x001fc800078fd0ff */
[-C--:B------:R-:W-:Y:S02]  /*fc00*/  ISETP.LT.AND P2, PT, R51, R3.reuse, P0 ;  /* 0x000000033300720c */ /* 0x080fe40000741270 */
[----:B------:R-:W-:Y:S02]  /*fc10*/  LOP3.LUT R51, R33, 0x26, RZ, 0xfc, !PT ;  /* 0x0000002621337812 */ /* 0x000fe400078efcff */
[----:B------:R-:W-:Y:S01]  /*fc20*/  PRMT R145, RZ, 0x7610, R145 ;  /* 0x00007610ff917816 */ /* 0x000fe20000000091 */
[----:B---3--:R-:W-:Y:S02]  /*fc30*/  @P6 IMAD.MOV.U32 R146, RZ, RZ, R164 ;  /* 0x000000ffff926224 */ /* 0x008fe400078e00a4 */
[----:B------:R-:W-:Y:S01]  /*fc40*/  @P6 IMAD.MOV.U32 R147, RZ, RZ, R163 ;  /* 0x000000ffff936224 */ /* 0x000fe200078e00a3 */
[----:B------:R-:W-:Y:S02]  /*fc50*/  ISETP.LT.AND P5, PT, R51, R3, P0 ;  /* 0x000000033300720c */ /* 0x000fe400007a1270 */
[----:B------:R-:W-:-:S02]  /*fc60*/  PRMT R143, RZ, 0x7610, R143 ;  /* 0x00007610ff8f7816 */ /* 0x000fc4000000008f */
[----:B------:R2:W3:Y:S01]  /*fc70*/  @P6 LDG.E.U8 R145, desc[UR22][R146.64] ;  /* 0x0000001692916981 */ /* 0x0004e2000c1e1100 */
[----:B------:R-:W-:Y:S01]  /*fc80*/  PRMT R144, RZ, 0x7610, R144 ;  /* 0x00007610ff907816 */ /* 0x000fe20000000090 */
[----:B--2---:R-:W-:Y:S02]  /*fc90*/  @P2 IMAD.MOV.U32 R146, RZ, RZ, R165 ;  /* 0x000000ffff922224 */ /* 0x004fe400078e00a5 */
[----:B------:R-:W-:-:S05]  /*fca0*/  @P2 IMAD.MOV.U32 R147, RZ, RZ, R152 ;  /* 0x000000ffff932224 */ /* 0x000fca00078e0098 */
[----:B------:R0:W2:Y:S02]  /*fcb0*/  @P2 LDG.E.U8 R143, desc[UR22][R146.64] ;  /* 0x00000016928f2981 */ /* 0x0000a4000c1e1100 */
[----:B0-----:R-:W-:Y:S02]  /*fcc0*/  @P5 IMAD.MOV.U32 R146, RZ, RZ, R149 ;  /* 0x000000ffff925224 */ /* 0x001fe400078e0095 */
[----:B------:R-:W-:-:S05]  /*fcd0*/  @P5 IMAD.MOV.U32 R147, RZ, RZ, R158 ;  /* 0x000000ffff935224 */ /* 0x000fca00078e009e */
[----:B------:R-:W3:Y:S04]  /*fce0*/  @P5 LDG.E.U8 R144, desc[UR22][R146.64] ;  /* 0x0000001692905981 */ /* 0x000ee8000c1e1100 */
[----:B------:R-:W-:Y:S04]  /*fcf0*/  STL [R1+0xad8], R156 ;  /* 0x000ad89c01007387 */ /* 0x000fe80000100800 */
[----:B------:R-:W-:Y:S04]  /*fd00*/  STL [R1+0xad4], R155 ;  /* 0x000ad49b01007387 */ /* 0x000fe80000100800 */
[----:B----4-:R0:W-:Y:S04]  /*fd10*/  STL [R1+0x454], R142 ;  /* 0x0004548e01007387 */ /* 0x0101e80000100800 */
[----:B0-----:R-:W4:Y:S04]  /*fd20*/  LDL.LU R142, [R1+0x184] ;  /* 0x00018400018e7983 */ /* 0x001f280000300800 */
[----:B------:R-:W4:Y:S01]  /*fd30*/  LDL R51, [R1+0x74] ;  /* 0x0000740001337983 */ /* 0x000f220000100800 */
[----:B------:R-:W0:Y:S03]  /*fd40*/  S2R R151, SR_TID.X ;  /* 0x0000000000977919 */ /* 0x000e260000002100 */
[----:B------:R-:W-:Y:S04]  /*fd50*/  STL [R1+0xae0], R164 ;  /* 0x000ae0a401007387 */ /* 0x000fe80000100800 */
[----:B------:R-:W-:Y:S04]  /*fd60*/  STL [R1+0xadc], R163 ;  /* 0x000adca301007387 */ /* 0x000fe80000100800 */
[----:B--2---:R2:W-:Y:S01]  /*fd70*/  STL [R1+0x44c], R143 ;  /* 0x00044c8f01007387 */ /* 0x0045e20000100800 */
[----:B0-----:R-:W-:-:S04]  /*fd80*/  LEA.HI R151, R151, 0x2e, RZ, 0x1a ;  /* 0x0000002e97977811 */ /* 0x001fc800078fd0ff */
[----:B------:R-:W-:Y:S02]  /*fd90*/  ISETP.LT.AND P6, PT, R151, R3, P0 ;  /* 0x000000039700720c */ /* 0x000fe400007c1270 */
[----:B--2---:R-:W-:-:S04]  /*fda0*/  LOP3.LUT R143, R33, 0x36, RZ, 0xfc, !PT ;  /* 0x00000036218f7812 */ /* 0x004fc800078efcff */
[----:B------:R-:W-:Y:S01]  /*fdb0*/  ISETP.LT.AND P5, PT, R143, R3, P0 ;  /* 0x000000038f00720c */ /* 0x000fe200007a1270 */
[----:B---3--:R0:W-:Y:S04]  /*fdc0*/  STL [R1+0x448], R144 ;  /* 0x0004489001007387 */ /* 0x0081e80000100800 */
[----:B------:R2:W-:Y:S02]  /*fdd0*/  STL [R1+0x450], R145 ;  /* 0x0004509101007387 */ /* 0x0005e40000100800 */
[----:B0-----:R-:W-:Y:S02]  /*fde0*/  @P6 IMAD.MOV.U32 R144, RZ, RZ, R141 ;  /* 0x000000ffff906224 */ /* 0x001fe400078e008d */
[----:B--2---:R-:W-:-:S05]  /*fdf0*/  @P6 IMAD.MOV.U32 R145, RZ, RZ, R150 ;  /* 0x000000ffff916224 */ /* 0x004fca00078e0096 */
[----:B------:R-:W2:Y:S01]  /*fe00*/  @P6 LDG.E.U8 R43, desc[UR22][R144.64] ;  /* 0x00000016902b6981 */ /* 0x000ea2000c1e1100 */
[----:B----4-:R-:W-:Y:S01]  /*fe10*/  ISETP.GE.AND P6, PT, R142, RZ, PT ;  /* 0x000000ff8e00720c */ /* 0x010fe20003fc6270 */
[----:B------:R-:W-:Y:S02]  /*fe20*/  @P5 IMAD.MOV.U32 R142, RZ, RZ, R135 ;  /* 0x000000ffff8e5224 */ /* 0x000fe400078e0087 */
[----:B------:R-:W-:-:S05]  /*fe30*/  @P5 IMAD.MOV.U32 R143, RZ, RZ, R51 ;  /* 0x000000ffff8f5224 */ /* 0x000fca00078e0033 */
[----:B------:R-:W3:Y:S01]  /*fe40*/  @P5 LDG.E.U8 R45, desc[UR22][R142.64] ;  /* 0x000000168e2d5981 */ /* 0x000ee2000c1e1100 */
[----:B------:R-:W-:Y:S01]  /*fe50*/  ISETP.GE.AND P2, PT, R157, RZ, PT ;  /* 0x000000ff9d00720c */ /* 0x000fe20003f46270 */
[----:B------:R-:W-:Y:S01]  /*fe60*/  @!P3 IMAD.MOV R12, RZ, RZ, -R12 ;  /* 0x000000ffff0cb224 */ /* 0x000fe200078e0a0c */
[----:B------:R-:W-:-:S11]  /*fe70*/  ISETP.NE.AND P3, PT, R5, RZ, PT ;  /* 0x000000ff0500720c */ /* 0x000fd60003f65270 */
[----:B------:R-:W-:Y:S01]  /*fe80*/  @!P2 IMAD.MOV R10, RZ, RZ, -R10 ;  /* 0x000000ffff0aa224 */ /* 0x000fe200078e0a0a */
[----:B--2---:R0:W-:Y:S02]  /*fe90*/  STL [R1+0x444], R43 ;  /* 0x0004442b01007387 */ /* 0x0041e40000100800 */
[----:B0-----:R-:W-:-:S04]  /*fea0*/  LOP3.LUT R43, RZ, R5, RZ, 0x33, !PT ;  /* 0x00000005ff2b7212 */ /* 0x001fc800078e33ff */
[C---:B------:R-:W-:Y:S02]  /*feb0*/  SEL R55, R43.reuse, R55, !P3 ;  /* 0x000000372b377207 */ /* 0x040fe40005800000 */
[----:B------:R-:W-:Y:S02]  /*fec0*/  SEL R54, R43, R54, !P3 ;  /* 0x000000362b367207 */ /* 0x000fe40005800000 */
[----:B------:R-:W-:Y:S01]  /*fed0*/  PRMT R5, RZ, 0x7610, R5 ;  /* 0x00007610ff057816 */ /* 0x000fe20000000005 */
[----:B------:R-:W-:Y:S01]  /*fee0*/  IMAD R156, R55, UR15, RZ ;  /* 0x0000000f379c7c24 */ /* 0x000fe2000f8e02ff */
[----:B---3--:R0:W-:Y:S01]  /*fef0*/  STL [R1+0x440], R45 ;  /* 0x0004402d01007387 */ /* 0x0081e20000100800 */
[----:B------:R-:W-:Y:S01]  /*ff00*/  IMAD R155, R54, UR14, RZ ;  /* 0x0000000e369b7c24 */ /* 0x000fe2000f8e02ff */
[----:B------:R-:W-:Y:S01]  /*ff10*/  LOP3.LUT R51, R33, 0x46, RZ, 0xfc, !PT ;  /* 0x0000004621337812 */ /* 0x000fe200078efcff */
[----:B------:R-:W-:Y:S01]  /*ff20*/  @!P6 IMAD.MOV R13, RZ, RZ, -R13 ;  /* 0x000000ffff0de224 */ /* 0x000fe200078e0a0d */
[C---:B------:R-:W-:Y:S01]  /*ff30*/  SEL R39, R43.reuse, R39, !P3 ;  /* 0x000000272b277207 */ /* 0x040fe20005800000 */
[----:B------:R-:W2:Y:S01]  /*ff40*/  S2R R11, SR_CgaCtaId ;  /* 0x00000000000b7919 */ /* 0x000ea20000008800 */
[C---:B------:R-:W-:Y:S01]  /*ff50*/  SEL R44, R43.reuse, R44, !P3 ;  /* 0x0000002c2b2c7207 */ /* 0x040fe20005800000 */
[----:B------:R-:W3:Y:S01]  /*ff60*/  LDCU UR15, c[0x0][0x3b0] ;  /* 0x00007600ff0f77ac */ /* 0x000ee20008000800 */
[----:B0-----:R-:W0:Y:S01]  /*ff70*/  S2R R45, SR_TID.X ;  /* 0x00000000002d7919 */ /* 0x001e220000002100 */
[----:B------:R-:W-:Y:S01]  /*ff80*/  SEL R38, R43, R38, !P3 ;  /* 0x000000262b267207 */ /* 0x000fe20005800000 */
[----:B------:R-:W4:Y:S01]  /*ff90*/  LDCU UR14, c[0x0][0x3b0] ;  /* 0x00007600ff0e77ac */ /* 0x000f220008000800 */
[----:B0-----:R-:W-:-:S04]  /*ffa0*/  LEA.HI R45, R45, 0x3e, RZ, 0x1a ;  /* 0x0000003e2d2d7811 */ /* 0x001fc800078fd0ff */
[-C--:B------:R-:W-:Y:S02]  /*ffb0*/  ISETP.LT.AND P2, PT, R45, R3.reuse, P0 ;  /* 0x000000032d00720c */ /* 0x080fe40000741270 */
[----:B------:R-:W-:Y:S01]  /*ffc0*/  ISETP.LT.AND P5, PT, R51, R3, P0 ;  /* 0x000000033300720c */ /* 0x000fe200007a1270 */
[----:B------:R-:W2:Y:S10]  /*ffd0*/  LDL.LU R45, [R1+0x188] ;  /* 0x00018800012d7983 */ /* 0x000eb40000300800 */
[----:B------:R-:W-:-:S02]  /*ffe0*/  @P2 IMAD.MOV.U32 R54, RZ, RZ, R127 ;  /* 0x000000ffff362224 */ /* 0x000fc400078e007f */
[----:B------:R-:W-:-:S05]  /*fff0*/  @P2 IMAD.MOV.U32 R55, RZ, RZ, R131 ;  /* 0x000000ffff372224 */ /* 0x000fca00078e0083 */
[----:B------:R-:W2:Y:S01]  /*10000*/  @P2 LDG.E.U8 R5, desc[UR22][R54.64] ;  /* 0x0000001636052981 */ /* 0x000ea2000c1e1100 */
[----:B------:R-:W0:Y:S02]  /*10010*/  S2R R51, SR_TID.X ;  /* 0x0000000000337919 */ /* 0x000e240000002100 */
[----:B0-----:R-:W-:-:S04]  /*10020*/  LEA.HI R51, R51, 0x4e, RZ, 0x1a ;  /* 0x0000004e33337811 */ /* 0x001fc800078fd0ff */
[----:B------:R-:W-:Y:S01]  /*10030*/  ISETP.LT.AND P2, PT, R51, R3, P0 ;  /* 0x000000033300720c */ /* 0x000fe20000741270 */
[----:B------:R-:W-:Y:S01]  /*10040*/  @P5 IMAD.MOV.U32 R51, RZ, RZ, R123 ;  /* 0x000000ffff335224 */ /* 0x000fe200078e007b */
[----:B--2---:R0:W-:Y:S02]  /*10050*/  STL [R1+0x43c], R5 ;  /* 0x00043c0501007387 */ /* 0x0041e40000100800 */
[----:B0-----:R-:W-:Y:S01]  /*10060*/  SEL R5, R43, R50, !P3 ;  /* 0x000000322b057207 */ /* 0x001fe20005800000 */
[----:B------:R-:W-:-:S05]  /*10070*/  @P5 IMAD.MOV.U32 R50, RZ, RZ, R119 ;  /* 0x000000ffff325224 */ /* 0x000fca00078e0077 */
[----:B------:R-:W2:Y:S01]  /*10080*/  @P5 LDG.E.U8 R47, desc[UR22][R50.64] ;  /* 0x00000016322f5981 */ /* 0x000ea2000c1e1100 */
[----:B------:R-:W-:Y:S01]  /*10090*/  IMAD R152, R5, UR40, RZ ;  /* 0x0000002805987c24 */ /* 0x000fe2000f8e02ff */
[C---:B------:R-:W-:Y:S01]  /*100a0*/  SEL R5, R43.reuse, R46, !P3 ;  /* 0x0000002e2b057207 */ /* 0x040fe20005800000 */
[----:B------:R-:W-:Y:S01]  /*100b0*/  @P2 IMAD.MOV.U32 R46, RZ, RZ, R111 ;  /* 0x000000ffff2e2224 */ /* 0x000fe200078e006f */
[----:B------:R-:W-:Y:S01]  /*100c0*/  SEL R40, R43, R40, !P3 ;  /* 0x000000282b287207 */ /* 0x000fe20005800000 */
[----:B------:R-:W-:Y:S01]  /*100d0*/  IMAD R158, R39, UR17, RZ ;  /* 0x00000011279e7c24 */ /* 0x000fe2000f8e02ff */
[----:B------:R-:W-:Y:S01]  /*100e0*/  PRMT R39, RZ, 0x7610, R39 ;  /* 0x00007610ff277816 */ /* 0x000fe20000000027 */
[----:B------:R-:W-:Y:S01]  /*100f0*/  IMAD R127, R44, UR37, RZ ;  /* 0x000000252c7f7c24 */ /* 0x000fe2000f8e02ff */
[----:B------:R-:W-:Y:S01]  /*10100*/  SEL R35, R43, R35, !P3 ;  /* 0x000000232b237207 */ /* 0x000fe20005800000 */
[----:B--2---:R0:W-:Y:S01]  /*10110*/  STL [R1+0x438], R47 ;  /* 0x0004382f01007387 */ /* 0x0041e20000100800 */
[----:B------:R-:W-:Y:S01]  /*10120*/  IMAD R135, R5, UR38, RZ ;  /* 0x0000002605877c24 */ /* 0x000fe2000f8e02ff */
[C---:B------:R-:W-:Y:S01]  /*10130*/  SEL R16, R43.reuse, R16, !P3 ;  /* 0x000000102b107207 */ /* 0x040fe20005800000 */
[----:B------:R-:W-:Y:S01]  /*10140*/  IMAD R119, R38, UR31, RZ ;  /* 0x0000001f26777c24 */ /* 0x000fe2000f8e02ff */
[C---:B------:R-:W-:Y:S01]  /*10150*/  SEL R56, R43.reuse, R56, !P3 ;  /* 0x000000382b387207 */ /* 0x040fe20005800000 */
[----:B------:R-:W-:Y:S01]  /*10160*/  IMAD R111, R40, UR34, RZ ;  /* 0x00000022286f7c24 */ /* 0x000fe2000f8e02ff */
[----:B------:R-:W-:-:S02]  /*10170*/  SEL R53, R43, R53, !P3 ;  /* 0x000000352b357207 */ /* 0x000fc40005800000 */
[C---:B------:R-:W-:Y:S02]  /*10180*/  SEL R52, R43.reuse, R52, !P3 ;  /* 0x000000342b347207 */ /* 0x040fe40005800000 */
[C---:B------:R-:W-:Y:S02]  /*10190*/  SEL R42, R43.reuse, R42, !P3 ;  /* 0x0000002a2b2a7207 */ /* 0x040fe40005800000 */
[----:B------:R-:W-:Y:S01]  /*101a0*/  SEL R48, R43, R48, !P3 ;  /* 0x000000302b307207 */ /* 0x000fe20005800000 */
[----:B------:R-:W-:Y:S01]  /*101b0*/  IMAD.SHL.U32 R11, R11, 0x100, RZ ;  /* 0x000001000b0b7824 */ /* 0x000fe200078e00ff */
[----:B0-----:R-:W-:Y:S01]  /*101c0*/  LOP3.LUT R47, R33, 0x56, RZ, 0xfc, !PT ;  /* 0x00000056212f7812 */ /* 0x001fe200078efcff */
[----:B------:R-:W0:Y:S03]  /*101d0*/  LDCU UR17, c[0x0][0x3b0] ;  /* 0x00007600ff1177ac */ /* 0x000e260008000800 */
[----:B------:R-:W-:Y:S01]  /*101e0*/  ISETP.LT.AND P5, PT, R47, R3, P0 ;  /* 0x000000032f00720c */ /* 0x000fe200007a1270 */
[----:B------:R-:W-:Y:S01]  /*101f0*/  @P2 IMAD.MOV.U32 R47, RZ, RZ, R115 ;  /* 0x000000ffff2f2224 */ /* 0x000fe200078e0073 */
[----:B------:R-:W-:Y:S01]  /*10200*/  PRMT R5, RZ, 0x7610, R5 ;  /* 0x00007610ff057816 */ /* 0x000fe20000000005 */
[----:B------:R-:W-:Y:S01]  /*10210*/  IMAD R157, R56, UR16, RZ ;  /* 0x00000010389d7c24 */ /* 0x000fe2000f8e02ff */
[----:B------:R-:W-:Y:S01]  /*10220*/  PRMT R40, RZ, 0x7610, R40 ;  /* 0x00007610ff287816 */ /* 0x000fe20000000028 */
[----:B------:R-:W-:Y:S01]  /*10230*/  IMAD R154, R53, UR13, RZ ;  /* 0x0000000d359a7c24 */ /* 0x000fe2000f8e02ff */
[----:B------:R-:W2:Y:S01]  /*10240*/  @P2 LDG.E.U8 R49, desc[UR22][R46.64] ;  /* 0x000000162e312981 */ /* 0x000ea2000c1e1100 */
[----:B------:R-:W-:Y:S01]  /*10250*/  ISETP.GE.AND P2, PT, R45, RZ, PT ;  /* 0x000000ff2d00720c */ /* 0x000fe20003f46270 */
[----:B------:R-:W-:Y:S01]  /*10260*/  IMAD R153, R52, UR41, RZ ;  /* 0x0000002934997c24 */ /* 0x000fe2000f8e02ff */
[C---:B------:R-:W-:Y:S01]  /*10270*/  SEL R73, R43.reuse, R73, !P3 ;  /* 0x000000492b497207 */ /* 0x040fe20005800000 */
[----:B------:R-:W-:Y:S01]  /*10280*/  IMAD R131, R42, UR36, RZ ;  /* 0x000000242a837c24 */ /* 0x000fe2000f8e02ff */
[----:B------:R-:W-:Y:S01]  /*10290*/  SEL R61, R43, R61, !P3 ;  /* 0x0000003d2b3d7207 */ /* 0x000fe20005800000 */
[----:B------:R-:W-:Y:S01]  /*102a0*/  IMAD R151, R48, UR39, RZ ;  /* 0x0000002730977c24 */ /* 0x000fe2000f8e02ff */
[----:B------:R-:W-:Y:S01]  /*102b0*/  LOP3.LUT R11, R11, 0x100, RZ, 0xc0, !PT ;  /* 0x000001000b0b7812 */ /* 0x000fe200078ec0ff */
[----:B------:R-:W-:Y:S01]  /*102c0*/  @P5 IMAD.MOV.U32 R44, RZ, RZ, R99 ;  /* 0x000000ffff2c5224 */ /* 0x000fe200078e0063 */
[C---:B------:R-:W-:Y:S01]  /*102d0*/  SEL R10, R43.reuse, R10, !P3 ;  /* 0x0000000a2b0a7207 */ /* 0x040fe20005800000 */
[----:B------:R-:W-:Y:S01]  /*102e0*/  @P5 IMAD.MOV.U32 R45, RZ, RZ, R107 ;  /* 0x000000ffff2d5224 */ /* 0x000fe200078e006b */
[C---:B------:R-:W-:Y:S01]  /*102f0*/  SEL R66, R43.reuse, R66, !P3 ;  /* 0x000000422b427207 */ /* 0x040fe20005800000 */
[----:B------:R-:W0:Y:S03]  /*10300*/  LDCU UR16, c[0x0][0x3b0] ;  /* 0x00007600ff1077ac */ /* 0x000e260008000800 */
[----:B------:R-:W3:Y:S01]  /*10310*/  @P5 LDG.E.U8 R39, desc[UR22][R44.64] ;  /* 0x000000162c275981 */ /* 0x000ee2000c1e1100 */
[C---:B------:R-:W-:Y:S01]  /*10320*/  SEL R71, R43.reuse, R71, !P3 ;  /* 0x000000472b477207 */ /* 0x040fe20005800000 */
[----:B------:R-:W0:Y:S01]  /*10330*/  LDCU UR13, c[0x0][0x3b0] ;  /* 0x00007600ff0d77ac */ /* 0x000e220008000800 */
[----:B------:R-:W-:-:S02]  /*10340*/  SEL R70, R43, R70, !P3 ;  /* 0x000000462b467207 */ /* 0x000fc40005800000 */
[C---:B------:R-:W-:Y:S01]  /*10350*/  SEL R72, R43.reuse, R72, !P3 ;  /* 0x000000482b487207 */ /* 0x040fe20005800000 */
[----:B------:R-:W0:Y:S01]  /*10360*/  LDCU UR40, c[0x0][0x3b0] ;  /* 0x00007600ff2877ac */ /* 0x000e220008000800 */
[C---:B------:R-:W-:Y:S02]  /*10370*/  SEL R138, R43.reuse, R138, !P3 ;  /* 0x0000008a2b8a7207 */ /* 0x040fe40005800000 */
[C---:B------:R-:W-:Y:S01]  /*10380*/  SEL R126, R43.reuse, R126, !P3 ;  /* 0x0000007e2b7e7207 */ /* 0x040fe20005800000 */
[----:B------:R-:W0:Y:S01]  /*10390*/  LDCU UR38, c[0x0][0x3b0] ;  /* 0x00007600ff2677ac */ /* 0x000e220008000800 */
[C---:B------:R-:W-:Y:S02]  /*103a0*/  SEL R18, R43.reuse, R18, !P3 ;  /* 0x000000122b127207 */ /* 0x040fe40005800000 */
[C---:B------:R-:W-:Y:S01]  /*103b0*/  SEL R41, R43.reuse, R41, !P3 ;  /* 0x000000292b297207 */ /* 0x040fe20005800000 */
[----:B------:R-:W0:Y:S01]  /*103c0*/  LDCU UR37, c[0x0][0x3b0] ;  /* 0x00007600ff2577ac */ /* 0x000e220008000800 */
[----:B------:R-:W-:-:S02]  /*103d0*/  SEL R37, R43, R37, !P3 ;  /* 0x000000252b257207 */ /* 0x000fc40005800000 */
[C---:B------:R-:W-:Y:S01]  /*103e0*/  SEL R137, R43.reuse, R137, !P3 ;  /* 0x000000892b897207 */ /* 0x040fe20005800000 */
[----:B------:R-:W0:Y:S01]  /*103f0*/  LDCU UR31, c[0x0][0x3b0] ;  /* 0x00007600ff1f77ac */ /* 0x000e220008000800 */
[C---:B------:R-:W-:Y:S02]  /*10400*/  SEL R130, R43.reuse, R130, !P3 ;  /* 0x000000822b827207 */ /* 0x040fe40005800000 */
[----:B------:R-:W-:Y:S01]  /*10410*/  SEL R125, R43, R125, !P3 ;  /* 0x0000007d2b7d7207 */ /* 0x000fe20005800000 */
[----:B------:R-:W0:Y:S01]  /*10420*/  LDCU UR34, c[0x0][0x3b0] ;  /* 0x00007600ff2277ac */ /* 0x000e220008000800 */
[----:B--2---:R2:W-:Y:S01]  /*10430*/  STL [R1+0x434], R49 ;  /* 0x0004343101007387 */ /* 0x0045e20000100800 */
[----:B------:R-:W-:Y:S01]  /*10440*/  IMAD R150, R73, UR24, RZ ;  /* 0x0000001849967c24 */ /* 0x000fe2000f8e02ff */
[C---:B------:R-:W-:Y:S01]  /*10450*/  SEL R120, R43.reuse, R120, !P3 ;  /* 0x000000782b787207 */ /* 0x040fe20005800000 */
[----:B------:R-:W-:Y:S01]  /*10460*/  IMAD R99, R16, UR29, RZ ;  /* 0x0000001d10637c24 */ /* 0x000fe2000f8e02ff */
[----:B------:R-:W-:Y:S01]  /*10470*/  SEL R105, R43, R105, !P3 ;  /* 0x000000692b697207 */ /* 0x000fe20005800000 */
[----:B------:R-:W-:Y:S01]  /*10480*/  IMAD R123, R61, UR32, RZ ;  /* 0x000000203d7b7c24 */ /* 0x000fe2000f8e02ff */
[C---:B------:R-:W-:Y:S01]  /*10490*/  SEL R101, R43.reuse, R101, !P3 ;  /* 0x000000652b657207 */ /* 0x040fe20005800000 */
[----:B------:R-:W-:Y:S01]  /*104a0*/  @!P2 IMAD.MOV R21, RZ, RZ, -R21 ;  /* 0x000000ffff15a224 */ /* 0x000fe200078e0a15 */
[----:B------:R-:W-:Y:S01]  /*104b0*/  SEL R97, R43, R97, !P3 ;  /* 0x000000612b617207 */ /* 0x000fe20005800000 */
[----:B------:R-:W-:Y:S01]  /*104c0*/  IMAD R107, R66, UR33, RZ ;  /* 0x00000021426b7c24 */ /* 0x000fe2000f8e02ff */
[----:B--2---:R-:W2:Y:S01]  /*104d0*/  S2R R49, SR_TID.X ;  /* 0x0000000000317919 */ /* 0x004ea20000002100 */
[----:B------:R-:W-:Y:S01]  /*104e0*/  PRMT R16, RZ, 0x7610, R16 ;  /* 0x00007610ff107816 */ /* 0x000fe20000000010 */
[----:B------:R-:W0:Y:S01]  /*104f0*/  LDCU UR41, c[0x0][0x3b0] ;  /* 0x00007600ff2977ac */ /* 0x000e220008000800 */
[----:B------:R-:W-:-:S02]  /*10500*/  LOP3.LUT R73, R0, 0xd7, R11, 0xfe, !PT ;  /* 0x000000d700497812 */ /* 0x000fc400078efe0b */
[----:B------:R-:W-:Y:S01]  /*10510*/  SEL R66, R43, R19, !P3 ;  /* 0x000000132b427207 */ /* 0x000fe20005800000 */
[----:B-1----:R-:W-:Y:S01]  /*10520*/  IMAD R148, R71, UR20, RZ ;  /* 0x0000001447947c24 */ /* 0x002fe2000f8e02ff */
[C---:B------:R-:W-:Y:S01]  /*10530*/  SEL R93, R43.reuse, R93, !P3 ;  /* 0x0000005d2b5d7207 */ /* 0x040fe20005800000 */
[----:B------:R-:W-:Y:S01]  /*10540*/  IMAD R147, R70, UR19, RZ ;  /* 0x0000001346937c24 */ /* 0x000fe2000f8e02ff */
[C---:B------:R-:W-:Y:S01]  /*10550*/  SEL R89, R43.reuse, R89, !P3 ;  /* 0x000000592b597207 */ /* 0x040fe20005800000 */
[----:B------:R-:W-:Y:S01]  /*10560*/  IMAD R149, R72, UR21, RZ ;  /* 0x0000001548957c24 */ /* 0x000fe2000f8e02ff */
[----:B------:R-:W-:Y:S01]  /*10570*/  SEL R96, R43, R96, !P3 ;  /* 0x000000602b607207 */ /* 0x000fe20005800000 */
[----:B------:R-:W-:Y:S01]  /*10580*/  IMAD R115, R41, UR35, RZ ;  /* 0x0000002329737c24 */ /* 0x000fe2000f8e02ff */
[----:B------:R-:W-:Y:S01]  /*10590*/  SEL R86, R43, R86, !P3 ;  /* 0x000000562b567207 */ /* 0x000fe20005800000 */
[----:B------:R-:W-:Y:S01]  /*105a0*/  IMAD R137, R137, UR5, RZ ;  /* 0x0000000589897c24 */ /* 0x000fe2000f8e02ff */
[C---:B------:R-:W-:Y:S01]  /*105b0*/  SEL R82, R43.reuse, R82, !P3 ;  /* 0x000000522b527207 */ /* 0x040fe20005800000 */
[----:B------:R-:W-:Y:S01]  /*105c0*/  IMAD R130, R130, UR5, RZ ;  /* 0x0000000582827c24 */ /* 0x000fe2000f8e02ff */
[----:B------:R-:W-:Y:S01]  /*105d0*/  SEL R78, R43, R78, !P3 ;  /* 0x0000004e2b4e7207 */ /* 0x000fe20005800000 */
[----:B------:R-:W-:Y:S01]  /*105e0*/  IMAD R125, R125, UR5, RZ ;  /* 0x000000057d7d7c24 */ /* 0x000fe2000f8e02ff */
[C---:B------:R-:W-:Y:S01]  /*105f0*/  SEL R92, R43.reuse, R92, !P3 ;  /* 0x0000005c2b5c7207 */ /* 0x040fe20005800000 */
[----:B------:R-:W-:Y:S01]  /*10600*/  IMAD R120, R120, UR5, RZ ;  /* 0x0000000578787c24 */ /* 0x000fe2000f8e02ff */
[----:B------:R-:W-:Y:S01]  /*10610*/  SEL R74, R43, R74, !P3 ;  /* 0x0000004a2b4a7207 */ /* 0x000fe20005800000 */
[----:B------:R-:W-:Y:S01]  /*10620*/  IMAD R105, R105, UR18, RZ ;  /* 0x0000001269697c24 */ /* 0x000fe2000f8e02ff */
[----:B------:R-:W-:Y:S01]  /*10630*/  SEL R88, R43, R88, !P3 ;  /* 0x000000582b587207 */ /* 0x000fe20005800000 */
[----:B------:R-:W-:Y:S01]  /*10640*/  IMAD R101, R101, UR76, RZ ;  /* 0x0000004c65657c24 */ /* 0x000fe2000f8e02ff */
[----:B------:R-:W-:Y:S01]  /*10650*/  SEL R65, R43, R65, !P3 ;  /* 0x000000412b417207 */ /* 0x000fe20005800000 */
[----:B------:R-:W-:Y:S01]  /*10660*/  IMAD R97, R97, UR75, RZ ;  /* 0x0000004b61617c24 */ /* 0x000fe2000f8e02ff */
[----:B------:R-:W-:Y:S01]  /*10670*/  SEL R60, R43, R60, !P3 ;  /* 0x0000003c2b3c7207 */ /* 0x000fe20005800000 */
[----:B------:R-:W1:Y:S01]  /*10680*/  LDCU UR39, c[0x0][0x3b0] ;  /* 0x00007600ff2777ac */ /* 0x000e620008000800 */
[----:B--2---:R-:W-:Y:S01]  /*10690*/  LEA.HI R49, R49, 0x5e, RZ, 0x1a ;  /* 0x0000005e31317811 */ /* 0x004fe200078fd0ff */
[----:B------:R-:W2:Y:S03]  /*106a0*/  LDCU UR36, c[0x0][0x3b0] ;  /* 0x00007600ff2477ac */ /* 0x000ea60008000800 */
[----:B------:R-:W-:Y:S01]  /*106b0*/  ISETP.LT.AND P5, PT, R49, R3, P0 ;  /* 0x000000033100720c */ /* 0x000fe200007a1270 */
[----:B------:R-:W0:Y:S01]  /*106c0*/  LDCU UR32, c[0x0][0x3b0] ;  /* 0x00007600ff2077ac */ /* 0x000e220008000800 */
[----:B------:R-:W2:Y:S01]  /*106d0*/  LDL.LU R49, [R1+0x18c] ;  /* 0x00018c0001317983 */ /* 0x000ea20000300800 */
[----:B------:R-:W-:-:S02]  /*106e0*/  SEL R19, R43, R13, !P3 ;  /* 0x0000000d2b137207 */ /* 0x000fc40005800000 */
[----:B------:R-:W-:Y:S01]  /*106f0*/  SEL R72, R43, R21, !P3 ;  /* 0x000000152b487207 */ /* 0x000fe20005800000 */
[----:B---3--:R3:W-:Y:S01]  /*10700*/  STL [R1+0x430], R39 ;  /* 0x0004302701007387 */ /* 0x0087e20000100800 */
[----:B------:R-:W-:Y:S01]  /*10710*/  IMAD R93, R93, UR74, RZ ;  /* 0x0000004a5d5d7c24 */ /* 0x000fe2000f8e02ff */
[----:B------:R-:W-:Y:S01]  /*10720*/  SEL R27, R43, R27, !P3 ;  /* 0x0000001b2b1b7207 */ /* 0x000fe20005800000 */
[----:B------:R-:W-:Y:S01]  /*10730*/  IMAD R89, R89, UR73, RZ ;  /* 0x0000004959597c24 */ /* 0x000fe2000f8e02ff */
[C---:B------:R-:W-:Y:S01]  /*10740*/  SEL R85, R43.reuse, R85, !P3 ;  /* 0x000000552b557207 */ /* 0x040fe20005800000 */
[----:B------:R-:W-:Y:S01]  /*10750*/  IMAD R86, R86, UR72, RZ ;  /* 0x0000004856567c24 */ /* 0x000fe2000f8e02ff */
[C---:B------:R-:W-:Y:S01]  /*10760*/  SEL R81, R43.reuse, R81, !P3 ;  /* 0x000000512b517207 */ /* 0x040fe20005800000 */
[----:B------:R-:W-:Y:S01]  /*10770*/  IMAD R82, R82, UR71, RZ ;  /* 0x0000004752527c24 */ /* 0x000fe2000f8e02ff */
[----:B------:R-:W-:Y:S01]  /*10780*/  SEL R28, R43, R28, !P3 ;  /* 0x0000001c2b1c7207 */ /* 0x000fe20005800000 */
[----:B------:R-:W-:Y:S01]  /*10790*/  IMAD R78, R78, UR70, RZ ;  /* 0x000000464e4e7c24 */ /* 0x000fe2000f8e02ff */
[----:B---3--:R-:W-:Y:S01]  /*107a0*/  LOP3.LUT R39, R33, 0x66, RZ, 0xfc, !PT ;  /* 0x0000006621277812 */ /* 0x008fe200078efcff */
[----:B------:R-:W-:Y:S01]  /*107b0*/  @P5 IMAD.MOV.U32 R38, RZ, RZ, R91 ;  /* 0x000000ffff265224 */ /* 0x000fe200078e005b */
[----:B------:R-:W-:Y:S01]  /*107c0*/  SEL R29, R43, R29, !P3 ;  /* 0x0000001d2b1d7207 */ /* 0x000fe20005800000 */
[----:B------:R-:W-:Y:S01]  /*107d0*/  IMAD R74, R74, UR69, RZ ;  /* 0x000000454a4a7c24 */ /* 0x000fe2000f8e02ff */
[-C--:B------:R-:W-:Y:S01]  /*107e0*/  ISETP.LT.AND P6, PT, R39, R3.reuse, P0 ;  /* 0x000000032700720c */ /* 0x080fe200007c1270 */
[----:B------:R-:W-:Y:S01]  /*107f0*/  @P5 IMAD.MOV.U32 R39, RZ, RZ, R95 ;  /* 0x000000ffff275224 */ /* 0x000fe200078e005f */
[----:B------:R-:W-:Y:S01]  /*10800*/  SEL R30, R43, R30, !P3 ;  /* 0x0000001e2b1e7207 */ /* 0x000fe20005800000 */
[----:B------:R-:W3:Y:S03]  /*10810*/  LDCU UR35, c[0x0][0x3b0] ;  /* 0x00007600ff2377ac */ /* 0x000ee60008000800 */
[----:B------:R-:W2:Y:S01]  /*10820*/  @P5 LDG.E.U8 R5, desc[UR22][R38.64] ;  /* 0x0000001626055981 */ /* 0x000ea2000c1e1100 */
[----:B------:R-:W-:Y:S01]  /*10830*/  LEA.HI R91, R103, 0x6e, RZ, 0x1a ;  /* 0x0000006e675b7811 */ /* 0x000fe200078fd0ff */
[----:B------:R-:W-:Y:S01]  /*10840*/  IMAD R103, R35, UR30, RZ ;  /* 0x0000001e23677c24 */ /* 0x000fe2000f8e02ff */
[----:B------:R-:W-:Y:S01]  /*10850*/  LOP3.LUT R33, R33, 0x76, RZ, 0xfc, !PT ;  /* 0x0000007621217812 */ /* 0x000fe200078efcff */
[----:B------:R-:W-:Y:S01]  /*10860*/  IMAD R65, R65, UR68, RZ ;  /* 0x0000004441417c24 */ /* 0x000fe2000f8e02ff */
[----:B------:R-:W-:Y:S01]  /*10870*/  ISETP.LT.AND P5, PT, R91, R3, P0 ;  /* 0x000000035b00720c */ /* 0x000fe200007a1270 */
[----:B------:R-:W0:Y:S01]  /*10880*/  LDCU UR33, c[0x0][0x3b0] ;  /* 0x00007600ff2177ac */ /* 0x000e220008000800 */
[----:B------:R-:W-:Y:S01]  /*10890*/  @P6 IMAD.MOV.U32 R35, RZ, RZ, R83 ;  /* 0x000000ffff236224 */ /* 0x000fe200078e0053 */
[----:B------:R-:W-:-:S02]  /*108a0*/  SEL R77, R43, R77, !P3 ;  /* 0x0000004d2b4d7207 */ /* 0x000fc40005800000 */
[C---:B------:R-:W-:Y:S01]  /*108b0*/  SEL R31, R43.reuse, R31, !P3 ;  /* 0x0000001f2b1f7207 */ /* 0x040fe20005800000 */
[----:B------:R-:W0:Y:S01]  /*108c0*/  LDCU UR29, c[0x0][0x3b0] ;  /* 0x00007600ff1d77ac */ /* 0x000e220008000800 */
[C---:B------:R-:W-:Y:S02]  /*108d0*/  SEL R36, R43.reuse, R36, !P3 ;  /* 0x000000242b247207 */ /* 0x040fe40005800000 */
[C---:B------:R-:W-:Y:S01]  /*108e0*/  SEL R69, R43.reuse, R69, !P3 ;  /* 0x000000452b457207 */ /* 0x040fe20005800000 */
[----:B------:R-:W0:Y:S01]  /*108f0*/  LDCU UR24, c[0x0][0x3b0] ;  /* 0x00007600ff1877ac */ /* 0x000e220008000800 */
[----:B------:R-:W-:Y:S02]  /*10900*/  ISETP.LT.AND P2, PT, R2, R3, P0 ;  /* 0x000000030200720c */ /* 0x000fe40000741270 */
        /* <DEDUP_REMOVED lines=11> */
[----:B--2---:R2:W-:Y:S01]  /*109c0*/  STL [R1+0x42c], R5 ;  /* 0x00042c0501007387 */ /* 0x0045e20000100800 */
[----:B------:R-:W-:Y:S01]  /*109d0*/  IMAD R60, R60, UR67, RZ ;  /* 0x000000433c3c7c24 */ /* 0x000fe2000f8e02ff */
[----:B------:R-:W-:Y:S01]  /*109e0*/  SEL R113, R43, R113, !P3 ;  /* 0x000000712b717207 */ /* 0x000fe20005800000 */
[----:B------:R-:W-:Y:S01]  /*109f0*/  IMAD R27, R27, UR66, RZ ;  /* 0x000000421b1b7c24 */ /* 0x000fe2000f8e02ff */
[----:B------:R-:W3:Y:S01]  /*10a00*/  LDL.LU R45, [R1+0x12c] ;  /* 0x00012c00012d7983 */ /* 0x000ee20000300800 */
[----:B------:R-:W-:Y:S01]  /*10a10*/  IMAD R28, R28, UR65, RZ ;  /* 0x000000411c1c7c24 */ /* 0x000fe2000f8e02ff */
[----:B------:R-:W-:Y:S01]  /*10a20*/  SEL R110, R43, R110, !P3 ;  /* 0x0000006e2b6e7207 */ /* 0x000fe20005800000 */
[----:B------:R-:W-:Y:S01]  /*10a30*/  IMAD R29, R29, UR64, RZ ;  /* 0x000000401d1d7c24 */ /* 0x000fe2000f8e02ff */
[C---:B------:R-:W-:Y:S01]  /*10a40*/  SEL R108, R43.reuse, R108, !P3 ;  /* 0x0000006c2b6c7207 */ /* 0x040fe20005800000 */
[----:B------:R-:W-:Y:S01]  /*10a50*/  IMAD R30, R30, UR63, RZ ;  /* 0x0000003f1e1e7c24 */ /* 0x000fe2000f8e02ff */
[C---:B--2---:R-:W-:Y:S01]  /*10a60*/  SEL R5, R43.reuse, R34, !P3 ;  /* 0x000000222b057207 */ /* 0x044fe20005800000 */
[----:B------:R-:W-:Y:S01]  /*10a70*/  @P6 IMAD.MOV.U32 R34, RZ, RZ, R79 ;  /* 0x000000ffff226224 */ /* 0x000fe200078e004f */
[----:B------:R-:W-:Y:S01]  /*10a80*/  SEL R104, R43, R104, !P3 ;  /* 0x000000682b687207 */ /* 0x000fe20005800000 */
[----:B------:R-:W-:Y:S01]  /*10a90*/  IMAD R19, R19, UR60, RZ ;  /* 0x0000003c13137c24 */ /* 0x000fe2000f8e02ff */
[----:B------:R-:W-:Y:S01]  /*10aa0*/  SEL R100, R43, R100, !P3 ;  /* 0x000000642b647207 */ /* 0x000fe20005800000 */
[----:B------:R-:W2:Y:S01]  /*10ab0*/  LDCU UR30, c[0x0][0x3b0] ;  /* 0x00007600ff1e77ac */ /* 0x000ea20008000800 */
[----:B------:R0:W2:Y:S02]  /*10ac0*/  @P6 LDG.E.U8 R40, desc[UR22][R34.64] ;  /* 0x0000001622286981 */ /* 0x0000a4000c1e1100 */
[----:B0-----:R-:W-:-:S02]  /*10ad0*/  @P5 IMAD.MOV.U32 R34, RZ, RZ, R67 ;  /* 0x000000ffff225224 */ /* 0x001fc400078e0043 */
[----:B------:R-:W-:-:S05]  /*10ae0*/  @P5 IMAD.MOV.U32 R35, RZ, RZ, R75 ;  /* 0x000000ffff235224 */ /* 0x000fca00078e004b */
[----:B------:R0:W4:Y:S01]  /*10af0*/  @P5 LDG.E.U8 R16, desc[UR22][R34.64] ;  /* 0x0000001622105981 */ /* 0x000122000c1e1100 */
[----:B------:R-:W-:Y:S02]  /*10b00*/  ISETP.LT.AND P6, PT, R33, R3, P0 ;  /* 0x000000032100720c */ /* 0x000fe400007c1270 */
[----:B------:R-:W-:-:S11]  /*10b10*/  ISETP.GE.AND P5, PT, R49, RZ, PT ;  /* 0x000000ff3100720c */ /* 0x000fd60003fa6270 */
[----:B0-----:R-:W-:Y:S02]  /*10b20*/  @P6 IMAD.MOV.U32 R34, RZ, RZ, R59 ;  /* 0x000000ffff226224 */ /* 0x001fe400078e003b */
[----:B------:R-:W4:Y:S04]  /*10b30*/  LDL.LU R59, [R1+0x128] ;  /* 0x00012800013b7983 */ /* 0x000f280000300800 */
[----:B------:R-:W4:Y:S04]  /*10b40*/  LDL.LU R56, [R1+0x124] ;  /* 0x0001240001387983 */ /* 0x000f280000300800 */
[----:B------:R-:W4:Y:S04]  /*10b50*/  LDL.LU R55, [R1+0x120] ;  /* 0x0001200001377983 */ /* 0x000f280000300800 */
[----:B------:R-:W4:Y:S04]  /*10b60*/  LDL.LU R54, [R1+0x11c] ;  /* 0x00011c0001367983 */ /* 0x000f280000300800 */
[----:B------:R-:W4:Y:S01]  /*10b70*/  LDL.LU R53, [R1+0x118] ;  /* 0x0001180001357983 */ /* 0x000f220000300800 */
[----:B------:R-:W-:Y:S01]  /*10b80*/  IMAD R95, R5, UR28, RZ ;  /* 0x0000001c055f7c24 */ /* 0x000fe2000f8e02ff */
[----:B------:R-:W-:Y:S01]  /*10b90*/  PRMT R5, RZ, 0x7610, R5 ;  /* 0x00007610ff057816 */ /* 0x000fe20000000005 */
[----:B------:R-:W-:Y:S01]  /*10ba0*/  @P6 IMAD.MOV.U32 R35, RZ, RZ, R63 ;  /* 0x000000ffff236224 */ /* 0x000fe200078e003f */
[----:B------:R-:W-:Y:S01]  /*10bb0*/  LOP3.LUT R75, R0, 0xdc, R11, 0xfe, !PT ;  /* 0x000000dc004b7812 */ /* 0x000fe200078efe0b */
[----:B------:R-:W-:-:S02]  /*10bc0*/  IMAD R79, R10, UR25, RZ ;  /* 0x000000190a4f7c24 */ /* 0x000fc4000f8e02ff */
[----:B------:R-:W-:Y:S01]  /*10bd0*/  IMAD R91, R18, UR27, RZ ;  /* 0x0000001b125b7c24 */ /* 0x000fe2000f8e02ff */
[----:B------:R-:W4:Y:S04]  /*10be0*/  @P6 LDG.E.U8 R5, desc[UR22][R34.64] ;  /* 0x0000001622056981 */ /* 0x000f28000c1e1100 */
[----:B--2---:R-:W-:Y:S01]  /*10bf0*/  STL [R1+0x428], R40 ;  /* 0x0004282801007387 */ /* 0x004fe20000100800 */
[C---:B---3--:R-:W-:Y:S01]  /*10c00*/  SEL R61, R43.reuse, R45, !P3 ;  /* 0x0000002d2b3d7207 */ /* 0x048fe20005800000 */
[----:B------:R-:W-:Y:S01]  /*10c10*/  @!P5 IMAD.MOV R32, RZ, RZ, -R32 ;  /* 0x000000ffff20d224 */ /* 0x000fe200078e0a20 */
[----:B------:R-:W-:Y:S01]  /*10c20*/  IABS R10, R73 ;  /* 0x00000049000a7213 */ /* 0x000fe20000000000 */
[----:B------:R-:W2:Y:S01]  /*10c30*/  LDL.LU R52, [R1+0x114] ;  /* 0x0001140001347983 */ /* 0x000ea20000300800 */
[----:B------:R-:W-:Y:S01]  /*10c40*/  SEL R18, R43, R121, !P3 ;  /* 0x000000792b127207 */ /* 0x000fe20005800000 */
[----:B------:R-:W-:Y:S01]  /*10c50*/  IMAD R83, R37, UR26, RZ ;  /* 0x0000001a25537c24 */ /* 0x000fe2000f8e02ff */
[----:B----4-:R-:W-:Y:S01]  /*10c60*/  SEL R53, R43, R53, !P3 ;  /* 0x000000352b357207 */ /* 0x010fe20005800000 */
[----:B------:R-:W3:Y:S01]  /*10c70*/  LDL.LU R51, [R1+0x110] ;  /* 0x0001100001337983 */ /* 0x000ee20000300800 */
[----:B------:R-:W-:Y:S01]  /*10c80*/  IMAD R13, R61, UR5, RZ ;  /* 0x000000053d0d7c24 */ /* 0x000fe2000f8e02ff */
[C---:B------:R-:W-:Y:S01]  /*10c90*/  SEL R59, R43.reuse, R59, !P3 ;  /* 0x0000003b2b3b7207 */ /* 0x040fe20005800000 */
[----:B------:R-:W-:Y:S01]  /*10ca0*/  IMAD.MOV.U32 R71, RZ, RZ, R10 ;  /* 0x000000ffff477224 */ /* 0x000fe200078e000a */
[----:B------:R-:W4:Y:S01]  /*10cb0*/  LDL.LU R50, [R1+0x10c] ;  /* 0x00010c0001327983 */ /* 0x000f220000300800 */
[----:B------:R-:W-:Y:S01]  /*10cc0*/  SEL R121, R43, R68, !P3 ;  /* 0x000000442b797207 */ /* 0x000fe20005800000 */
[----:B------:R-:W-:-:S02]  /*10cd0*/  IMAD R18, R18, UR5, RZ ;  /* 0x0000000512127c24 */ /* 0x000fc4000f8e02ff */
[----:B------:R-:W-:Y:S01]  /*10ce0*/  IMAD R31, R31, UR62, RZ ;  /* 0x0000003e1f1f7c24 */ /* 0x000fe2000f8e02ff */
[----:B------:R-:W2:Y:S01]  /*10cf0*/  LDL.LU R49, [R1+0x108] ;  /* 0x0001080001317983 */ /* 0x000ea20000300800 */
[----:B------:R-:W-:Y:S01]  /*10d00*/  IMAD R36, R36, UR61, RZ ;  /* 0x0000003d24247c24 */ /* 0x000fe2000f8e02ff */
[----:B------:R-:W-:Y:S01]  /*10d10*/  SEL R56, R43, R56, !P3 ;  /* 0x000000382b387207 */ /* 0x000fe20005800000 */
[----:B------:R-:W-:Y:S01]  /*10d20*/  IMAD R136, R136, UR5, RZ ;  /* 0x0000000588887c24 */ /* 0x000fe2000f8e02ff */
[----:B------:R-:W2:Y:S01]  /*10d30*/  LDL.LU R42, [R1+0x104] ;  /* 0x00010400012a7983 */ /* 0x000ea20000300800 */
[----:B------:R-:W-:Y:S01]  /*10d40*/  IMAD R129, R129, UR5, RZ ;  /* 0x0000000581817c24 */ /* 0x000fe2000f8e02ff */
[C---:B------:R-:W-:Y:S01]  /*10d50*/  SEL R2, R43.reuse, R26, !P3 ;  /* 0x0000001a2b027207 */ /* 0x040fe20005800000 */
[----:B------:R-:W-:Y:S01]  /*10d60*/  IMAD R124, R124, UR5, RZ ;  /* 0x000000057c7c7c24 */ /* 0x000fe2000f8e02ff */
[----:B------:R-:W3:Y:S01]  /*10d70*/  LDL.LU R48, [R1+0x100] ;  /* 0x0001000001307983 */ /* 0x000ee20000300800 */
[----:B------:R-:W-:Y:S01]  /*10d80*/  IMAD R118, R118, UR5, RZ ;  /* 0x0000000576767c24 */ /* 0x000fe2000f8e02ff */
[C---:B------:R-:W-:Y:S01]  /*10d90*/  SEL R11, R43.reuse, R24, !P3 ;  /* 0x000000182b0b7207 */ /* 0x040fe20005800000 */
[----:B------:R-:W0:Y:S01]  /*10da0*/  LDCU UR28, c[0x0][0x3b0] ;  /* 0x00007600ff1c77ac */ /* 0x000e220008000800 */
[----:B------:R-:W3:Y:S01]  /*10db0*/  LDL.LU R47, [R1+0xfc] ;  /* 0x0000fc00012f7983 */ /* 0x000ee20000300800 */
[----:B------:R-:W-:-:S02]  /*10dc0*/  SEL R55, R43, R55, !P3 ;  /* 0x000000372b377207 */ /* 0x000fc40005800000 */
[C---:B------:R-:W-:Y:S01]  /*10dd0*/  SEL R140, R43.reuse, R140, !P3 ;  /* 0x0000008c2b8c7207 */ /* 0x040fe20005800000 */
[----:B------:R-:W3:Y:S01]  /*10de0*/  LDL.LU R46, [R1+0xf8] ;  /* 0x0000f800012e7983 */ /* 0x000ee20000300800 */
[C---:B------:R-:W-:Y:S01]  /*10df0*/  SEL R134, R43.reuse, R134, !P3 ;  /* 0x000000862b867207 */ /* 0x040fe20005800000 */
[----:B------:R-:W0:Y:S02]  /*10e00*/  LDCU UR27, c[0x0][0x3b0] ;  /* 0x00007600ff1b77ac */ /* 0x000e240008000800 */
[----:B------:R-:W3:Y:S01]  /*10e10*/  LDL.LU R163, [R1+0xf4] ;  /* 0x0000f40001a37983 */ /* 0x000ee20000300800 */
[C---:B------:R-:W-:Y:S01]  /*10e20*/  SEL R80, R43.reuse, R80, !P3 ;  /* 0x000000502b507207 */ /* 0x040fe20005800000 */
[----:B------:R-:W0:Y:S02]  /*10e30*/  LDCU UR26, c[0x0][0x3b0] ;  /* 0x00007600ff1a77ac */ /* 0x000e240008000800 */
[----:B------:R-:W3:Y:S01]  /*10e40*/  LDL.LU R164, [R1+0xf0] ;  /* 0x0000f00001a47983 */ /* 0x000ee20000300800 */
[----:B------:R-:W-:Y:S01]  /*10e50*/  SEL R128, R43, R128, !P3 ;  /* 0x000000802b807207 */ /* 0x000fe20005800000 */
[----:B------:R-:W0:Y:S02]  /*10e60*/  LDCU UR25, c[0x0][0x3b0] ;  /* 0x00007600ff1977ac */ /* 0x000e240008000800 */
[----:B------:R-:W4:Y:S04]  /*10e70*/  LDL.LU R161, [R1+0xec] ;  /* 0x0000ec0001a17983 */ /* 0x000f280000300800 */
[----:B------:R-:W4:Y:S04]  /*10e80*/  LDL.LU R162, [R1+0xe8] ;  /* 0x0000e80001a27983 */ /* 0x000f280000300800 */
[----:B------:R-:W-:Y:S04]  /*10e90*/  STL [R1+0x424], R16 ;  /* 0x0004241001007387 */ /* 0x000fe80000100800 */
[----:B------:R-:W4:Y:S04]  /*10ea0*/  LDL.LU R146, [R1+0xe4] ;  /* 0x0000e40001927983 */ /* 0x000f280000300800 */
        /* <DEDUP_REMOVED lines=9> */
[----:B------:R0:W-:Y:S04]  /*10f40*/  STL [R1+0x420], R5 ;  /* 0x0004200501007387 */ /* 0x0001e80000100800 */
[----:B------:R1:W-:Y:S04]  /*10f50*/  STL [R1+0xb44], R0 ;  /* 0x000b440001007387 */ /* 0x0003e80000100800 */
[----:B------:R-:W-:Y:S01]  /*10f60*/  STL [R1+0xb48], R9 ;  /* 0x000b480901007387 */ /* 0x000fe20000100800 */
[----:B0-----:R-:W-:-:S03]  /*10f70*/  IABS R5, R75 ;  /* 0x0000004b00057213 */ /* 0x001fc60000000000 */
[----:B------:R-:W-:Y:S01]  /*10f80*/  STL [R1+0xb4c], R43 ;  /* 0x000b4c2b01007387 */ /* 0x000fe20000100800 */
[----:B-1----:R-:W-:-:S03]  /*10f90*/  SEL R0, R43, R12, !P3 ;  /* 0x0000000c2b007207 */ /* 0x002fc60005800000 */
[----:B------:R-:W-:Y:S01]  /*10fa0*/  STL [R1+0xbfc], R61 ;  /* 0x000bfc3d01007387 */ /* 0x000fe20000100800 */
[----:B------:R-:W-:-:S03]  /*10fb0*/  IMAD R12, R53, UR5, RZ ;  /* 0x00000005350c7c24 */ /* 0x000fc6000f8e02ff */
[----:B------:R-:W-:Y:S01]  /*10fc0*/  STL [R1+0xbf4], R53 ;  /* 0x000bf43501007387 */ /* 0x000fe20000100800 */
[----:B------:R-:W-:Y:S01]  /*10fd0*/  IMAD.MOV.U32 R70, RZ, RZ, R5 ;  /* 0x000000ffff467224 */ /* 0x000fe200078e0005 */
[----:B------:R-:W-:Y:S02]  /*10fe0*/  IADD3 R21, P5, PT, R13, R7, RZ ;  /* 0x000000070d157210 */ /* 0x000fe40007fbe0ff */
[C---:B------:R-:W-:Y:S02]  /*10ff0*/  SEL R68, R43.reuse, R4, !P3 ;  /* 0x000000042b447207 */ /* 0x040fe40005800000 */
[C---:B------:R-:W-:Y:S02]  /*11000*/  SEL R16, R43.reuse, R132, !P3 ;  /* 0x000000842b107207 */ /* 0x040fe40005800000 */
[C---:B------:R-:W-:Y:S02]  /*11010*/  SEL R132, R43.reuse, R62, !P3 ;  /* 0x0000003e2b847207 */ /* 0x040fe40005800000 */
[----:B------:R-:W-:Y:S01]  /*11020*/  SEL R62, R43, R15, !P3 ;  /* 0x0000000f2b3e7207 */ /* 0x000fe20005800000 */
[----:B------:R-:W-:-:S02]  /*11030*/  IMAD R15, R138, UR5, RZ ;  /* 0x000000058a0f7c24 */ /* 0x000fc4000f8e02ff */
[----:B------:R-:W-:Y:S02]  /*11040*/  IMAD R16, R16, UR5, RZ ;  /* 0x0000000510107c24 */ /* 0x000fe4000f8e02ff */
[----:B------:R-:W-:Y:S01]  /*11050*/  IMAD R59, R59, UR5, RZ ;  /* 0x000000053b3b7c24 */ /* 0x000fe2000f8e02ff */
[----:B--2---:R-:W-:-:S05]  /*11060*/  SEL R10, R43, R42, !P3 ;  /* 0x0000002a2b0a7207 */ /* 0x004fca0005800000 */
[----:B------:R-:W-:Y:S01]  /*11070*/  IMAD R10, R10, UR5, RZ ;  /* 0x000000050a0a7c24 */ /* 0x000fe2000f8e02ff */
[----:B---3--:R-:W-:-:S05]  /*11080*/  SEL R5, R43, R164, !P3 ;  /* 0x000000a42b057207 */ /* 0x008fca0005800000 */
[----:B------:R-:W-:Y:S01]  /*11090*/  IMAD R5, R5, UR5, RZ ;  /* 0x0000000505057c24 */ /* 0x000fe2000f8e02ff */
[----:B----4-:R-:W-:-:S05]  /*110a0*/  SEL R40, R43, R159, !P3 ;  /* 0x0000009f2b287207 */ /* 0x010fca0005800000 */
[----:B------:R-:W-:Y:S01]  /*110b0*/  STL [R1+0xbe4], R40 ;  /* 0x000be42801007387 */ /* 0x000fe20000100800 */
[----:B------:R-:W-:-:S05]  /*110c0*/  SEL R35, R43, R165, !P3 ;  /* 0x000000a52b237207 */ /* 0x000fca0005800000 */
[----:B------:R-:W-:Y:S01]  /*110d0*/  STL [R1+0xb88], R35 ;  /* 0x000b882301007387 */ /* 0x000fe20000100800 */
[----:B------:R-:W-:-:S03]  /*110e0*/  SEL R34, R43, R67, !P3 ;  /* 0x000000432b227207 */ /* 0x000fc60005800000 */
[----:B------:R-:W-:Y:S01]  /*110f0*/  STL [R1+0xc50], R138 ;  /* 0x000c508a01007387 */ /* 0x000fe20000100800 */
[----:B------:R-:W-:-:S03]  /*11100*/  SEL R67, R43, R20, !P3 ;  /* 0x000000142b437207 */ /* 0x000fc60005800000 */
[----:B------:R-:W-:Y:S01]  /*11110*/  STL [R1+0xc54], R138 ;  /* 0x000c548a01007387 */ /* 0x000fe20000100800 */
[----:B------:R-:W-:-:S03]  /*11120*/  IADD3 R20, P6, PT, R12, R7, RZ ;  /* 0x000000070c147210 */ /* 0x000fc60007fde0ff */
[----:B------:R-:W-:Y:S04]  /*11130*/  STL [R1+0xc5c], R138 ;  /* 0x000c5c8a01007387 */ /* 0x000fe80000100800 */
[----:B------:R-:W-:Y:S04]  /*11140*/  STL [R1+0xc64], R138 ;  /* 0x000c648a01007387 */ /* 0x000fe80000100800 */
[----:B------:R-:W-:Y:S04]  /*11150*/  STL [R1+0xc6c], R138 ;  /* 0x000c6c8a01007387 */ /* 0x000fe80000100800 */
[----:B------:R-:W-:Y:S04]  /*11160*/  STL [R1+0xc70], R138 ;  /* 0x000c708a01007387 */ /* 0x000fe80000100800 */
[----:B------:R-:W-:Y:S04]  /*11170*/  STL [R1+0xc48], R126 ;  /* 0x000c487e01007387 */ /* 0x000fe80000100800 */
[----:B------:R0:W-:Y:S01]  /*11180*/  STL [R1+0xc4], R21 ;  /* 0x0000c41501007387 */ /* 0x0001e20000100800 */
[----:B------:R-:W-:-:S03]  /*11190*/  SEL R38, R43, R143, !P3 ;  /* 0x0000008f2b267207 */ /* 0x000fc60005800000 */
[----:B------:R1:W-:Y:S01]  /*111a0*/  STL [R1+0x104], R20 ;  /* 0x0001041401007387 */ /* 0x0003e20000100800 */
[----:B------:R-:W-:Y:S01]  /*111b0*/  SEL R143, R43, R133, !P3 ;  /* 0x000000852b8f7207 */ /* 0x000fe20005800000 */
[----:B------:R-:W-:Y:S01]  /*111c0*/  IMAD R4, R40, UR5, RZ ;  /* 0x0000000528047c24 */ /* 0x000fe2000f8e02ff */
[-C--:B0-----:R-:W-:Y:S02]  /*111d0*/  LEA.HI.X.SX32 R21, R13, R6.reuse, 0x1, P5 ;  /* 0x000000060d157211 */ /* 0x081fe400028f0eff */
[----:B------:R-:W-:Y:S02]  /*111e0*/  LEA.HI.X.SX32 R13, R12, R6, 0x1, P6 ;  /* 0x000000060c0d7211 */ /* 0x000fe400030f0eff */
[-C--:B-1----:R-:W-:Y:S02]  /*111f0*/  IADD3 R20, P5, PT, R10, R7.reuse, RZ ;  /* 0x000000070a147210 */ /* 0x082fe40007fbe0ff */
[----:B------:R-:W-:Y:S01]  /*11200*/  IADD3 R12, P6, PT, R5, R7, RZ ;  /* 0x00000007050c7210 */ /* 0x000fe20007fde0ff */
[----:B------:R-:W-:Y:S01]  /*11210*/  STL [R1+0xc0], R21 ;  /* 0x0000c01501007387 */ /* 0x000fe20000100800 */
[----:B------:R-:W-:-:S02]  /*11220*/  SEL R133, R43, R57, !P3 ;  /* 0x000000392b857207 */ /* 0x000fc40005800000 */
[----:B------:R-:W-:Y:S01]  /*11230*/  SEL R57, R43, R14, !P3 ;  /* 0x0000000e2b397207 */ /* 0x000fe20005800000 */
[----:B------:R-:W-:Y:S01]  /*11240*/  STL [R1+0x144], R20 ;  /* 0x0001441401007387 */ /* 0x000fe20000100800 */
[-C--:B------:R-:W-:Y:S01]  /*11250*/  LEA.HI.X.SX32 R10, R10, R6.reuse, 0x1, P5 ;  /* 0x000000060a0a7211 */ /* 0x080fe200028f0eff */
[----:B------:R-:W-:Y:S02]  /*11260*/  IMAD R14, R35, UR5, RZ ;  /* 0x00000005230e7c24 */ /* 0x000fe4000f8e02ff */
[----:B------:R-:W-:Y:S01]  /*11270*/  STL [R1+0x100], R13 ;  /* 0x0001000d01007387 */ /* 0x000fe20000100800 */
[----:B------:R-:W-:-:S03]  /*11280*/  LEA.HI.X.SX32 R5, R5, R6, 0x1, P6 ;  /* 0x0000000605057211 */ /* 0x000fc600030f0eff */
[----:B------:R0:W-:Y:S04]  /*11290*/  STL [R1+0x184], R12 ;  /* 0x0001840c01007387 */ /* 0x0001e80000100800 */
[----:B------:R1:W-:Y:S01]  /*112a0*/  STL [R1+0x140], R10 ;  /* 0x0001400a01007387 */ /* 0x0003e20000100800 */
[-C--:B0-----:R-:W-:Y:S02]  /*112b0*/  IADD3 R12, P5, PT, R4, R7.reuse, RZ ;  /* 0x00000007040c7210 */ /* 0x081fe40007fbe0ff */
[----:B-1----:R-:W-:-:S03]  /*112c0*/  IADD3 R10, P6, PT, R14, R7, RZ ;  /* 0x000000070e0a7210 */ /* 0x002fc60007fde0ff */
[----:B------:R-:W-:Y:S04]  /*112d0*/  STL [R1+0x1c4], R12 ;  /* 0x0001c40c01007387 */ /* 0x000fe80000100800 */
[----:B------:R0:W-:Y:S01]  /*112e0*/  STL [R1+0x180], R5 ;  /* 0x0001800501007387 */ /* 0x0001e20000100800 */
[----:B------:R-:W-:-:S03]  /*112f0*/  SEL R33, R43, R63, !P3 ;  /* 0x0000003f2b217207 */ /* 0x000fc60005800000 */
[----:B------:R1:W-:Y:S01]  /*11300*/  STL [R1+0x224], R10 ;  /* 0x0002240a01007387 */ /* 0x0003e20000100800 */
[----:B------:R-:W-:Y:S02]  /*11310*/  SEL R63, R43, R17, !P3 ;  /* 0x000000112b3f7207 */ /* 0x000fe40005800000 */
[-C--:B0-----:R-:W-:Y:S02]  /*11320*/  LEA.HI.X.SX32 R5, R4, R6.reuse, 0x1, P5 ;  /* 0x0000000604057211 */ /* 0x081fe400028f0eff */
[----:B------:R-:W-:Y:S02]  /*11330*/  LEA.HI.X.SX32 R4, R14, R6, 0x1, P6 ;  /* 0x000000060e047211 */ /* 0x000fe400030f0eff */
[----:B-1----:R-:W-:Y:S01]  /*11340*/  IADD3 R10, P5, PT, R15, R7, RZ ;  /* 0x000000070f0a7210 */ /* 0x002fe20007fbe0ff */
[----:B------:R0:W-:Y:S01]  /*11350*/  STL [R1+0x1c0], R5 ;  /* 0x0001c00501007387 */ /* 0x0001e20000100800 */
[----:B------:R-:W-:-:S03]  /*11360*/  IMAD R17, R126, UR5, RZ ;  /* 0x000000057e117c24 */ /* 0x000fc6000f8e02ff */
[----:B------:R-:W-:Y:S04]  /*11370*/  STL [R1+0x264], R10 ;  /* 0x0002640a01007387 */ /* 0x000fe80000100800 */
[----:B------:R1:W-:Y:S01]  /*11380*/  STL [R1+0x200], R4 ;  /* 0x0002000401007387 */ /* 0x0003e20000100800 */
[----:B0-----:R-:W-:-:S05]  /*11390*/  IADD3 R5, P6, PT, R16, R7, RZ ;  /* 0x0000000710057210 */ /* 0x001fca0007fde0ff */
[----:B------:R0:W-:Y:S01]  /*113a0*/  STL [R1+0x2a4], R5 ;  /* 0x0002a40501007387 */ /* 0x0001e20000100800 */
[----:B-1----:R-:W-:Y:S02]  /*113b0*/  LEA.HI.X.SX32 R4, R15, R6, 0x1, P5 ;  /* 0x000000060f047211 */ /* 0x002fe400028f0eff */
[----:B------:R-:W-:-:S03]  /*113c0*/  IADD3 R10, P5, PT, R17, R7, RZ ;  /* 0x00000007110a7210 */ /* 0x000fc60007fbe0ff */
[----:B------:R1:W-:Y:S01]  /*113d0*/  STL [R1+0x260], R4 ;  /* 0x0002600401007387 */ /* 0x0003e20000100800 */
[----:B0-----:R-:W-:-:S03]  /*113e0*/  LEA.HI.X.SX32 R5, R16, R6, 0x1, P6 ;  /* 0x0000000610057211 */ /* 0x001fc600030f0eff */
[----:B------:R-:W-:Y:S04]  /*113f0*/  STL [R1+0x2e4], R10 ;  /* 0x0002e40a01007387 */ /* 0x000fe80000100800 */
[----:B------:R0:W-:Y:S01]  /*11400*/  STL [R1+0x2a0], R5 ;  /* 0x0002a00501007387 */ /* 0x0001e20000100800 */
[----:B-1----:R-:W-:-:S05]  /*11410*/  IADD3 R4, P6, PT, R18, R7, RZ ;  /* 0x0000000712047210 */ /* 0x002fca0007fde0ff */
[----:B------:R1:W-:Y:S01]  /*11420*/  STL [R1+0x5e4], R4 ;  /* 0x0005e40401007387 */ /* 0x0003e20000100800 */
[----:B0-----:R-:W-:Y:S02]  /*11430*/  LEA.HI.X.SX32 R5, R17, R6, 0x1, P5 ;  /* 0x0000000611057211 */ /* 0x001fe400028f0eff */
[----:B------:R-:W-:-:S03]  /*11440*/  IADD3 R10, P5, PT, R158, R7, RZ ;  /* 0x000000079e0a7210 */ /* 0x000fc60007fbe0ff */
[----:B------:R0:W-:Y:S01]  /*11450*/  STL [R1+0x2e0], R5 ;  /* 0x0002e00501007387 */ /* 0x0001e20000100800 */
[----:B-1----:R-:W-:-:S03]  /*11460*/  LEA.HI.X.SX32 R4, R18, R6, 0x1, P6 ;  /* 0x0000000612047211 */ /* 0x002fc600030f0eff */
        /* <DEDUP_REMOVED lines=36> */
[----:B-1----:R-:W-:-:S03]  /*116b0*/  LEA.HI.X.SX32 R4, R135, R6, 0x1, P5 ;  /* 0x0000000687047211 */ /* 0x002fc600028f0eff */
[----:B------:R-:W-:Y:S04]  /*116c0*/  STL [R1+0xc58], R135 ;  /* 0x000c588701007387 */ /* 0x000fe80000100800 */
[----:B------:R-:W-:Y:S01]  /*116d0*/  STL [R1+0xc60], R135 ;  /* 0x000c608701007387 */ /* 0x000fe20000100800 */
[----:B0-----:R-:W-:-:S03]  /*116e0*/  IADD3 R5, P5, PT, R131, R7, RZ ;  /* 0x0000000783057210 */ /* 0x001fc60007fbe0ff */
[----:B------:R0:W-:Y:S04]  /*116f0*/  STL [R1+0x700], R4 ;  /* 0x0007000401007387 */ /* 0x0001e80000100800 */
[----:B------:R-:W-:Y:S04]  /*11700*/  STL [R1+0xc68], R135 ;  /* 0x000c688701007387 */ /* 0x000fe80000100800 */
[----:B------:R-:W-:Y:S01]  /*11710*/  STL [R1+0xc74], R135 ;  /* 0x000c748701007387 */ /* 0x000fe20000100800 */
[----:B0-----:R-:W-:-:S03]  /*11720*/  LEA.HI.X.SX32 R4, R127, R6, 0x1, P6 ;  /* 0x000000067f047211 */ /* 0x001fc600030f0eff */
[----:B------:R-:W-:Y:S01]  /*11730*/  STL [R1+0xc4c], R127 ;  /* 0x000c4c7f01007387 */ /* 0x000fe20000100800 */
[----:B------:R-:W-:-:S03]  /*11740*/  IADD3 R126, P6, PT, R115, R7, RZ ;  /* 0x00000007737e7210 */ /* 0x000fc60007fde0ff */
[----:B------:R0:W-:Y:S04]  /*11750*/  STL [R1+0x744], R5 ;  /* 0x0007440501007387 */ /* 0x0001e80000100800 */
[----:B------:R1:W-:Y:S01]  /*11760*/  STL [R1+0x720], R4 ;  /* 0x0007200401007387 */ /* 0x0003e20000100800 */
[----:B0-----:R-:W-:-:S03]  /*11770*/  LEA.HI.X.SX32 R5, R131, R6, 0x1, P5 ;  /* 0x0000000683057211 */ /* 0x001fc600028f0eff */
[----:B------:R-:W-:Y:S01]  /*11780*/  STL [R1+0x764], R126 ;  /* 0x0007647e01007387 */ /* 0x000fe20000100800 */
[----:B-1----:R-:W-:-:S03]  /*11790*/  IADD3 R4, P5, PT, R111, R7, RZ ;  /* 0x000000076f047210 */ /* 0x002fc60007fbe0ff */
[----:B------:R0:W-:Y:S01]  /*117a0*/  STL [R1+0x740], R5 ;  /* 0x0007400501007387 */ /* 0x0001e20000100800 */
[----:B------:R-:W-:-:S03]  /*117b0*/  LEA.HI.X.SX32 R127, R115, R6, 0x1, P6 ;  /* 0x00000006737f7211 */ /* 0x000fc600030f0eff */
[----:B------:R1:W-:Y:S04]  /*117c0*/  STL [R1+0x784], R4 ;  /* 0x0007840401007387 */ /* 0x0003e80000100800 */
[----:B------:R-:W-:Y:S01]  /*117d0*/  STL [R1+0xc40], R115 ;  /* 0x000c407301007387 */ /* 0x000fe20000100800 */
[----:B0-----:R-:W-:Y:S02]  /*117e0*/  LEA.HI.X.SX32 R5, R111, R6, 0x1, P5 ;  /* 0x000000066f057211 */ /* 0x001fe400028f0eff */
[-C--:B-1----:R-:W-:Y:S01]  /*117f0*/  IADD3 R4, P6, PT, R107, R7.reuse, RZ ;  /* 0x000000076b047210 */ /* 0x082fe20007fde0ff */
[----:B------:R-:W-:Y:S04]  /*11800*/  STL [R1+0x760], R127 ;  /* 0x0007607f01007387 */ /* 0x000fe80000100800 */
[----:B------:R0:W-:Y:S04]  /*11810*/  STL [R1+0x7a4], R4 ;  /* 0x0007a40401007387 */ /* 0x0001e80000100800 */
[----:B------:R-:W-:Y:S01]  /*11820*/  STL [R1+0xc3c], R111 ;  /* 0x000c3c6f01007387 */ /* 0x000fe20000100800 */
[----:B0-----:R-:W-:-:S03]  /*11830*/  IADD3 R4, P5, PT, R123, R7, RZ ;  /* 0x000000077b047210 */ /* 0x001fc60007fbe0ff */
[----:B------:R0:W-:Y:S04]  /*11840*/  STL [R1+0x780], R5 ;  /* 0x0007800501007387 */ /* 0x0001e80000100800 */
[----:B------:R-:W-:Y:S01]  /*11850*/  STL [R1+0xc38], R107 ;  /* 0x000c386b01007387 */ /* 0x000fe20000100800 */
[----:B------:R-:W-:-:S03]  /*11860*/  LEA.HI.X.SX32 R10, R123, R6, 0x1, P5 ;  /* 0x000000067b0a7211 */ /* 0x000fc600028f0eff */
[----:B------:R1:W-:Y:S01]  /*11870*/  STL [R1+0x7c4], R4 ;  /* 0x0007c40401007387 */ /* 0x0003e20000100800 */
[----:B0-----:R-:W-:-:S05]  /*11880*/  LEA.HI.X.SX32 R5, R107, R6, 0x1, P6 ;  /* 0x000000066b057211 */ /* 0x001fca00030f0eff */
[----:B------:R0:W-:Y:S01]  /*11890*/  STL [R1+0x7a0], R5 ;  /* 0x0007a00501007387 */ /* 0x0001e20000100800 */
[----:B-1----:R-:W-:-:S05]  /*118a0*/  IADD3 R4, P6, PT, R119, R7, RZ ;  /* 0x0000000777047210 */ /* 0x002fca0007fde0ff */
[----:B------:R1:W-:Y:S01]  /*118b0*/  STL [R1+0x7e4], R4 ;  /* 0x0007e40401007387 */ /* 0x0003e20000100800 */
[----:B0-----:R-:W-:-:S03]  /*118c0*/  IADD3 R5, P5, PT, R103, R7, RZ ;  /* 0x0000000767057210 */ /* 0x001fc60007fbe0ff */
[----:B------:R-:W-:Y:S04]  /*118d0*/  STL [R1+0x7c0], R10 ;  /* 0x0007c00a01007387 */ /* 0x000fe80000100800 */
[----:B------:R-:W-:Y:S01]  /*118e0*/  STL [R1+0xc44], R119 ;  /* 0x000c447701007387 */ /* 0x000fe20000100800 */
[----:B-1----:R-:W-:-:S03]  /*118f0*/  LEA.HI.X.SX32 R4, R119, R6, 0x1, P6 ;  /* 0x0000000677047211 */ /* 0x002fc600030f0eff */
[----:B------:R0:W-:Y:S04]  /*11900*/  STL [R1+0x804], R5 ;  /* 0x0008040501007387 */ /* 0x0001e80000100800 */
[----:B------:R1:W-:Y:S01]  /*11910*/  STL [R1+0x7e0], R4 ;  /* 0x0007e00401007387 */ /* 0x0003e20000100800 */
[----:B0-----:R-:W-:Y:S02]  /*11920*/  IADD3 R5, P6, PT, R99, R7, RZ ;  /* 0x0000000763057210 */ /* 0x001fe40007fde0ff */
[----:B-1----:R-:W-:-:S03]  /*11930*/  LEA.HI.X.SX32 R4, R103, R6, 0x1, P5 ;  /* 0x0000000667047211 */ /* 0x002fc600028f0eff */
[----:B------:R0:W-:Y:S01]  /*11940*/  STL [R1+0x824], R5 ;  /* 0x0008240501007387 */ /* 0x0001e20000100800 */
[----:B------:R-:W-:-:S03]  /*11950*/  IADD3 R119, P5, PT, R95, R7, RZ ;  /* 0x000000075f777210 */ /* 0x000fc60007fbe0ff */
[----:B------:R-:W-:Y:S04]  /*11960*/  STL [R1+0xc34], R103 ;  /* 0x000c346701007387 */ /* 0x000fe80000100800 */
[----:B------:R1:W-:Y:S01]  /*11970*/  STL [R1+0x800], R4 ;  /* 0x0008000401007387 */ /* 0x0003e20000100800 */
[----:B0-----:R-:W-:-:S03]  /*11980*/  LEA.HI.X.SX32 R5, R99, R6, 0x1, P6 ;  /* 0x0000000663057211 */ /* 0x001fc600030f0eff */
[----:B------:R-:W-:Y:S01]  /*11990*/  STL [R1+0xc30], R99 ;  /* 0x000c306301007387 */ /* 0x000fe20000100800 */
[----:B-1----:R-:W-:-:S03]  /*119a0*/  IADD3 R4, P6, PT, R91, R7, RZ ;  /* 0x000000075b047210 */ /* 0x002fc60007fde0ff */
[----:B------:R-:W-:Y:S04]  /*119b0*/  STL [R1+0x820], R5 ;  /* 0x0008200501007387 */ /* 0x000fe80000100800 */
[----:B------:R-:W-:Y:S04]  /*119c0*/  STL [R1+0x844], R119 ;  /* 0x0008447701007387 */ /* 0x000fe80000100800 */
[----:B------:R0:W-:Y:S04]  /*119d0*/  STL [R1+0x864], R4 ;  /* 0x0008640401007387 */ /* 0x0001e80000100800 */
[----:B------:R-:W-:Y:S01]  /*119e0*/  STL [R1+0xc24], R95 ;  /* 0x000c245f01007387 */ /* 0x000fe20000100800 */
[----:B0-----:R-:W-:-:S02]  /*119f0*/  LEA.HI.X.SX32 R4, R95, R6, 0x1, P5 ;  /* 0x000000065f047211 */ /* 0x001fc400028f0eff */
[----:B------:R-:W-:-:S03]  /*11a00*/  IADD3 R5, P5, PT, R83, R7, RZ ;  /* 0x0000000753057210 */ /* 0x000fc60007fbe0ff */
[----:B------:R0:W-:Y:S01]  /*11a10*/  STL [R1+0x840], R4 ;  /* 0x0008400401007387 */ /* 0x0001e20000100800 */
[----:B------:R-:W-:-:S03]  /*11a20*/  SEL R52, R43, R52, !P3 ;  /* 0x000000342b347207 */ /* 0x000fc60005800000 */
[----:B------:R-:W-:Y:S01]  /*11a30*/  STL [R1+0xc18], R91 ;  /* 0x000c185b01007387 */ /* 0x000fe20000100800 */
[----:B0-----:R-:W-:-:S03]  /*11a40*/  LEA.HI.X.SX32 R4, R91, R6, 0x1, P6 ;  /* 0x000000065b047211 */ /* 0x001fc600030f0eff */
[----:B------:R0:W-:Y:S01]  /*11a50*/  STL [R1+0x884], R5 ;  /* 0x0008840501007387 */ /* 0x0001e20000100800 */
[----:B------:R-:W-:-:S03]  /*11a60*/  IMAD R52, R52, UR5, RZ ;  /* 0x0000000534347c24 */ /* 0x000fc6000f8e02ff */
[----:B------:R1:W-:Y:S01]  /*11a70*/  STL [R1+0x860], R4 ;  /* 0x0008600401007387 */ /* 0x0003e20000100800 */
[----:B0-----:R-:W-:Y:S02]  /*11a80*/  IADD3 R5, P6, PT, R79, R7, RZ ;  /* 0x000000074f057210 */ /* 0x001fe40007fde0ff */
[----:B-1----:R-:W-:-:S03]  /*11a90*/  LEA.HI.X.SX32 R4, R83, R6, 0x1, P5 ;  /* 0x0000000653047211 */ /* 0x002fc600028f0eff */
[----:B------:R0:W-:Y:S01]  /*11aa0*/  STL [R1+0x8a4], R5 ;  /* 0x0008a40501007387 */ /* 0x0001e20000100800 */
[----:B------:R-:W-:-:S03]  /*11ab0*/  IADD3 R115, P5, PT, R59, R7, RZ ;  /* 0x000000073b737210 */ /* 0x000fc60007fbe0ff */
[----:B------:R-:W-:Y:S01]  /*11ac0*/  STL [R1+0xb50], R83 ;  /* 0x000b505301007387 */ /* 0x000fe20000100800 */
[----:B------:R-:W-:-:S03]  /*11ad0*/  SEL R48, R43, R48, !P3 ;  /* 0x000000302b307207 */ /* 0x000fc60005800000 */
[----:B------:R1:W-:Y:S01]  /*11ae0*/  STL [R1+0x880], R4 ;  /* 0x0008800401007387 */ /* 0x0003e20000100800 */
[----:B0-----:R-:W-:-:S03]  /*11af0*/  LEA.HI.X.SX32 R5, R79, R6, 0x1, P6 ;  /* 0x000000064f057211 */ /* 0x001fc600030f0eff */
[----:B------:R-:W-:Y:S01]  /*11b00*/  STL [R1+0xb54], R79 ;  /* 0x000b544f01007387 */ /* 0x000fe20000100800 */
[----:B------:R-:W-:Y:S01]  /*11b10*/  IMAD R48, R48, UR5, RZ ;  /* 0x0000000530307c24 */ /* 0x000fe2000f8e02ff */
[----:B-1----:R-:W-:Y:S02]  /*11b20*/  IADD3 R4, P6, PT, R52, R7, RZ ;  /* 0x0000000734047210 */ /* 0x002fe40007fde0ff */
[----:B------:R-:W-:Y:S01]  /*11b30*/  STL [R1+0x8a0], R5 ;  /* 0x0008a00501007387 */ /* 0x000fe20000100800 */
[----:B------:R-:W-:-:S03]  /*11b40*/  SEL R44, R43, R161, !P3 ;  /* 0x000000a12b2c7207 */ /* 0x000fc60005800000 */
[----:B------:R-:W-:Y:S04]  /*11b50*/  STL [R1+0xcc], R115 ;  /* 0x0000cc7301007387 */ /* 0x000fe80000100800 */
[----:B------:R0:W-:Y:S01]  /*11b60*/  STL [R1+0x10c], R4 ;  /* 0x00010c0401007387 */ /* 0x0001e20000100800 */
[----:B------:R-:W-:-:S03]  /*11b70*/  IMAD R44, R44, UR5, RZ ;  /* 0x000000052c2c7c24 */ /* 0x000fc6000f8e02ff */
[----:B------:R-:W-:Y:S01]  /*11b80*/  STL [R1+0xc00], R59 ;  /* 0x000c003b01007387 */ /* 0x000fe20000100800 */
[----:B0-----:R-:W-:Y:S02]  /*11b90*/  LEA.HI.X.SX32 R4, R59, R6, 0x1, P5 ;  /* 0x000000063b047211 */ /* 0x001fe400028f0eff */
        /* <DEDUP_REMOVED lines=8> */
[----:B------:R-:W-:Y:S01]  /*11c20*/  IMAD R34, R34, UR5, RZ ;  /* 0x0000000522227c24 */ /* 0x000fe2000f8e02ff */
        /* <DEDUP_REMOVED lines=15> */
[----:B------:R0:W-:Y:S04]  /*11d20*/  STL [R1+0x1c8], R4 ;  /* 0x0001c80401007387 */ /* 0x0001e80000100800 */
[----:B------:R-:W-:Y:S01]  /*11d30*/  STL [R1+0xbd8], R34 ;  /* 0x000bd82201007387 */ /* 0x000fe20000100800 */
[----:B0-----:R-:W-:-:S03]  /*11d40*/  LEA.HI.X.SX32 R4, R34, R6, 0x1, P6 ;  /* 0x0000000622047211 */ /* 0x001fc600030f0eff */
[----:B------:R0:W-:Y:S04]  /*11d50*/  STL [R1+0x26c], R5 ;  /* 0x00026c0501007387 */ /* 0x0001e80000100800 */
[----:B------:R1:W-:Y:S01]  /*11d60*/  STL [R1+0x228], R4 ;  /* 0x0002280401007387 */ /* 0x0003e20000100800 */
[----:B0-----:R-:W-:Y:S02]  /*11d70*/  IADD3 R5, P6, PT, R130, R7, RZ ;  /* 0x0000000782057210 */ /* 0x001fe40007fde0ff */
[----:B-1----:R-:W-:-:S03]  /*11d80*/  LEA.HI.X.SX32 R4, R137, R6, 0x1, P5 ;  /* 0x0000000689047211 */ /* 0x002fc600028f0eff */
[----:B------:R-:W-:Y:S01]  /*11d90*/  STL [R1+0x2ac], R5 ;  /* 0x0002ac0501007387 */ /* 0x000fe20000100800 */
[-C--:B------:R-:W-:Y:S02]  /*11da0*/  LEA.HI.X.SX32 R13, R130, R6.reuse, 0x1, P6 ;  /* 0x00000006820d7211 */ /* 0x080fe400030f0eff */
[CC--:B------:R-:W-:Y:S01]  /*11db0*/  IADD3 R107, P5, PT, R125.reuse, R7.reuse, RZ ;  /* 0x000000077d6b7210 */ /* 0x0c0fe20007fbe0ff */
[----:B------:R0:W-:Y:S03]  /*11dc0*/  STL [R1+0x268], R4 ;  /* 0x0002680401007387 */ /* 0x0001e60000100800 */
[----:B------:R-:W-:Y:S01]  /*11dd0*/  LEA.HI.X.SX32 R14, R125, R6, 0x1, P5 ;  /* 0x000000067d0e7211 */ /* 0x000fe200028f0eff */
[----:B------:R1:W-:Y:S01]  /*11de0*/  STL [R1+0x2a8], R13 ;  /* 0x0002a80d01007387 */ /* 0x0003e20000100800 */
[----:B0-----:R-:W-:-:S03]  /*11df0*/  IADD3 R4, P6, PT, R120, R7, RZ ;  /* 0x0000000778047210 */ /* 0x001fc60007fde0ff */
[----:B------:R-:W-:Y:S04]  /*11e00*/  STL [R1+0x2ec], R107 ;  /* 0x0002ec6b01007387 */ /* 0x000fe80000100800 */
[----:B------:R0:W-:Y:S01]  /*11e10*/  STL [R1+0x5ec], R4 ;  /* 0x0005ec0401007387 */ /* 0x0001e20000100800 */
[----:B-1----:R-:W-:-:S03]  /*11e20*/  LEA.HI.X.SX32 R13, R120, R6, 0x1, P6 ;  /* 0x00000006780d7211 */ /* 0x002fc600030f0eff */
[----:B------:R1:W-:Y:S01]  /*11e30*/  STL [R1+0x2e8], R14 ;  /* 0x0002e80e01007387 */ /* 0x0003e20000100800 */
[-C--:B0-----:R-:W-:Y:S02]  /*11e40*/  IADD3 R4, P5, PT, R150, R7.reuse, RZ ;  /* 0x0000000796047210 */ /* 0x081fe40007fbe0ff */
[----:B-1----:R-:W-:-:S03]  /*11e50*/  IADD3 R14, P6, PT, R149, R7, RZ ;  /* 0x00000007950e7210 */ /* 0x002fc60007fde0ff */
[----:B------:R-:W-:Y:S04]  /*11e60*/  STL [R1+0x60c], R4 ;  /* 0x00060c0401007387 */ /* 0x000fe80000100800 */
[----:B------:R0:W-:Y:S01]  /*11e70*/  STL [R1+0x5e8], R13 ;  /* 0x0005e80d01007387 */ /* 0x0001e20000100800 */
[----:B------:R-:W-:-:S03]  /*11e80*/  LEA.HI.X.SX32 R15, R149, R6, 0x1, P6 ;  /* 0x00000006950f7211 */ /* 0x000fc600030f0eff */
[----:B------:R1:W-:Y:S01]  /*11e90*/  STL [R1+0x62c], R14 ;  /* 0x00062c0e01007387 */ /* 0x0003e20000100800 */
[-C--:B0-----:R-:W-:Y:S02]  /*11ea0*/  LEA.HI.X.SX32 R13, R150, R6.reuse, 0x1, P5 ;  /* 0x00000006960d7211 */ /* 0x081fe400028f0eff */
[CC--:B------:R-:W-:Y:S02]  /*11eb0*/  IADD3 R103, P5, PT, R148.reuse, R7.reuse, RZ ;  /* 0x0000000794677210 */ /* 0x0c0fe40007fbe0ff */
[----:B-1----:R-:W-:Y:S01]  /*11ec0*/  IADD3 R14, P6, PT, R147, R7, RZ ;  /* 0x00000007930e7210 */ /* 0x002fe20007fde0ff */
[----:B------:R-:W-:Y:S04]  /*11ed0*/  STL [R1+0x608], R13 ;  /* 0x0006080d01007387 */ /* 0x000fe80000100800 */
[----:B------:R0:W-:Y:S04]  /*11ee0*/  STL [R1+0x628], R15 ;  /* 0x0006280f01007387 */ /* 0x0001e80000100800 */
[----:B------:R-:W-:Y:S04]  /*11ef0*/  STL [R1+0x64c], R103 ;  /* 0x00064c6701007387 */ /* 0x000fe80000100800 */
[----:B------:R1:W-:Y:S01]  /*11f00*/  STL [R1+0x66c], R14 ;  /* 0x00066c0e01007387 */ /* 0x0003e20000100800 */
[----:B0-----:R-:W-:-:S02]  /*11f10*/  LEA.HI.X.SX32 R15, R148, R6, 0x1, P5 ;  /* 0x00000006940f7211 */ /* 0x001fc400028f0eff */
        /* <DEDUP_REMOVED lines=10> */
[----:B0-----:R-:W-:-:S05]  /*11fc0*/  LEA.HI.X.SX32 R15, R101, R6, 0x1, P6 ;  /* 0x00000006650f7211 */ /* 0x001fca00030f0eff */
[----:B------:R-:W-:Y:S01]  /*11fd0*/  STL [R1+0x6a8], R15 ;  /* 0x0006a80f01007387 */ /* 0x000fe20000100800 */
[----:B-1----:R-:W-:-:S03]  /*11fe0*/  IADD3 R14, P6, PT, R93, R7, RZ ;  /* 0x000000075d0e7210 */ /* 0x002fc60007fde0ff */
[----:B------:R-:W-:Y:S04]  /*11ff0*/  STL [R1+0x6cc], R99 ;  /* 0x0006cc6301007387 */ /* 0x000fe80000100800 */
[----:B------:R0:W-:Y:S01]  /*12000*/  STL [R1+0x6ec], R14 ;  /* 0x0006ec0e01007387 */ /* 0x0001e20000100800 */
[----:B------:R-:W-:-:S03]  /*12010*/  SEL R41, R43, R146, !P3 ;  /* 0x000000922b297207 */ /* 0x000fc60005800000 */
[----:B------:R-:W-:Y:S01]  /*12020*/  STL [R1+0xc28], R96 ;  /* 0x000c286001007387 */ /* 0x000fe20000100800 */
[----:B0-----:R-:W-:-:S03]  /*12030*/  LEA.HI.X.SX32 R14, R97, R6, 0x1, P5 ;  /* 0x00000006610e7211 */ /* 0x001fc600028f0eff */
[----:B------:R0:W-:Y:S01]  /*12040*/  STL [R1+0xc2c], R97 ;  /* 0x000c2c6101007387 */ /* 0x0001e20000100800 */
[----:B------:R-:W-:Y:S02]  /*12050*/  IADD3 R15, P5, PT, R89, R7, RZ ;  /* 0x00000007590f7210 */ /* 0x000fe40007fbe0ff */
[----:B------:R-:W-:Y:S01]  /*12060*/  SEL R146, R43, R23, !P3 ;  /* 0x000000172b927207 */ /* 0x000fe20005800000 */
[----:B------:R1:W-:Y:S01]  /*12070*/  STL [R1+0x6c8], R14 ;  /* 0x0006c80e01007387 */ /* 0x0003e20000100800 */
[----:B------:R-:W-:-:S03]  /*12080*/  IMAD R23, R96, UR53, RZ ;  /* 0x0000003560177c24 */ /* 0x000fc6000f8e02ff */
[----:B------:R-:W-:Y:S01]  /*12090*/  STL [R1+0xc20], R93 ;  /* 0x000c205d01007387 */ /* 0x000fe20000100800 */
[-C--:B0-----:R-:W-:Y:S02]  /*120a0*/  LEA.HI.X.SX32 R97, R89, R6.reuse, 0x1, P5 ;  /* 0x0000000659617211 */ /* 0x081fe400028f0eff */
[----:B-1----:R-:W-:Y:S02]  /*120b0*/  LEA.HI.X.SX32 R14, R93, R6, 0x1, P6 ;  /* 0x000000065d0e7211 */ /* 0x002fe400030f0eff */
[-C--:B------:R-:W-:Y:S01]  /*120c0*/  IADD3 R96, P6, PT, R86, R7.reuse, RZ ;  /* 0x0000000756607210 */ /* 0x080fe20007fde0ff */
[----:B------:R0:W-:Y:S01]  /*120d0*/  STL [R1+0x70c], R15 ;  /* 0x00070c0f01007387 */ /* 0x0001e20000100800 */
[----:B------:R-:W-:-:S03]  /*120e0*/  IADD3 R95, P5, PT, R82, R7, RZ ;  /* 0x00000007525f7210 */ /* 0x000fc60007fbe0ff */
[----:B------:R1:W-:Y:S04]  /*120f0*/  STL [R1+0x6e8], R14 ;  /* 0x0006e80e01007387 */ /* 0x0003e80000100800 */
[----:B------:R-:W-:Y:S01]  /*12100*/  STL [R1+0xc1c], R92 ;  /* 0x000c1c5c01007387 */ /* 0x000fe20000100800 */
[----:B0-----:R-:W-:-:S03]  /*12110*/  LEA.HI.X.SX32 R15, R86, R6, 0x1, P6 ;  /* 0x00000006560f7211 */ /* 0x001fc600030f0eff */
[----:B------:R-:W-:Y:S01]  /*12120*/  STL [R1+0x72c], R96 ;  /* 0x00072c6001007387 */ /* 0x000fe20000100800 */
[----:B-1----:R-:W-:-:S03]  /*12130*/  IADD3 R14, P6, PT, R78, R7, RZ ;  /* 0x000000074e0e7210 */ /* 0x002fc60007fde0ff */
[----:B------:R-:W-:Y:S04]  /*12140*/  STL [R1+0xc14], R89 ;  /* 0x000c145901007387 */ /* 0x000fe80000100800 */
[----:B------:R-:W-:Y:S04]  /*12150*/  STL [R1+0x708], R97 ;  /* 0x0007086101007387 */ /* 0x000fe80000100800 */
[----:B------:R-:W-:Y:S04]  /*12160*/  STL [R1+0xc0c], R86 ;  /* 0x000c0c5601007387 */ /* 0x000fe80000100800 */
[----:B------:R-:W-:Y:S04]  /*12170*/  STL [R1+0x728], R15 ;  /* 0x0007280f01007387 */ /* 0x000fe80000100800 */
[----:B------:R-:W-:Y:S04]  /*12180*/  STL [R1+0x74c], R95 ;  /* 0x00074c5f01007387 */ /* 0x000fe80000100800 */
[----:B------:R0:W-:Y:S01]  /*12190*/  STL [R1+0x76c], R14 ;  /* 0x00076c0e01007387 */ /* 0x0001e20000100800 */
[----:B------:R-:W-:-:S03]  /*121a0*/  SEL R37, R43, R144, !P3 ;  /* 0x000000902b257207 */ /* 0x000fc60005800000 */
[----:B------:R-:W-:Y:S01]  /*121b0*/  STL [R1+0xc10], R88 ;  /* 0x000c105801007387 */ /* 0x000fe20000100800 */
[----:B0-----:R-:W-:-:S03]  /*121c0*/  LEA.HI.X.SX32 R14, R82, R6, 0x1, P5 ;  /* 0x00000006520e7211 */ /* 0x001fc600028f0eff */
[----:B------:R-:W-:Y:S01]  /*121d0*/  STL [R1+0xb58], R82 ;  /* 0x000b585201007387 */ /* 0x000fe20000100800 */
[----:B------:R-:W-:-:S03]  /*121e0*/  IADD3 R15, P5, PT, R74, R7, RZ ;  /* 0x000000074a0f7210 */ /* 0x000fc60007fbe0ff */
[----:B------:R0:W-:Y:S01]  /*121f0*/  STL [R1+0x748], R14 ;  /* 0x0007480e01007387 */ /* 0x0001e20000100800 */
[C---:B------:R-:W-:Y:S02]  /*12200*/  SEL R144, R43.reuse, R139, !P3 ;  /* 0x0000008b2b907207 */ /* 0x040fe40005800000 */
[----:B------:R-:W-:Y:S01]  /*12210*/  SEL R139, R43, R22, !P3 ;  /* 0x000000162b8b7207 */ /* 0x000fe20005800000 */
[----:B------:R-:W-:Y:S01]  /*12220*/  IMAD R22, R92, UR52, RZ ;  /* 0x000000345c167c24 */ /* 0x000fe2000f8e02ff */
[----:B------:R-:W-:Y:S01]  /*12230*/  STL [R1+0xb5c], R78 ;  /* 0x000b5c4e01007387 */ /* 0x000fe20000100800 */
[----:B0-----:R-:W-:-:S03]  /*12240*/  LEA.HI.X.SX32 R14, R78, R6, 0x1, P6 ;  /* 0x000000064e0e7211 */ /* 0x001fc600030f0eff */
[----:B------:R-:W-:Y:S01]  /*12250*/  STL [R1+0x78c], R15 ;  /* 0x00078c0f01007387 */ /* 0x000fe20000100800 */
[----:B------:R-:W-:-:S03]  /*12260*/  IADD3 R92, P6, PT, R65, R7, RZ ;  /* 0x00000007415c7210 */ /* 0x000fc60007fde0ff */
[----:B------:R0:W-:Y:S01]  /*12270*/  STL [R1+0x768], R14 ;  /* 0x0007680e01007387 */ /* 0x0001e20000100800 */
[----:B------:R-:W-:-:S03]  /*12280*/  LEA.HI.X.SX32 R93, R65, R6, 0x1, P6 ;  /* 0x00000006415d7211 */ /* 0x000fc600030f0eff */
[----:B------:R-:W-:Y:S01]  /*12290*/  STL [R1+0xc08], R85 ;  /* 0x000c085501007387 */ /* 0x000fe20000100800 */
[----:B0-----:R-:W-:-:S03]  /*122a0*/  LEA.HI.X.SX32 R14, R74, R6, 0x1, P5 ;  /* 0x000000064a0e7211 */ /* 0x001fc600028f0eff */
[----:B------:R-:W-:Y:S01]  /*122b0*/  STL [R1+0x7ac], R92 ;  /* 0x0007ac5c01007387 */ /* 0x000fe20000100800 */
[----:B------:R-:W-:-:S03]  /*122c0*/  IADD3 R91, P5, PT, R60, R7, RZ ;  /* 0x000000073c5b7210 */ /* 0x000fc60007fbe0ff */
[----:B------:R-:W-:Y:S04]  /*122d0*/  STL [R1+0xb60], R74 ;  /* 0x000b604a01007387 */ /* 0x000fe80000100800 */
[----:B------:R0:W-:Y:S04]  /*122e0*/  STL [R1+0x788], R14 ;  /* 0x0007880e01007387 */ /* 0x0001e80000100800 */
[----:B------:R-:W-:Y:S01]  /*122f0*/  STL [R1+0xc04], R65 ;  /* 0x000c044101007387 */ /* 0x000fe20000100800 */
[----:B0-----:R-:W-:-:S03]  /*12300*/  IADD3 R14, P6, PT, R27, R7, RZ ;  /* 0x000000071b0e7210 */ /* 0x001fc60007fde0ff */
[----:B------:R-:W-:Y:S04]  /*12310*/  STL [R1+0x7cc], R91 ;  /* 0x0007cc5b01007387 */ /* 0x000fe80000100800 */
[----:B------:R-:W-:Y:S04]  /*12320*/  STL [R1+0x7a8], R93 ;  /* 0x0007a85d01007387 */ /* 0x000fe80000100800 */
[----:B------:R0:W-:Y:S04]  /*12330*/  STL [R1+0x7ec], R14 ;  /* 0x0007ec0e01007387 */ /* 0x0001e80000100800 */
[----:B------:R-:W-:Y:S01]  /*12340*/  STL [R1+0xb64], R81 ;  /* 0x000b645101007387 */ /* 0x000fe20000100800 */
[----:B0-----:R-:W-:-:S03]  /*12350*/  LEA.HI.X.SX32 R14, R60, R6, 0x1, P5 ;  /* 0x000000063c0e7211 */ /* 0x001fc600028f0eff */
[----:B------:R-:W-:Y:S01]  /*12360*/  STL [R1+0xbbc], R60 ;  /* 0x000bbc3c01007387 */ /* 0x000fe20000100800 */
[----:B------:R-:W-:-:S03]  /*12370*/  IADD3 R89, P5, PT, R28, R7, RZ ;  /* 0x000000071c597210 */ /* 0x000fc60007fbe0ff */
[----:B------:R0:W-:Y:S01]  /*12380*/  STL [R1+0x7c8], R14 ;  /* 0x0007c80e01007387 */ /* 0x0001e20000100800 */
[----:B------:R-:W-:Y:S01]  /*12390*/  IMAD R21, R88, UR51, RZ ;  /* 0x0000003358157c24 */ /* 0x000fe2000f8e02ff */
[----:B0-----:R-:W-:Y:S02]  /*123a0*/  LEA.HI.X.SX32 R14, R27, R6, 0x1, P6 ;  /* 0x000000061b0e7211 */ /* 0x001fe400030f0eff */
[----:B------:R-:W-:-:S03]  /*123b0*/  IADD3 R88, P6, PT, R29, R7, RZ ;  /* 0x000000071d587210 */ /* 0x000fc60007fde0ff */
[----:B------:R0:W-:Y:S04]  /*123c0*/  STL [R1+0x7e8], R14 ;  /* 0x0007e80e01007387 */ /* 0x0001e80000100800 */
[----:B------:R-:W-:Y:S01]  /*123d0*/  STL [R1+0x80c], R89 ;  /* 0x00080c5901007387 */ /* 0x000fe20000100800 */
[----:B0-----:R-:W-:-:S03]  /*123e0*/  LEA.HI.X.SX32 R14, R28, R6, 0x1, P5 ;  /* 0x000000061c0e7211 */ /* 0x001fc600028f0eff */
[----:B------:R-:W-:Y:S01]  /*123f0*/  STL [R1+0xb68], R77 ;  /* 0x000b684d01007387 */ /* 0x000fe20000100800 */
[----:B------:R-:W-:-:S03]  /*12400*/  IADD3 R15, P5, PT, R30, R7, RZ ;  /* 0x000000071e0f7210 */ /* 0x000fc60007fbe0ff */
[----:B------:R-:W-:Y:S04]  /*12410*/  STL [R1+0x82c], R88 ;  /* 0x00082c5801007387 */ /* 0x000fe80000100800 */
[----:B------:R0:W-:Y:S04]  /*12420*/  STL [R1+0x808], R14 ;  /* 0x0008080e01007387 */ /* 0x0001e80000100800 */
[----:B------:R-:W-:Y:S01]  /*12430*/  STL [R1+0xb70], R29 ;  /* 0x000b701d01007387 */ /* 0x000fe20000100800 */
[----:B0-----:R-:W-:-:S03]  /*12440*/  LEA.HI.X.SX32 R14, R29, R6, 0x1, P6 ;  /* 0x000000061d0e7211 */ /* 0x001fc600030f0eff */
[----:B------:R0:W-:Y:S01]  /*12450*/  STL [R1+0x84c], R15 ;  /* 0x00084c0f01007387 */ /* 0x0001e20000100800 */
[----:B------:R-:W-:-:S03]  /*12460*/  IADD3 R86, P6, PT, R31, R7, RZ ;  /* 0x000000071f567210 */ /* 0x000fc60007fde0ff */
[----:B------:R1:W-:Y:S01]  /*12470*/  STL [R1+0x828], R14 ;  /* 0x0008280e01007387 */ /* 0x0003e20000100800 */
[----:B------:R-:W-:-:S03]  /*12480*/  IMAD R20, R85, UR50, RZ ;  /* 0x0000003255147c24 */ /* 0x000fc6000f8e02ff */
[----:B------:R-:W-:Y:S01]  /*12490*/  STL [R1+0xbd0], R69 ;  /* 0x000bd04501007387 */ /* 0x000fe20000100800 */
[-C--:B0-----:R-:W-:Y:S02]  /*124a0*/  LEA.HI.X.SX32 R15, R31, R6.reuse, 0x1, P6 ;  /* 0x000000061f0f7211 */ /* 0x081fe400030f0eff */
[----:B-1----:R-:W-:Y:S01]  /*124b0*/  LEA.HI.X.SX32 R14, R30, R6, 0x1, P5 ;  /* 0x000000061e0e7211 */ /* 0x002fe200028f0eff */
[----:B------:R-:W-:Y:S01]  /*124c0*/  STL [R1+0x86c], R86 ;  /* 0x00086c5601007387 */ /* 0x000fe20000100800 */
[----:B------:R-:W-:-:S03]  /*124d0*/  IADD3 R85, P5, PT, R36, R7, RZ ;  /* 0x0000000724557210 */ /* 0x000fc60007fbe0ff */
[----:B------:R-:W-:Y:S01]  /*124e0*/  STL [R1+0xbd4], R30 ;  /* 0x000bd41e01007387 */ /* 0x000fe20000100800 */
[----:B------:R-:W-:Y:S01]  /*124f0*/  SEL R51, R43, R51, !P3 ;  /* 0x000000332b337207 */ /* 0x000fe20005800000 */
[----:B------:R-:W-:Y:S02]  /*12500*/  IMAD R56, R56, UR5, RZ ;  /* 0x0000000538387c24 */ /* 0x000fe4000f8e02ff */
[----:B------:R0:W-:Y:S01]  /*12510*/  STL [R1+0x848], R14 ;  /* 0x0008480e01007387 */ /* 0x0001e20000100800 */
[----:B------:R-:W-:-:S03]  /*12520*/  IMAD.HI.U32 R145, R9, R71, RZ ;  /* 0x0000004709917227 */ /* 0x000fc600078e00ff */
[----:B------:R-:W-:Y:S01]  /*12530*/  STL [R1+0xb78], R31 ;  /* 0x000b781f01007387 */ /* 0x000fe20000100800 */
[----:B------:R-:W-:Y:S01]  /*12540*/  IMAD.HI.U32 R3, R9, R70, RZ ;  /* 0x0000004609037227 */ /* 0x000fe200078e00ff */
[----:B------:R-:W-:Y:S02]  /*12550*/  SEL R9, R43, R25, !P3 ;  /* 0x000000192b097207 */ /* 0x000fe40005800000 */
[----:B0-----:R-:W-:Y:S01]  /*12560*/  IADD3 R14, P6, PT, R19, R7, RZ ;  /* 0x00000007130e7210 */ /* 0x001fe20007fde0ff */
[----:B------:R-:W-:Y:S01]  /*12570*/  STL [R1+0x868], R15 ;  /* 0x0008680f01007387 */ /* 0x000fe20000100800 */
[----:B------:R-:W-:Y:S01]  /*12580*/  SEL R47, R43, R47, !P3 ;  /* 0x0000002f2b2f7207 */ /* 0x000fe20005800000 */
[----:B------:R-:W-:Y:S01]  /*12590*/  IMAD R51, R51, UR5, RZ ;  /* 0x0000000533337c24 */ /* 0x000fe2000f8e02ff */
[-C--:B------:R-:W-:Y:S01]  /*125a0*/  LEA.HI.X.SX32 R25, R36, R6.reuse, 0x1, P5 ;  /* 0x0000000624197211 */ /* 0x080fe200028f0eff */
[----:B------:R-:W-:Y:S01]  /*125b0*/  STL [R1+0x88c], R85 ;  /* 0x00088c5501007387 */ /* 0x000fe20000100800 */
[----:B------:R-:W-:-:S03]  /*125c0*/  LEA.HI.X.SX32 R19, R19, R6, 0x1, P6 ;  /* 0x0000000613137211 */ /* 0x000fc600030f0eff */
[----:B------:R0:W-:Y:S01]  /*125d0*/  STL [R1+0x8ac], R14 ;  /* 0x0008ac0e01007387 */ /* 0x0001e20000100800 */
[----:B------:R-:W-:-:S03]  /*125e0*/  IMAD R47, R47, UR5, RZ ;  /* 0x000000052f2f7c24 */ /* 0x000fc6000f8e02ff */
[----:B------:R-:W-:Y:S01]  /*125f0*/  STL [R1+0xbc4], R64 ;  /* 0x000bc44001007387 */ /* 0x000fe20000100800 */
[----:B------:R-:W-:Y:S02]  /*12600*/  SEL R42, R43, R162, !P3 ;  /* 0x000000a22b2a7207 */ /* 0x000fe40005800000 */
[-C--:B0-----:R-:W-:Y:S01]  /*12610*/  IADD3 R14, P5, PT, R56, R7.reuse, RZ ;  /* 0x00000007380e7210 */ /* 0x081fe20007fbe0ff */
[----:B------:R-:W-:Y:S01]  /*12620*/  STL [R1+0xbdc], R36 ;  /* 0x000bdc2401007387 */ /* 0x000fe20000100800 */
[----:B------:R-:W-:-:S03]  /*12630*/  IADD3 R65, P6, PT, R51, R7, RZ ;  /* 0x0000000733417210 */ /* 0x000fc60007fde0ff */
[----:B------:R-:W-:Y:S04]  /*12640*/  STL [R1+0x888], R25 ;  /* 0x0008881901007387 */ /* 0x000fe80000100800 */
[----:B------:R-:W-:Y:S04]  /*12650*/  STL [R1+0xd4], R14 ;  /* 0x0000d40e01007387 */ /* 0x000fe80000100800 */
[----:B------:R0:W-:Y:S01]  /*12660*/  STL [R1+0x8a8], R19 ;  /* 0x0008a81301007387 */ /* 0x0001e20000100800 */
[----:B------:R-:W-:-:S03]  /*12670*/  IMAD R42, R42, UR5, RZ ;  /* 0x000000052a2a7c24 */ /* 0x000fc6000f8e02ff */
[----:B------:R-:W-:Y:S01]  /*12680*/  STL [R1+0xbb8], R58 ;  /* 0x000bb83a01007387 */ /* 0x000fe20000100800 */
[----:B0-----:R-:W-:-:S03]  /*12690*/  LEA.HI.X.SX32 R19, R56, R6, 0x1, P5 ;  /* 0x0000000638137211 */ /* 0x001fc600028f0eff */
[----:B------:R-:W-:Y:S01]  /*126a0*/  STL [R1+0x114], R65 ;  /* 0x0001144101007387 */ /* 0x000fe20000100800 */
[----:B------:R-:W-:-:S03]  /*126b0*/  IADD3 R25, P5, PT, R47, R7, RZ ;  /* 0x000000072f197210 */ /* 0x000fc60007fbe0ff */
[----:B------:R-:W-:Y:S04]  /*126c0*/  STL [R1+0xbb4], R56 ;  /* 0x000bb43801007387 */ /* 0x000fe80000100800 */
[----:B------:R0:W-:Y:S04]  /*126d0*/  STL [R1+0xd0], R19 ;  /* 0x0000d01301007387 */ /* 0x0001e80000100800 */
[----:B------:R-:W-:Y:S04]  /*126e0*/  STL [R1+0xbf0], R51 ;  /* 0x000bf03301007387 */ /* 0x000fe80000100800 */
[----:B------:R1:W-:Y:S01]  /*126f0*/  STL [R1+0x154], R25 ;  /* 0x0001541901007387 */ /* 0x0003e20000100800 */
[----:B0-----:R-:W-:-:S05]  /*12700*/  LEA.HI.X.SX32 R19, R51, R6, 0x1, P6 ;  /* 0x0000000633137211 */ /* 0x001fca00030f0eff */
[----:B------:R-:W-:Y:S01]  /*12710*/  STL [R1+0x110], R19 ;  /* 0x0001101301007387 */ /* 0x000fe20000100800 */
[----:B-1----:R-:W-:-:S03]  /*12720*/  IADD3 R25, P6, PT, R42, R7, RZ ;  /* 0x000000072a197210 */ /* 0x002fc60007fde0ff */
[----:B------:R-:W-:Y:S01]  /*12730*/  STL [R1+0xbf8], R57 ;  /* 0x000bf83901007387 */ /* 0x000fe20000100800 */
[----:B------:R-:W-:-:S03]  /*12740*/  IMAD R38, R38, UR5, RZ ;  /* 0x0000000526267c24 */ /* 0x000fc6000f8e02ff */
[----:B------:R0:W-:Y:S01]  /*12750*/  STL [R1+0x194], R25 ;  /* 0x0001941901007387 */ /* 0x0001e20000100800 */
[----:B------:R-:W-:-:S03]  /*12760*/  IMAD R33, R33, UR5, RZ ;  /* 0x0000000521217c24 */ /* 0x000fc6000f8e02ff */
[----:B------:R-:W-:Y:S01]  /*12770*/  STL [R1+0xbec], R47 ;  /* 0x000bec2f01007387 */ /* 0x000fe20000100800 */
[----:B0-----:R-:W-:Y:S01]  /*12780*/  LEA.HI.X.SX32 R25, R47, R6, 0x1, P5 ;  /* 0x000000062f197211 */ /* 0x001fe200028f0eff */
[----:B------:R-:W-:Y:S01]  /*12790*/  IMAD R19, R57, UR44, RZ ;  /* 0x0000002c39137c24 */ /* 0x000fe2000f8e02ff */
[----:B------:R-:W-:-:S03]  /*127a0*/  IADD3 R61, P5, PT, R38, R7, RZ ;  /* 0x00000007263d7210 */ /* 0x000fc60007fbe0ff */
[----:B------:R0:W-:Y:S01]  /*127b0*/  STL [R1+0x150], R25 ;  /* 0x0001501901007387 */ /* 0x0001e20000100800 */
[----:B------:R-:W-:-:S03]  /*127c0*/  LEA.HI.X.SX32 R59, R38, R6, 0x1, P5 ;  /* 0x00000006263b7211 */ /* 0x000fc600028f0eff */
[----:B------:R-:W-:Y:S01]  /*127d0*/  STL [R1+0xbe8], R42 ;  /* 0x000be82a01007387 */ /* 0x000fe20000100800 */
[-C--:B0-----:R-:W-:Y:S02]  /*127e0*/  LEA.HI.X.SX32 R25, R42, R6.reuse, 0x1, P6 ;  /* 0x000000062a197211 */ /* 0x081fe400030f0eff */
[CC--:B------:R-:W-:Y:S02]  /*127f0*/  IADD3 R57, P6, PT, R33.reuse, R7.reuse, RZ ;  /* 0x0000000721397210 */ /* 0x0c0fe40007fde0ff */
[----:B------:R-:W-:Y:S01]  /*12800*/  IADD3 R27, P5, PT, R136, R7, RZ ;  /* 0x00000007881b7210 */ /* 0x000fe20007fbe0ff */
[----:B------:R-:W-:Y:S01]  /*12810*/  STL [R1+0x190], R25 ;  /* 0x0001901901007387 */ /* 0x000fe20000100800 */
[----:B------:R-:W-:-:S03]  /*12820*/  LEA.HI.X.SX32 R26, R33, R6, 0x1, P6 ;  /* 0x00000006211a7211 */ /* 0x000fc600030f0eff */
[----:B------:R-:W-:Y:S01]  /*12830*/  STL [R1+0x1d4], R61 ;  /* 0x0001d43d01007387 */ /* 0x000fe20000100800 */
[----:B------:R-:W-:-:S03]  /*12840*/  IADD3 R53, P6, PT, R129, R7, RZ ;  /* 0x0000000781357210 */ /* 0x000fc60007fde0ff */
[----:B------:R-:W-:Y:S04]  /*12850*/  STL [R1+0xbc0], R62 ;  /* 0x000bc03e01007387 */ /* 0x000fe80000100800 */
[----:B------:R-:W-:Y:S04]  /*12860*/  STL [R1+0x234], R57 ;  /* 0x0002343901007387 */ /* 0x000fe80000100800 */
[----:B------:R-:W-:Y:S01]  /*12870*/  STL [R1+0xbe0], R38 ;  /* 0x000be02601007387 */ /* 0x000fe20000100800 */
[----:B------:R-:W-:-:S03]  /*12880*/  LEA.HI.X.SX32 R29, R129, R6, 0x1, P6 ;  /* 0x00000006811d7211 */ /* 0x000fc600030f0eff */
[----:B------:R-:W-:Y:S04]  /*12890*/  STL [R1+0x1d0], R59 ;  /* 0x0001d03b01007387 */ /* 0x000fe80000100800 */
[----:B------:R0:W-:Y:S01]  /*128a0*/  STL [R1+0x274], R27 ;  /* 0x0002741b01007387 */ /* 0x0001e20000100800 */
[----:B------:R-:W-:-:S03]  /*128b0*/  IADD3 R28, P6, PT, R118, R7, RZ ;  /* 0x00000007761c7210 */ /* 0x000fc60007fde0ff */
[----:B------:R-:W-:Y:S01]  /*128c0*/  STL [R1+0xb80], R33 ;  /* 0x000b802101007387 */ /* 0x000fe20000100800 */
[----:B------:R-:W-:Y:S01]  /*128d0*/  IMAD R12, R116, UR59, RZ ;  /* 0x0000003b740c7c24 */ /* 0x000fe2000f8e02ff */
[----:B0-----:R-:W-:Y:S02]  /*128e0*/  LEA.HI.X.SX32 R27, R136, R6, 0x1, P5 ;  /* 0x00000006881b7211 */ /* 0x001fe400028f0eff */
[----:B------:R-:W-:Y:S01]  /*128f0*/  STL [R1+0x230], R26 ;  /* 0x0002301a01007387 */ /* 0x000fe20000100800 */
[----:B------:R-:W-:-:S03]  /*12900*/  IADD3 R51, P5, PT, R124, R7, RZ ;  /* 0x000000077c337210 */ /* 0x000fc60007fbe0ff */
[----:B------:R-:W-:Y:S01]  /*12910*/  STL [R1+0x2b4], R53 ;  /* 0x0002b43501007387 */ /* 0x000fe20000100800 */
[----:B------:R-:W-:-:S03]  /*12920*/  IMAD R10, R113, UR58, RZ ;  /* 0x0000003a710a7c24 */ /* 0x000fc6000f8e02ff */
[----:B------:R-:W-:Y:S04]  /*12930*/  STL [R1+0x270], R27 ;  /* 0x0002701b01007387 */ /* 0x000fe80000100800 */
[----:B------:R0:W-:Y:S04]  /*12940*/  STL [R1+0x2b0], R29 ;  /* 0x0002b01d01007387 */ /* 0x0001e80000100800 */
[----:B------:R-:W-:Y:S04]  /*12950*/  STL [R1+0x2f4], R51 ;  /* 0x0002f43301007387 */ /* 0x000fe80000100800 */
[----:B------:R1:W-:Y:S01]  /*12960*/  STL [R1+0x5f4], R28 ;  /* 0x0005f41c01007387 */ /* 0x0003e20000100800 */
[-C--:B0-----:R-:W-:Y:S01]  /*12970*/  LEA.HI.X.SX32 R29, R118, R6.reuse, 0x1, P6 ;  /* 0x00000006761d7211 */ /* 0x081fe200030f0eff */
[----:B------:R-:W-:Y:S01]  /*12980*/  IMAD R5, R110, UR57, RZ ;  /* 0x000000396e057c24 */ /* 0x000fe2000f8e02ff */
[----:B------:R-:W-:Y:S01]  /*12990*/  IADD3 R42, P6, PT, R10, R7, RZ ;  /* 0x000000070a2a7210 */ /* 0x000fe20007fde0ff */
[----:B------:R-:W-:Y:S01]  /*129a0*/  STL [R1+0xbc8], R66 ;  /* 0x000bc84201007387 */ /* 0x000fe20000100800 */
[----:B-1----:R-:W-:-:S02]  /*129b0*/  LEA.HI.X.SX32 R28, R124, R6, 0x1, P5 ;  /* 0x000000067c1c7211 */ /* 0x002fc400028f0eff */
[----:B------:R-:W-:Y:S01]  /*129c0*/  IADD3 R47, P5, PT, R12, R7, RZ ;  /* 0x000000070c2f7210 */ /* 0x000fe20007fbe0ff */
[----:B------:R-:W-:Y:S02]  /*129d0*/  IMAD R4, R108, UR56, RZ ;  /* 0x000000386c047c24 */ /* 0x000fe4000f8e02ff */
[----:B------:R-:W-:Y:S01]  /*129e0*/  STL [R1+0x2f0], R28 ;  /* 0x0002f01c01007387 */ /* 0x000fe20000100800 */
[----:B------:R-:W-:-:S03]  /*129f0*/  LEA.HI.X.SX32 R12, R12, R6, 0x1, P5 ;  /* 0x000000060c0c7211 */ /* 0x000fc600028f0eff */
[----:B------:R0:W-:Y:S04]  /*12a00*/  STL [R1+0x5f0], R29 ;  /* 0x0005f01d01007387 */ /* 0x0001e80000100800 */
[----:B------:R-:W-:Y:S04]  /*12a10*/  STL [R1+0x614], R47 ;  /* 0x0006142f01007387 */ /* 0x000fe80000100800 */
[----:B------:R-:W-:Y:S01]  /*12a20*/  STL [R1+0x634], R42 ;  /* 0x0006342a01007387 */ /* 0x000fe20000100800 */
[----:B0-----:R-:W-:-:S03]  /*12a30*/  IADD3 R29, P5, PT, R5, R7, RZ ;  /* 0x00000007051d7210 */ /* 0x001fc60007fbe0ff */
[----:B------:R0:W-:Y:S01]  /*12a40*/  STL [R1+0x610], R12 ;  /* 0x0006100c01007387 */ /* 0x0001e20000100800 */
[----:B------:R-:W-:Y:S01]  /*12a50*/  IMAD R13, R104, UR55, RZ ;  /* 0x00000037680d7c24 */ /* 0x000fe2000f8e02ff */
[-C--:B------:R-:W-:Y:S02]  /*12a60*/  LEA.HI.X.SX32 R5, R5, R6.reuse, 0x1, P5 ;  /* 0x0000000605057211 */ /* 0x080fe400028f0eff */
[----:B------:R-:W-:Y:S01]  /*12a70*/  STL [R1+0x654], R29 ;  /* 0x0006541d01007387 */ /* 0x000fe20000100800 */
[----:B0-----:R-:W-:Y:S02]  /*12a80*/  LEA.HI.X.SX32 R12, R10, R6, 0x1, P6 ;  /* 0x000000060a0c7211 */ /* 0x001fe400030f0eff */
[----:B------:R-:W-:-:S03]  /*12a90*/  IADD3 R40, P6, PT, R4, R7, RZ ;  /* 0x0000000704287210 */ /* 0x000fc60007fde0ff */
[----:B------:R0:W-:Y:S01]  /*12aa0*/  STL [R1+0x630], R12 ;  /* 0x0006300c01007387 */ /* 0x0001e20000100800 */
[----:B------:R-:W-:-:S03]  /*12ab0*/  IMAD R24, R100, UR54, RZ ;  /* 0x0000003664187c24 */ /* 0x000fc6000f8e02ff */
[----:B------:R-:W-:Y:S04]  /*12ac0*/  STL [R1+0xbcc], R68 ;  /* 0x000bcc4401007387 */ /* 0x000fe80000100800 */
[----:B------:R-:W-:Y:S01]  /*12ad0*/  STL [R1+0x674], R40 ;  /* 0x0006742801007387 */ /* 0x000fe20000100800 */
[----:B0-----:R-:W-:-:S03]  /*12ae0*/  IADD3 R12, P5, PT, R13, R7, RZ ;  /* 0x000000070d0c7210 */ /* 0x001fc60007fbe0ff */
[----:B------:R0:W-:Y:S04]  /*12af0*/  STL [R1+0x650], R5 ;  /* 0x0006500501007387 */ /* 0x0001e80000100800 */
[----:B------:R-:W-:Y:S01]  /*12b00*/  STL [R1+0x694], R12 ;  /* 0x0006940c01007387 */ /* 0x000fe20000100800 */
[----:B0-----:R-:W-:Y:S02]  /*12b10*/  LEA.HI.X.SX32 R5, R4, R6, 0x1, P6 ;  /* 0x0000000604057211 */ /* 0x001fe400030f0eff */
[----:B------:R-:W-:-:S03]  /*12b20*/  IADD3 R38, P6, PT, R24, R7, RZ ;  /* 0x0000000718267210 */ /* 0x000fc60007fde0ff */
[----:B------:R0:W-:Y:S04]  /*12b30*/  STL [R1+0x670], R5 ;  /* 0x0006700501007387 */ /* 0x0001e80000100800 */
[----:B------:R-:W-:Y:S01]  /*12b40*/  STL [R1+0xb6c], R72 ;  /* 0x000b6c4801007387 */ /* 0x000fe20000100800 */
[----:B0-----:R-:W-:-:S03]  /*12b50*/  LEA.HI.X.SX32 R5, R13, R6, 0x1, P5 ;  /* 0x000000060d057211 */ /* 0x001fc600028f0eff */
[----:B------:R-:W-:Y:S01]  /*12b60*/  STL [R1+0x6b4], R38 ;  /* 0x0006b42601007387 */ /* 0x000fe20000100800 */
[----:B------:R-:W-:-:S03]  /*12b70*/  IADD3 R36, P5, PT, R23, R7, RZ ;  /* 0x0000000717247210 */ /* 0x000fc60007fbe0ff */
[----:B------:R0:W-:Y:S02]  /*12b80*/  STL [R1+0x690], R5 ;  /* 0x0006900501007387 */ /* 0x0001e40000100800 */
[----:B0-----:R-:W-:Y:S02]  /*12b90*/  LEA.HI.X.SX32 R5, R24, R6, 0x1, P6 ;  /* 0x0000000618057211 */ /* 0x001fe400030f0eff */
[----:B------:R-:W-:-:S03]  /*12ba0*/  IADD3 R34, P6, PT, R22, R7, RZ ;  /* 0x0000000716227210 */ /* 0x000fc60007fde0ff */
[----:B------:R0:W-:Y:S04]  /*12bb0*/  STL [R1+0x6b0], R5 ;  /* 0x0006b00501007387 */ /* 0x0001e80000100800 */
[----:B------:R-:W-:Y:S01]  /*12bc0*/  STL [R1+0x6d4], R36 ;  /* 0x0006d42401007387 */ /* 0x000fe20000100800 */
[----:B0-----:R-:W-:-:S03]  /*12bd0*/  LEA.HI.X.SX32 R5, R23, R6, 0x1, P5 ;  /* 0x0000000617057211 */ /* 0x001fc600028f0eff */
[----:B------:R-:W-:Y:S01]  /*12be0*/  STL [R1+0xb74], R23 ;  /* 0x000b741701007387 */ /* 0x000fe20000100800 */
[----:B------:R-:W-:-:S03]  /*12bf0*/  IADD3 R12, P5, PT, R21, R7, RZ ;  /* 0x00000007150c7210 */ /* 0x000fc60007fbe0ff */
[----:B------:R-:W-:Y:S01]  /*12c00*/  STL [R1+0x6f4], R34 ;  /* 0x0006f42201007387 */ /* 0x000fe20000100800 */
[----:B------:R-:W-:-:S03]  /*12c10*/  IMAD R18, R81, UR49, RZ ;  /* 0x0000003151127c24 */ /* 0x000fc6000f8e02ff */
[----:B------:R0:W-:Y:S04]  /*12c20*/  STL [R1+0x6d0], R5 ;  /* 0x0006d00501007387 */ /* 0x0001e80000100800 */
[----:B------:R1:W-:Y:S01]  /*12c30*/  STL [R1+0x714], R12 ;  /* 0x0007140c01007387 */ /* 0x0003e20000100800 */
[-C--:B0-----:R-:W-:Y:S02]  /*12c40*/  LEA.HI.X.SX32 R5, R22, R6.reuse, 0x1, P6 ;  /* 0x0000000616057211 */ /* 0x081fe400030f0eff */
[----:B------:R-:W-:Y:S02]  /*12c50*/  IADD3 R30, P6, PT, R20, R7, RZ ;  /* 0x00000007141e7210 */ /* 0x000fe40007fde0ff */
[----:B-1----:R-:W-:Y:S01]  /*12c60*/  LEA.HI.X.SX32 R12, R21, R6, 0x1, P5 ;  /* 0x00000006150c7211 */ /* 0x002fe200028f0eff */
[----:B------:R0:W-:Y:S01]  /*12c70*/  STL [R1+0x6f0], R5 ;  /* 0x0006f00501007387 */ /* 0x0001e20000100800 */
[----:B------:R-:W-:-:S03]  /*12c80*/  IMAD R17, R77, UR48, RZ ;  /* 0x000000304d117c24 */ /* 0x000fc6000f8e02ff */
[----:B------:R-:W-:Y:S01]  /*12c90*/  STL [R1+0x734], R30 ;  /* 0x0007341e01007387 */ /* 0x000fe20000100800 */
[----:B0-----:R-:W-:-:S03]  /*12ca0*/  IADD3 R5, P5, PT, R18, R7, RZ ;  /* 0x0000000712057210 */ /* 0x001fc60007fbe0ff */
[----:B------:R0:W-:Y:S01]  /*12cb0*/  STL [R1+0x710], R12 ;  /* 0x0007100c01007387 */ /* 0x0001e20000100800 */
[----:B------:R-:W-:-:S03]  /*12cc0*/  IMAD R16, R69, UR47, RZ ;  /* 0x0000002f45107c24 */ /* 0x000fc6000f8e02ff */
[----:B------:R1:W-:Y:S01]  /*12cd0*/  STL [R1+0x754], R5 ;  /* 0x0007540501007387 */ /* 0x0003e20000100800 */
[----:B0-----:R-:W-:Y:S02]  /*12ce0*/  LEA.HI.X.SX32 R12, R20, R6, 0x1, P6 ;  /* 0x00000006140c7211 */ /* 0x001fe400030f0eff */
[----:B-1----:R-:W-:-:S03]  /*12cf0*/  IADD3 R5, P6, PT, R17, R7, RZ ;  /* 0x0000000711057210 */ /* 0x002fc60007fde0ff */
[----:B------:R0:W-:Y:S01]  /*12d00*/  STL [R1+0x730], R12 ;  /* 0x0007300c01007387 */ /* 0x0001e20000100800 */
[----:B------:R-:W-:-:S03]  /*12d10*/  IMAD R15, R64, UR46, RZ ;  /* 0x0000002e400f7c24 */ /* 0x000fc6000f8e02ff */
[----:B------:R1:W-:Y:S01]  /*12d20*/  STL [R1+0x774], R5 ;  /* 0x0007740501007387 */ /* 0x0003e20000100800 */
[-C--:B0-----:R-:W-:Y:S02]  /*12d30*/  LEA.HI.X.SX32 R12, R18, R6.reuse, 0x1, P5 ;  /* 0x00000006120c7211 */ /* 0x081fe400028f0eff */
[----:B------:R-:W-:Y:S02]  /*12d40*/  IADD3 R13, P5, PT, R16, R7, RZ ;  /* 0x00000007100d7210 */ /* 0x000fe40007fbe0ff */
[----:B-1----:R-:W-:Y:S01]  /*12d50*/  LEA.HI.X.SX32 R5, R17, R6, 0x1, P6 ;  /* 0x0000000611057211 */ /* 0x002fe200030f0eff */
[----:B------:R0:W-:Y:S01]  /*12d60*/  STL [R1+0x750], R12 ;  /* 0x0007500c01007387 */ /* 0x0001e20000100800 */
[----:B------:R-:W-:-:S03]  /*12d70*/  IMAD R14, R58, UR45, RZ ;  /* 0x0000002d3a0e7c24 */ /* 0x000fc6000f8e02ff */
[----:B------:R-:W-:Y:S04]  /*12d80*/  STL [R1+0x794], R13 ;  /* 0x0007940d01007387 */ /* 0x000fe80000100800 */
[----:B------:R1:W-:Y:S01]  /*12d90*/  STL [R1+0x770], R5 ;  /* 0x0007700501007387 */ /* 0x0003e20000100800 */
[----:B0-----:R-:W-:Y:S01]  /*12da0*/  IADD3 R12, P6, PT, R15, R7, RZ ;  /* 0x000000070f0c7210 */ /* 0x001fe20007fde0ff */
[----:B------:R-:W-:-:S04]  /*12db0*/  IMAD R25, R62, UR43, RZ ;  /* 0x0000002b3e197c24 */ /* 0x000fc8000f8e02ff */
[----:B------:R0:W-:Y:S01]  /*12dc0*/  STL [R1+0x7b4], R12 ;  /* 0x0007b40c01007387 */ /* 0x0001e20000100800 */
[----:B-1----:R-:W-:Y:S02]  /*12dd0*/  LEA.HI.X.SX32 R5, R16, R6, 0x1, P5 ;  /* 0x0000000610057211 */ /* 0x002fe400028f0eff */
[----:B------:R-:W-:-:S03]  /*12de0*/  IADD3 R13, P5, PT, R14, R7, RZ ;  /* 0x000000070e0d7210 */ /* 0x000fc60007fbe0ff */
[----:B------:R1:W-:Y:S01]  /*12df0*/  STL [R1+0x790], R5 ;  /* 0x0007900501007387 */ /* 0x0003e20000100800 */
[----:B0-----:R-:W-:-:S03]  /*12e00*/  LEA.HI.X.SX32 R12, R15, R6, 0x1, P6 ;  /* 0x000000060f0c7211 */ /* 0x001fc600030f0eff */
[----:B------:R-:W-:Y:S01]  /*12e10*/  STL [R1+0x7d4], R13 ;  /* 0x0007d40d01007387 */ /* 0x000fe20000100800 */
[----:B------:R-:W-:Y:S01]  /*12e20*/  IMAD R26, R63, UR42, RZ ;  /* 0x0000002a3f1a7c24 */ /* 0x000fe2000f8e02ff */
[----:B-1----:R-:W-:Y:S02]  /*12e30*/  IADD3 R5, P6, PT, R19, R7, RZ ;  /* 0x0000000713057210 */ /* 0x002fe40007fde0ff */
[----:B------:R0:W-:Y:S01]  /*12e40*/  STL [R1+0x7b0], R12 ;  /* 0x0007b00c01007387 */ /* 0x0001e20000100800 */
[----:B------:R-:W-:Y:S02]  /*12e50*/  IMAD R27, R66, UR17, RZ ;  /* 0x00000011421b7c24 */ /* 0x000fe4000f8e02ff */
[----:B------:R-:W-:Y:S01]  /*12e60*/  IMAD R28, R67, UR16, RZ ;  /* 0x00000010431c7c24 */ /* 0x000fe2000f8e02ff */
[----:B------:R1:W-:Y:S01]  /*12e70*/  STL [R1+0x7f4], R5 ;  /* 0x0007f40501007387 */ /* 0x0003e20000100800 */
[----:B------:R-:W-:Y:S02]  /*12e80*/  IMAD R10, R68, UR15, RZ ;  /* 0x0000000f440a7c24 */ /* 0x000fe4000f8e02ff */
[----:B------:R-:W-:Y:S01]  /*12e90*/  IMAD R4, R72, UR14, RZ ;  /* 0x0000000e48047c24 */ /* 0x000fe2000f8e02ff */
[----:B------:R-:W-:Y:S01]  /*12ea0*/  SEL R50, R43, R50, !P3 ;  /* 0x000000322b327207 */ /* 0x000fe20005800000 */
[----:B------:R-:W-:Y:S01]  /*12eb0*/  IMAD R55, R55, UR5, RZ ;  /* 0x0000000537377c24 */ /* 0x000fe2000f8e02ff */
[----:B0-----:R-:W-:-:S02]  /*12ec0*/  LEA.HI.X.SX32 R12, R14, R6, 0x1, P5 ;  /* 0x000000060e0c7211 */ /* 0x001fc400028f0eff */
[----:B------:R-:W-:Y:S01]  /*12ed0*/  SEL R46, R43, R46, !P3 ;  /* 0x0000002e2b2e7207 */ /* 0x000fe20005800000 */
[----:B------:R-:W-:Y:S01]  /*12ee0*/  IMAD R41, R41, UR5, RZ ;  /* 0x0000000529297c24 */ /* 0x000fe2000f8e02ff */
[----:B------:R-:W-:Y:S01]  /*12ef0*/  IADD3 R13, P5, PT, R25, R7, RZ ;  /* 0x00000007190d7210 */ /* 0x000fe20007fbe0ff */
[----:B------:R-:W-:Y:S01]  /*12f00*/  IMAD R37, R37, UR5, RZ ;  /* 0x0000000525257c24 */ /* 0x000fe2000f8e02ff */
[----:B-1----:R-:W-:Y:S01]  /*12f10*/  LEA.HI.X.SX32 R5, R19, R6, 0x1, P6 ;  /* 0x0000000613057211 */ /* 0x002fe200030f0eff */
[----:B------:R0:W-:Y:S01]  /*12f20*/  STL [R1+0x7d0], R12 ;  /* 0x0007d00c01007387 */ /* 0x0001e20000100800 */
[----:B------:R-:W-:Y:S02]  /*12f30*/  IMAD R140, R140, UR5, RZ ;  /* 0x000000058c8c7c24 */ /* 0x000fe4000f8e02ff */
[----:B------:R-:W-:Y:S01]  /*12f40*/  IMAD R134, R134, UR5, RZ ;  /* 0x0000000586867c24 */ /* 0x000fe2000f8e02ff */
[----:B------:R-:W-:Y:S01]  /*12f50*/  STL [R1+0x814], R13 ;  /* 0x0008140d01007387 */ /* 0x000fe20000100800 */
[C---:B------:R-:W-:Y:S01]  /*12f60*/  SEL R122, R43.reuse, R122, !P3 ;  /* 0x0000007a2b7a7207 */ /* 0x040fe20005800000 */
[----:B------:R-:W-:Y:S01]  /*12f70*/  IMAD R128, R128, UR5, RZ ;  /* 0x0000000580807c24 */ /* 0x000fe2000f8e02ff */
[C---:B------:R-:W-:Y:S01]  /*12f80*/  SEL R117, R43.reuse, R117, !P3 ;  /* 0x000000752b757207 */ /* 0x040fe20005800000 */
[----:B------:R1:W-:Y:S01]  /*12f90*/  STL [R1+0x7f0], R5 ;  /* 0x0007f00501007387 */ /* 0x0003e20000100800 */
[----:B------:R-:W-:Y:S01]  /*12fa0*/  SEL R114, R43, R114, !P3 ;  /* 0x000000722b727207 */ /* 0x000fe20005800000 */
[----:B------:R-:W2:Y:S01]  /*12fb0*/  LDCU UR14, c[0x0][0x3b0] ;  /* 0x00007600ff0e77ac */ /* 0x000ea20008000800 */
[----:B0-----:R-:W-:-:S02]  /*12fc0*/  IADD3 R12, P6, PT, R26, R7, RZ ;  /* 0x000000071a0c7210 */ /* 0x001fc40007fde0ff */
[C---:B------:R-:W-:Y:S02]  /*12fd0*/  SEL R112, R43.reuse, R112, !P3 ;  /* 0x000000702b707207 */ /* 0x040fe40005800000 */
[C---:B------:R-:W-:Y:S02]  /*12fe0*/  SEL R76, R43.reuse, R76, !P3 ;  /* 0x0000004c2b4c7207 */ /* 0x040fe40005800000 */
[C---:B------:R-:W-:Y:S02]  /*12ff0*/  SEL R109, R43.reuse, R109, !P3 ;  /* 0x0000006d2b6d7207 */ /* 0x040fe40005800000 */
[C---:B------:R-:W-:Y:S02]  /*13000*/  SEL R106, R43.reuse, R106, !P3 ;  /* 0x0000006a2b6a7207 */ /* 0x040fe40005800000 */
[C---:B------:R-:W-:Y:S02]  /*13010*/  SEL R102, R43.reuse, R102, !P3 ;  /* 0x000000662b667207 */ /* 0x040fe40005800000 */
[----:B------:R-:W-:-:S02]  /*13020*/  SEL R98, R43, R98, !P3 ;  /* 0x000000622b627207 */ /* 0x000fc40005800000 */
        /* <DEDUP_REMOVED lines=9> */
[----:B------:R-:W-:Y:S02]  /*130c0*/  SEL R32, R43, R32, !P3 ;  /* 0x000000202b207207 */ /* 0x000fe40005800000 */
[----:B------:R-:W-:Y:S01]  /*130d0*/  PRMT R138, RZ, 0x7610, R138 ;  /* 0x00007610ff8a7816 */ /* 0x000fe2000000008a */
[----:B------:R-:W0:Y:S01]  /*130e0*/  S2R R135, SR_TID.X ;  /* 0x0000000000877919 */ /* 0x000e220000002100 */
[-C--:B-1----:R-:W-:Y:S01]  /*130f0*/  LEA.HI.X.SX32 R5, R25, R6.reuse, 0x1, P5 ;  /* 0x0000000619057211 */ /* 0x082fe200028f0eff */
[----:B------:R-:W1:Y:S01]  /*13100*/  LDCU UR15, c[0x0][0x3b0] ;  /* 0x00007600ff0f77ac */ /* 0x000e620008000800 */
[----:B------:R3:W-:Y:S01]  /*13110*/  STL [R1+0x834], R12 ;  /* 0x0008340c01007387 */ /* 0x0007e20000100800 */
[----:B------:R-:W-:Y:S01]  /*13120*/  PRMT R137, RZ, 0x7610, R137 ;  /* 0x00007610ff897816 */ /* 0x000fe20000000089 */
[----:B------:R-:W4:Y:S02]  /*13130*/  LDCU UR16, c[0x0][0x3b0] ;  /* 0x00007600ff1077ac */ /* 0x000f240008000800 */
[----:B------:R-:W-:Y:S01]  /*13140*/  STL [R1+0xb7c], R25 ;  /* 0x000b7c1901007387 */ /* 0x000fe20000100800 */
[----:B------:R-:W-:Y:S01]  /*13150*/  PRMT R136, RZ, 0x7610, R136 ;  /* 0x00007610ff887816 */ /* 0x000fe20000000088 */
[----:B------:R-:W0:Y:S02]  /*13160*/  LDCU UR17, c[0x0][0x3b0] ;  /* 0x00007600ff1177ac */ /* 0x000e240008000800 */
[----:B------:R1:W-:Y:S01]  /*13170*/  STL [R1+0x810], R5 ;  /* 0x0008100501007387 */ /* 0x0003e20000100800 */
[----:B---3--:R-:W-:Y:S01]  /*13180*/  IADD3 R12, P5, PT, R27, R7, RZ ;  /* 0x000000071b0c7210 */ /* 0x008fe20007fbe0ff */
[----:B------:R-:W3:Y:S01]  /*13190*/  LDCU UR42, c[0x0][0x3b0] ;  /* 0x00007600ff2a77ac */ /* 0x000ee20008000800 */
[----:B-1----:R-:W-:-:S03]  /*131a0*/  LEA.HI.X.SX32 R5, R26, R6, 0x1, P6 ;  /* 0x000000061a057211 */ /* 0x002fc600030f0eff */
[----:B------:R-:W-:Y:S01]  /*131b0*/  STL [R1+0x854], R12 ;  /* 0x0008540c01007387 */ /* 0x000fe20000100800 */
[----:B------:R-:W-:-:S03]  /*131c0*/  IADD3 R14, P6, PT, R28, R7, RZ ;  /* 0x000000071c0e7210 */ /* 0x000fc60007fde0ff */
[----:B------:R1:W-:Y:S01]  /*131d0*/  STL [R1+0x830], R5 ;  /* 0x0008300501007387 */ /* 0x0003e20000100800 */
[----:B------:R-:W-:-:S03]  /*131e0*/  LEA.HI.X.SX32 R16, R28, R6, 0x1, P6 ;  /* 0x000000061c107211 */ /* 0x000fc600030f0eff */
[----:B------:R0:W-:Y:S01]  /*131f0*/  STL [R1+0x874], R14 ;  /* 0x0008740e01007387 */ /* 0x0001e20000100800 */
[----:B-1----:R-:W-:Y:S02]  /*13200*/  LEA.HI.X.SX32 R5, R27, R6, 0x1, P5 ;  /* 0x000000061b057211 */ /* 0x002fe400028f0eff */
[-C--:B------:R-:W-:Y:S01]  /*13210*/  IADD3 R69, P5, PT, R10, R7.reuse, RZ ;  /* 0x000000070a457210 */ /* 0x080fe20007fbe0ff */
[----:B------:R-:W-:Y:S01]  /*13220*/  STL [R1+0xb84], R27 ;  /* 0x000b841b01007387 */ /* 0x000fe20000100800 */
[----:B0-----:R-:W-:-:S03]  /*13230*/  IADD3 R14, P6, PT, R4, R7, RZ ;  /* 0x00000007040e7210 */ /* 0x001fc60007fde0ff */
[----:B------:R-:W-:Y:S04]  /*13240*/  STL [R1+0x850], R5 ;  /* 0x0008500501007387 */ /* 0x000fe80000100800 */
[----:B------:R-:W-:Y:S01]  /*13250*/  STL [R1+0x870], R16 ;  /* 0x0008701001007387 */ /* 0x000fe20000100800 */
[----:B------:R-:W-:-:S03]  /*13260*/  IMAD R50, R50, UR5, RZ ;  /* 0x0000000532327c24 */ /* 0x000fc6000f8e02ff */
[----:B------:R-:W-:Y:S04]  /*13270*/  STL [R1+0x894], R69 ;  /* 0x0008944501007387 */ /* 0x000fe80000100800 */
[----:B------:R0:W-:Y:S01]  /*13280*/  STL [R1+0x8b4], R14 ;  /* 0x0008b40e01007387 */ /* 0x0001e20000100800 */
[----:B------:R-:W-:Y:S01]  /*13290*/  IMAD R46, R46, UR5, RZ ;  /* 0x000000052e2e7c24 */ /* 0x000fe2000f8e02ff */
[-C--:B0-----:R-:W-:Y:S02]  /*132a0*/  LEA.HI.X.SX32 R14, R10, R6.reuse, 0x1, P5 ;  /* 0x000000060a0e7211 */ /* 0x081fe400028f0eff */
[----:B------:R-:W-:Y:S02]  /*132b0*/  LEA.HI.X.SX32 R10, R4, R6, 0x1, P6 ;  /* 0x00000006040a7211 */ /* 0x000fe400030f0eff */
[-C--:B------:R-:W-:Y:S01]  /*132c0*/  IADD3 R68, P5, PT, R55, R7.reuse, RZ ;  /* 0x0000000737447210 */ /* 0x080fe20007fbe0ff */
[----:B------:R-:W-:Y:S01]  /*132d0*/  STL [R1+0x890], R14 ;  /* 0x0008900e01007387 */ /* 0x000fe20000100800 */
[----:B------:R-:W-:-:S03]  /*132e0*/  IADD3 R64, P6, PT, R50, R7, RZ ;  /* 0x0000000732407210 */ /* 0x000fc60007fde0ff */
[----:B------:R0:W-:Y:S01]  /*132f0*/  STL [R1+0x8b0], R10 ;  /* 0x0008b00a01007387 */ /* 0x0001e20000100800 */
[-C--:B------:R-:W-:Y:S02]  /*13300*/  LEA.HI.X.SX32 R66, R50, R6.reuse, 0x1, P6 ;  /* 0x0000000632427211 */ /* 0x080fe400030f0eff */
[-C--:B------:R-:W-:Y:S01]  /*13310*/  IADD3 R58, P6, PT, R41, R7.reuse, RZ ;  /* 0x00000007293a7210 */ /* 0x080fe20007fde0ff */
[----:B------:R-:W-:Y:S01]  /*13320*/  STL [R1+0xdc], R68 ;  /* 0x0000dc4401007387 */ /* 0x000fe20000100800 */
[-C--:B0-----:R-:W-:Y:S02]  /*13330*/  LEA.HI.X.SX32 R10, R55, R6.reuse, 0x1, P5 ;  /* 0x00000006370a7211 */ /* 0x081fe400028f0eff */
[CC--:B------:R-:W-:Y:S01]  /*13340*/  IADD3 R60, P5, PT, R46.reuse, R7.reuse, RZ ;  /* 0x000000072e3c7210 */ /* 0x0c0fe20007fbe0ff */
[----:B------:R-:W-:Y:S01]  /*13350*/  STL [R1+0x11c], R64 ;  /* 0x00011c4001007387 */ /* 0x000fe20000100800 */
[-C--:B------:R-:W-:Y:S02]  /*13360*/  LEA.HI.X.SX32 R14, R41, R6.reuse, 0x1, P6 ;  /* 0x00000006290e7211 */ /* 0x080fe400030f0eff */
[----:B------:R-:W-:Y:S01]  /*13370*/  LEA.HI.X.SX32 R62, R46, R6, 0x1, P5 ;  /* 0x000000062e3e7211 */ /* 0x000fe200028f0eff */
[----:B------:R-:W-:Y:S01]  /*13380*/  STL [R1+0xd8], R10 ;  /* 0x0000d80a01007387 */ /* 0x000fe20000100800 */
[----:B------:R-:W-:-:S03]  /*13390*/  IADD3 R56, P5, PT, R37, R7, RZ ;  /* 0x0000000725387210 */ /* 0x000fc60007fbe0ff */
[----:B------:R-:W-:Y:S01]  /*133a0*/  STL [R1+0xbac], R50 ;  /* 0x000bac3201007387 */ /* 0x000fe20000100800 */
[----:B------:R-:W-:-:S03]  /*133b0*/  IADD3 R16, P6, PT, R140, R7, RZ ;  /* 0x000000078c107210 */ /* 0x000fc60007fde0ff */
[----:B------:R-:W-:Y:S04]  /*133c0*/  STL [R1+0x15c], R60 ;  /* 0x00015c3c01007387 */ /* 0x000fe80000100800 */
[----:B------:R-:W-:Y:S04]  /*133d0*/  STL [R1+0x118], R66 ;  /* 0x0001184201007387 */ /* 0x000fe80000100800 */
[----:B------:R-:W-:Y:S01]  /*133e0*/  STL [R1+0xba4], R46 ;  /* 0x000ba42e01007387 */ /* 0x000fe20000100800 */
[----:B------:R-:W-:-:S03]  /*133f0*/  LEA.HI.X.SX32 R18, R37, R6, 0x1, P5 ;  /* 0x0000000625127211 */ /* 0x000fc600028f0eff */
[----:B------:R-:W-:Y:S04]  /*13400*/  STL [R1+0x19c], R58 ;  /* 0x00019c3a01007387 */ /* 0x000fe80000100800 */
[----:B------:R-:W-:Y:S04]  /*13410*/  STL [R1+0x158], R62 ;  /* 0x0001583e01007387 */ /* 0x000fe80000100800 */
[----:B------:R-:W-:Y:S04]  /*13420*/  STL [R1+0xb9c], R41 ;  /* 0x000b9c2901007387 */ /* 0x000fe80000100800 */
[----:B------:R-:W-:Y:S04]  /*13430*/  STL [R1+0x198], R14 ;  /* 0x0001980e01007387 */ /* 0x000fe80000100800 */
[----:B------:R-:W-:Y:S04]  /*13440*/  STL [R1+0x1dc], R56 ;  /* 0x0001dc3801007387 */ /* 0x000fe80000100800 */
[----:B------:R0:W-:Y:S04]  /*13450*/  STL [R1+0x23c], R16 ;  /* 0x00023c1001007387 */ /* 0x0001e80000100800 */
[----:B------:R-:W-:Y:S04]  /*13460*/  STL [R1+0xb8c], R80 ;  /* 0x000b8c5001007387 */ /* 0x000fe80000100800 */
[----:B------:R-:W-:Y:S01]  /*13470*/  STL [R1+0xb90], R37 ;  /* 0x000b902501007387 */ /* 0x000fe20000100800 */
[----:B0-----:R-:W-:-:S03]  /*13480*/  IADD3 R16, P5, PT, R134, R7, RZ ;  /* 0x0000000786107210 */ /* 0x001fc60007fbe0ff */
[----:B------:R0:W-:Y:S01]  /*13490*/  STL [R1+0x1d8], R18 ;  /* 0x0001d81201007387 */ /* 0x0001e20000100800 */
[----:B------:R-:W-:Y:S02]  /*134a0*/  IMAD R122, R122, UR5, RZ ;  /* 0x000000057a7a7c24 */ /* 0x000fe4000f8e02ff */
[----:B------:R-:W-:Y:S01]  /*134b0*/  IMAD R117, R117, UR5, RZ ;  /* 0x0000000575757c24 */ /* 0x000fe2000f8e02ff */
[----:B------:R-:W-:Y:S01]  /*134c0*/  STL [R1+0x27c], R16 ;  /* 0x00027c1001007387 */ /* 0x000fe20000100800 */
[----:B0-----:R-:W-:Y:S02]  /*134d0*/  LEA.HI.X.SX32 R18, R140, R6, 0x1, P6 ;  /* 0x000000068c127211 */ /* 0x001fe400030f0eff */
[----:B------:R-:W-:-:S03]  /*134e0*/  IADD3 R52, P6, PT, R128, R7, RZ ;  /* 0x0000000780347210 */ /* 0x000fc60007fde0ff */
[----:B------:R0:W-:Y:S01]  /*134f0*/  STL [R1+0x238], R18 ;  /* 0x0002381201007387 */ /* 0x0001e20000100800 */
[-C--:B------:R-:W-:Y:S01]  /*13500*/  LEA.HI.X.SX32 R19, R128, R6.reuse, 0x1, P6 ;  /* 0x0000000680137211 */ /* 0x080fe200030f0eff */
[----:B------:R-:W-:Y:S01]  /*13510*/  IMAD R24, R114, UR13, RZ ;  /* 0x0000000d72187c24 */ /* 0x000fe2000f8e02ff */
[-C--:B------:R-:W-:Y:S01]  /*13520*/  IADD3 R46, P6, PT, R117, R7.reuse, RZ ;  /* 0x00000007752e7210 */ /* 0x080fe20007fde0ff */
[----:B------:R-:W-:Y:S01]  /*13530*/  IMAD R22, R112, UR41, RZ ;  /* 0x0000002970167c24 */ /* 0x000fe2000f8e02ff */
[----:B------:R-:W-:Y:S01]  /*13540*/  STL [R1+0xb94], R76 ;  /* 0x000b944c01007387 */ /* 0x000fe20000100800 */
[-C--:B0-----:R-:W-:Y:S01]  /*13550*/  LEA.HI.X.SX32 R18, R134, R6.reuse, 0x1, P5 ;  /* 0x0000000686127211 */ /* 0x081fe200028f0eff */
[----:B------:R-:W-:Y:S01]  /*13560*/  IMAD R20, R109, UR40, RZ ;  /* 0x000000286d147c24 */ /* 0x000fe2000f8e02ff */
[-C--:B------:R-:W-:Y:S01]  /*13570*/  IADD3 R48, P5, PT, R122, R7.reuse, RZ ;  /* 0x000000077a307210 */ /* 0x080fe20007fbe0ff */
[----:B------:R-:W-:Y:S01]  /*13580*/  STL [R1+0x2bc], R52 ;  /* 0x0002bc3401007387 */ /* 0x000fe20000100800 */
[-C--:B------:R-:W-:Y:S01]  /*13590*/  LEA.HI.X.SX32 R21, R117, R6.reuse, 0x1, P6 ;  /* 0x0000000675157211 */ /* 0x080fe200030f0eff */
[----:B------:R-:W-:Y:S01]  /*135a0*/  IMAD R17, R106, UR39, RZ ;  /* 0x000000276a117c24 */ /* 0x000fe2000f8e02ff */
[----:B------:R-:W-:Y:S01]  /*135b0*/  LEA.HI.X.SX32 R50, R122, R6, 0x1, P5 ;  /* 0x000000067a327211 */ /* 0x000fe200028f0eff */
[----:B------:R-:W-:Y:S01]  /*135c0*/  STL [R1+0x278], R18 ;  /* 0x0002781201007387 */ /* 0x000fe20000100800 */
[----:B------:R-:W-:Y:S01]  /*135d0*/  IADD3 R44, P5, PT, R24, R7, RZ ;  /* 0x00000007182c7210 */ /* 0x000fe20007fbe0ff */
[----:B------:R-:W-:-:S02]  /*135e0*/  IMAD R15, R102, UR38, RZ ;  /* 0x00000026660f7c24 */ /* 0x000fc4000f8e02ff */
[----:B------:R-:W-:Y:S01]  /*135f0*/  IMAD R13, R98, UR37, RZ ;  /* 0x00000025620d7c24 */ /* 0x000fe2000f8e02ff */
[----:B------:R0:W-:Y:S01]  /*13600*/  STL [R1+0x2b8], R19 ;  /* 0x0002b81301007387 */ /* 0x0001e20000100800 */
[----:B------:R-:W-:Y:S02]  /*13610*/  IMAD R12, R94, UR36, RZ ;  /* 0x000000245e0c7c24 */ /* 0x000fe4000f8e02ff */
[----:B------:R-:W-:Y:S01]  /*13620*/  IMAD R5, R90, UR35, RZ ;  /* 0x000000235a057c24 */ /* 0x000fe2000f8e02ff */
[----:B------:R-:W-:Y:S01]  /*13630*/  STL [R1+0x5dc], R48 ;  /* 0x0005dc3001007387 */ /* 0x000fe20000100800 */
[----:B------:R-:W-:Y:S02]  /*13640*/  IMAD R16, R76, UR31, RZ ;  /* 0x0000001f4c107c24 */ /* 0x000fe4000f8e02ff */
[----:B------:R-:W-:Y:S01]  /*13650*/  IMAD R4, R87, UR34, RZ ;  /* 0x0000002257047c24 */ /* 0x000fe2000f8e02ff */
[----:B------:R-:W-:Y:S01]  /*13660*/  STL [R1+0x5fc], R46 ;  /* 0x0005fc2e01007387 */ /* 0x000fe20000100800 */
[----:B------:R-:W-:Y:S01]  /*13670*/  IMAD R14, R80, UR32, RZ ;  /* 0x00000020500e7c24 */ /* 0x000fe2000f8e02ff */
[----:B0-----:R-:W-:Y:S01]  /*13680*/  IADD3 R19, P6, PT, R22, R7, RZ ;  /* 0x0000000716137210 */ /* 0x001fe20007fde0ff */
[----:B------:R-:W-:Y:S01]  /*13690*/  IMAD R10, R84, UR33, RZ ;  /* 0x00000021540a7c24 */ /* 0x000fe2000f8e02ff */
[----:B------:R-:W-:Y:S01]  /*136a0*/  STL [R1+0x5d8], R50 ;  /* 0x0005d83201007387 */ /* 0x000fe20000100800 */
[----:B------:R-:W-:Y:S01]  /*136b0*/  IMAD R18, R121, UR30, RZ ;  /* 0x0000001e79127c24 */ /* 0x000fe2000f8e02ff */
[----:B------:R-:W-:Y:S01]  /*136c0*/  LEA.HI.X.SX32 R23, R22, R6, 0x1, P6 ;  /* 0x0000000616177211 */ /* 0x000fe200030f0eff */
[----:B------:R-:W-:Y:S01]  /*136d0*/  IMAD R54, R54, UR5, RZ ;  /* 0x0000000536367c24 */ /* 0x000fe2000f8e02ff */
[----:B------:R-:W-:Y:S01]  /*136e0*/  STL [R1+0x5f8], R21 ;  /* 0x0005f81501007387 */ /* 0x000fe20000100800 */
[----:B------:R-:W-:-:S02]  /*136f0*/  IMAD R49, R49, UR5, RZ ;  /* 0x0000000531317c24 */ /* 0x000fc4000f8e02ff */
[----:B------:R-:W-:Y:S01]  /*13700*/  IMAD R45, R45, UR5, RZ ;  /* 0x000000052d2d7c24 */ /* 0x000fe2000f8e02ff */
[----:B------:R-:W-:Y:S01]  /*13710*/  STL [R1+0x61c], R44 ;  /* 0x00061c2c01007387 */ /* 0x000fe20000100800 */
[----:B------:R-:W-:Y:S01]  /*13720*/  LEA.HI R135, R135, 0x7e, RZ, 0x1a ;  /* 0x0000007e87877811 */ /* 0x000fe200078fd0ff */
[----:B------:R-:W0:Y:S02]  /*13730*/  LDCU UR13, c[0x0][0x3b0] ;  /* 0x00007600ff0d77ac */ /* 0x000e240008000800 */
[----:B------:R1:W-:Y:S01]  /*13740*/  STL [R1+0x63c], R19 ;  /* 0x00063c1301007387 */ /* 0x0003e20000100800 */
[-C--:B------:R-:W-:Y:S01]  /*13750*/  IADD3 R39, P6, PT, R17, R7.reuse, RZ ;  /* 0x0000000711277210 */ /* 0x080fe20007fde0ff */
[----:B------:R-:W0:Y:S01]  /*13760*/  LDCU UR31, c[0x0][0x3b0] ;  /* 0x00007600ff1f77ac */ /* 0x000e220008000800 */
[----:B------:R-:W-:Y:S02]  /*13770*/  PRMT R140, RZ, 0x7610, R140 ;  /* 0x00007610ff8c7816 */ /* 0x000fe4000000008c */
[----:B------:R-:W-:Y:S01]  /*13780*/  PRMT R134, RZ, 0x7610, R134 ;  /* 0x00007610ff867816 */ /* 0x000fe20000000086 */
[----:B------:R-:W0:Y:S01]  /*13790*/  LDCU UR30, c[0x0][0x3b0] ;  /* 0x00007600ff1e77ac */ /* 0x000e220008000800 */
[----:B-1----:R-:W-:Y:S01]  /*137a0*/  LEA.HI.X.SX32 R19, R24, R6, 0x1, P5 ;  /* 0x0000000618137211 */ /* 0x002fe200028f0eff */
[----:B------:R-:W1:Y:S01]  /*137b0*/  LDCU UR32, c[0x0][0x3b0] ;  /* 0x00007600ff2077ac */ /* 0x000e620008000800 */
[----:B------:R-:W-:-:S03]  /*137c0*/  IADD3 R41, P5, PT, R20, R7, RZ ;  /* 0x0000000714297210 */ /* 0x000fc60007fbe0ff */
[----:B------:R-:W-:Y:S01]  /*137d0*/  STL [R1+0x618], R19 ;  /* 0x0006181301007387 */ /* 0x000fe20000100800 */
[----:B------:R-:W-:Y:S01]  /*137e0*/  PRMT R131, RZ, 0x7610, R131 ;  /* 0x00007610ff837816 */ /* 0x000fe20000000083 */
[----:B------:R-:W0:Y:S02]  /*137f0*/  LDCU UR33, c[0x0][0x3b0] ;  /* 0x00007600ff2177ac */ /* 0x000e240008000800 */
[----:B------:R1:W-:Y:S01]  /*13800*/  STL [R1+0x638], R23 ;  /* 0x0006381701007387 */ /* 0x0003e20000100800 */
[----:B------:R-:W-:Y:S01]  /*13810*/  PRMT R130, RZ, 0x7610, R130 ;  /* 0x00007610ff827816 */ /* 0x000fe20000000082 */
[----:B------:R-:W0:Y:S02]  /*13820*/  LDCU UR34, c[0x0][0x3b0] ;  /* 0x00007600ff2277ac */ /* 0x000e240008000800 */
[----:B------:R-:W-:Y:S01]  /*13830*/  STL [R1+0x65c], R41 ;  /* 0x00065c2901007387 */ /* 0x000fe20000100800 */
[----:B------:R-:W-:Y:S01]  /*13840*/  PRMT R129, RZ, 0x7610, R129 ;  /* 0x00007610ff817816 */ /* 0x000fe20000000081 */
[----:B------:R-:W0:Y:S01]  /*13850*/  LDCU UR35, c[0x0][0x3b0] ;  /* 0x00007600ff2377ac */ /* 0x000e220008000800 */
[-C--:B-1----:R-:W-:Y:S01]  /*13860*/  LEA.HI.X.SX32 R23, R20, R6.reuse, 0x1, P5 ;  /* 0x0000000614177211 */ /* 0x082fe200028f0eff */
[----:B------:R-:W-:Y:S01]  /*13870*/  STL [R1+0x67c], R39 ;  /* 0x00067c2701007387 */ /* 0x000fe20000100800 */
[CC--:B------:R-:W-:Y:S01]  /*13880*/  IADD3 R37, P5, PT, R15.reuse, R7.reuse, RZ ;  /* 0x000000070f257210 */ /* 0x0c0fe20007fbe0ff */
[----:B------:R-:W1:Y:S02]  /*13890*/  LDCU UR36, c[0x0][0x3b0] ;  /* 0x00007600ff2477ac */ /* 0x000e640008000800 */
[----:B------:R0:W-:Y:S01]  /*138a0*/  STL [R1+0x658], R23 ;  /* 0x0006581701007387 */ /* 0x0001e20000100800 */
[----:B------:R-:W-:Y:S01]  /*138b0*/  LEA.HI.X.SX32 R76, R15, R6, 0x1, P5 ;  /* 0x000000060f4c7211 */ /* 0x000fe200028f0eff */
[----:B------:R-:W1:Y:S01]  /*138c0*/  LDCU UR37, c[0x0][0x3b0] ;  /* 0x00007600ff2577ac */ /* 0x000e620008000800 */
[----:B------:R-:W-:-:S02]  /*138d0*/  IADD3 R33, P5, PT, R12, R7, RZ ;  /* 0x000000070c217210 */ /* 0x000fc40007fbe0ff */
[----:B------:R-:W-:Y:S01]  /*138e0*/  PRMT R128, RZ, 0x7610, R128 ;  /* 0x00007610ff807816 */ /* 0x000fe20000000080 */
[----:B------:R-:W1:Y:S01]  /*138f0*/  LDCU UR38, c[0x0][0x3b0] ;  /* 0x00007600ff2677ac */ /* 0x000e620008000800 */
[-C--:B0-----:R-:W-:Y:S01]  /*13900*/  LEA.HI.X.SX32 R23, R17, R6.reuse, 0x1, P6 ;  /* 0x0000000611177211 */ /* 0x081fe200030f0eff */
[----:B------:R-:W0:Y:S01]  /*13910*/  LDCU UR39, c[0x0][0x3b0] ;  /* 0x00007600ff2777ac */ /* 0x000e220008000800 */
[CC--:B------:R-:W-:Y:S02]  /*13920*/  IADD3 R35, P6, PT, R13.reuse, R7.reuse, RZ ;  /* 0x000000070d237210 */ /* 0x0c0fe40007fde0ff */
[----:B------:R-:W-:Y:S01]  /*13930*/  PRMT R125, RZ, 0x7610, R125 ;  /* 0x00007610ff7d7816 */ /* 0x000fe2000000007d */
[----:B------:R-:W0:Y:S01]  /*13940*/  LDCU UR40, c[0x0][0x3b0] ;  /* 0x00007600ff2877ac */ /* 0x000e220008000800 */
[-C--:B------:R-:W-:Y:S02]  /*13950*/  LEA.HI.X.SX32 R80, R13, R6.reuse, 0x1, P6 ;  /* 0x000000060d507211 */ /* 0x080fe400030f0eff */
[----:B------:R-:W-:Y:S01]  /*13960*/  IADD3 R31, P6, PT, R5, R7, RZ ;  /* 0x00000007051f7210 */ /* 0x000fe20007fde0ff */
[----:B------:R-:W0:Y:S01]  /*13970*/  LDCU UR41, c[0x0][0x3b0] ;  /* 0x00007600ff2977ac */ /* 0x000e220008000800 */
[----:B------:R-:W-:-:S02]  /*13980*/  LEA.HI.X.SX32 R27, R12, R6, 0x1, P5 ;  /* 0x000000060c1b7211 */ /* 0x000fc400028f0eff */
[-C--:B------:R-:W-:Y:S02]  /*13990*/  IADD3 R29, P5, PT, R4, R7.reuse, RZ ;  /* 0x00000007041d7210 */ /* 0x080fe40007fbe0ff */
[-C--:B------:R-:W-:Y:S01]  /*139a0*/  LEA.HI.X.SX32 R25, R5, R6.reuse, 0x1, P6 ;  /* 0x0000000605197211 */ /* 0x080fe200030f0eff */
[----:B------:R1:W-:Y:S01]  /*139b0*/  STL [R1+0x678], R23 ;  /* 0x0006781701007387 */ /* 0x0003e20000100800 */
[-C--:B------:R-:W-:Y:S01]  /*139c0*/  IADD3 R77, P6, PT, R10, R7.reuse, RZ ;  /* 0x000000070a4d7210 */ /* 0x080fe20007fde0ff */
[----:B------:R-:W-:Y:S02]  /*139d0*/  IMAD R21, R132, UR29, RZ ;  /* 0x0000001d84157c24 */ /* 0x000fe4000f8e02ff */
[----:B------:R-:W-:Y:S01]  /*139e0*/  STL [R1+0x69c], R37 ;  /* 0x00069c2501007387 */ /* 0x000fe20000100800 */
[----:B------:R-:W-:Y:S01]  /*139f0*/  LEA.HI.X.SX32 R72, R10, R6, 0x1, P6 ;  /* 0x000000060a487211 */ /* 0x000fe200030f0eff */
[----:B------:R-:W-:Y:S01]  /*13a00*/  IMAD R19, R133, UR28, RZ ;  /* 0x0000001c85137c24 */ /* 0x000fe2000f8e02ff */
[----:B------:R-:W-:-:S02]  /*13a10*/  IADD3 R82, P6, PT, R16, R7, RZ ;  /* 0x0000000710527210 */ /* 0x000fc40007fde0ff */
[-C--:B-1----:R-:W-:Y:S01]  /*13a20*/  LEA.HI.X.SX32 R23, R4, R6.reuse, 0x1, P5 ;  /* 0x0000000604177211 */ /* 0x082fe200028f0eff */
[----:B------:R-:W-:Y:S01]  /*13a30*/  STL [R1+0x6bc], R35 ;  /* 0x0006bc2301007387 */ /* 0x000fe20000100800 */
[-C--:B------:R-:W-:Y:S01]  /*13a40*/  IADD3 R74, P5, PT, R14, R7.reuse, RZ ;  /* 0x000000070e4a7210 */ /* 0x080fe20007fbe0ff */
[----:B------:R-:W-:Y:S01]  /*13a50*/  IMAD R12, R9, UR24, RZ ;  /* 0x00000018090c7c24 */ /* 0x000fe2000f8e02ff */
[-C--:B------:R-:W-:Y:S01]  /*13a60*/  LEA.HI.X.SX32 R78, R16, R6.reuse, 0x1, P6 ;  /* 0x00000006104e7211 */ /* 0x080fe200030f0eff */
[----:B------:R-:W-:Y:S01]  /*13a70*/  STL [R1+0x698], R76 ;  /* 0x0006984c01007387 */ /* 0x000fe20000100800 */
[-C--:B------:R-:W-:Y:S01]  /*13a80*/  LEA.HI.X.SX32 R81, R14, R6.reuse, 0x1, P5 ;  /* 0x000000060e517211 */ /* 0x080fe200028f0eff */
[----:B------:R-:W-:Y:S01]  /*13a90*/  IMAD R17, R139, UR27, RZ ;  /* 0x0000001b8b117c24 */ /* 0x000fe2000f8e02ff */
[-C--:B------:R-:W-:Y:S01]  /*13aa0*/  IADD3 R83, P5, PT, R18, R7.reuse, RZ ;  /* 0x0000000712537210 */ /* 0x080fe20007fbe0ff */
[----:B------:R-:W-:Y:S01]  /*13ab0*/  STL [R1+0x6dc], R33 ;  /* 0x0006dc2101007387 */ /* 0x000fe20000100800 */
[-C--:B------:R-:W-:Y:S01]  /*13ac0*/  IADD3 R9, P6, PT, R21, R7.reuse, RZ ;  /* 0x0000000715097210 */ /* 0x080fe20007fde0ff */
[----:B------:R-:W-:Y:S01]  /*13ad0*/  IMAD R10, R2, UR21, RZ ;  /* 0x00000015020a7c24 */ /* 0x000fe2000f8e02ff */
[-C--:B------:R-:W-:Y:S01]  /*13ae0*/  LEA.HI.X.SX32 R79, R18, R6.reuse, 0x1, P5 ;  /* 0x00000006124f7211 */ /* 0x080fe200028f0eff */
[----:B------:R-:W-:Y:S01]  /*13af0*/  STL [R1+0x6b8], R80 ;  /* 0x0006b85001007387 */ /* 0x000fe20000100800 */
[----:B------:R-:W-:Y:S01]  /*13b00*/  IMAD R15, R146, UR26, RZ ;  /* 0x0000001a920f7c24 */ /* 0x000fe2000f8e02ff */
[-C--:B------:R-:W-:Y:S01]  /*13b10*/  IADD3 R2, P5, PT, R19, R7.reuse, RZ ;  /* 0x0000000713027210 */ /* 0x080fe20007fbe0ff */
[----:B------:R-:W-:Y:S01]  /*13b20*/  IMAD R13, R11, UR25, RZ ;  /* 0x000000190b0d7c24 */ /* 0x000fe2000f8e02ff */
[----:B------:R-:W-:Y:S01]  /*13b30*/  STL [R1+0x6fc], R31 ;  /* 0x0006fc1f01007387 */ /* 0x000fe20000100800 */
[-C--:B------:R-:W-:Y:S01]  /*13b40*/  LEA.HI.X.SX32 R43, R21, R6.reuse, 0x1, P6 ;  /* 0x00000006152b7211 */ /* 0x080fe200030f0eff */
[----:B------:R-:W-:Y:S01]  /*13b50*/  IMAD R5, R0, UR20, RZ ;  /* 0x0000001400057c24 */ /* 0x000fe2000f8e02ff */
[----:B------:R-:W-:Y:S01]  /*13b60*/  PRMT R133, RZ, 0x7610, R133 ;  /* 0x00007610ff857816 */ /* 0x000fe20000000085 */
[----:B------:R-:W-:Y:S01]  /*13b70*/  STL [R1+0x6d8], R27 ;  /* 0x0006d81b01007387 */ /* 0x000fe20000100800 */
[-C--:B------:R-:W-:Y:S01]  /*13b80*/  IADD3 R165, P6, PT, R17, R7.reuse, RZ ;  /* 0x0000000711a57210 */ /* 0x080fe20007fde0ff */
[----:B------:R-:W-:Y:S01]  /*13b90*/  IMAD R4, R32, UR19, RZ ;  /* 0x0000001320047c24 */ /* 0x000fe2000f8e02ff */
[-C--:B------:R-:W-:Y:S01]  /*13ba0*/  LEA.HI.X.SX32 R0, R19, R6.reuse, 0x1, P5 ;  /* 0x0000000613007211 */ /* 0x080fe200028f0eff */
[----:B------:R-:W-:Y:S01]  /*13bb0*/  STL [R1+0x71c], R29 ;  /* 0x00071c1d01007387 */ /* 0x000fe20000100800 */
[-C--:B------:R-:W-:Y:S01]  /*13bc0*/  LEA.HI.X.SX32 R11, R17, R6.reuse, 0x1, P6 ;  /* 0x00000006110b7211 */ /* 0x080fe200030f0eff */
[----:B------:R-:W1:Y:S02]  /*13bd0*/  LDCU UR19, c[0x0][0x3b0] ;  /* 0x00007600ff1377ac */ /* 0x000e640008000800 */
[----:B------:R-:W-:Y:S01]  /*13be0*/  STL [R1+0x6f8], R25 ;  /* 0x0006f81901007387 */ /* 0x000fe20000100800 */
[----:B------:R-:W-:Y:S01]  /*13bf0*/  PRMT R139, RZ, 0x7610, R139 ;  /* 0x00007610ff8b7816 */ /* 0x000fe2000000008b */
[----:B------:R-:W0:Y:S02]  /*13c00*/  LDCU UR20, c[0x0][0x3b0] ;  /* 0x00007600ff1477ac */ /* 0x000e240008000800 */
[----:B------:R-:W-:Y:S01]  /*13c10*/  STL [R1+0x73c], R77 ;  /* 0x00073c4d01007387 */ /* 0x000fe20000100800 */
[-C--:B------:R-:W-:Y:S01]  /*13c20*/  IADD3 R163, P5, PT, R15, R7.reuse, RZ ;  /* 0x000000070fa37210 */ /* 0x080fe20007fbe0ff */
[----:B------:R-:W0:Y:S02]  /*13c30*/  LDCU UR21, c[0x0][0x3b0] ;  /* 0x00007600ff1577ac */ /* 0x000e240008000800 */
        /* <DEDUP_REMOVED lines=10> */
[-C--:B------:R-:W-:Y:S01]  /*13ce0*/  LEA.HI.X.SX32 R164, R15, R6.reuse, 0x1, P5 ;  /* 0x000000060fa47211 */ /* 0x080fe200028f0eff */
[----:B------:R-:W0:Y:S02]  /*13cf0*/  LDCU UR27, c[0x0][0x3b0] ;  /* 0x00007600ff1b77ac */ /* 0x000e240008000800 */
[----:B------:R-:W-:Y:S01]  /*13d00*/  STL [R1+0x758], R81 ;  /* 0x0007585101007387 */ /* 0x000fe20000100800 */
[-C--:B------:R-:W-:Y:S01]  /*13d10*/  IADD3 R159, P5, PT, R12, R7.reuse, RZ ;  /* 0x000000070c9f7210 */ /* 0x080fe20007fbe0ff */
[----:B------:R-:W0:Y:S02]  /*13d20*/  LDCU UR28, c[0x0][0x3b0] ;  /* 0x00007600ff1c77ac */ /* 0x000e240008000800 */
[----:B------:R-:W-:Y:S01]  /*13d30*/  STL [R1+0x79c], R83 ;  /* 0x00079c5301007387 */ /* 0x000fe20000100800 */
[----:B------:R-:W-:Y:S01]  /*13d40*/  LEA.HI.X.SX32 R162, R13, R6, 0x1, P6 ;  /* 0x000000060da27211 */ /* 0x000fe200030f0eff */
[----:B------:R-:W0:Y:S02]  /*13d50*/  LDCU UR29, c[0x0][0x3b0] ;  /* 0x00007600ff1d77ac */ /* 0x000e240008000800 */
[----:B------:R-:W-:Y:S01]  /*13d60*/  STL [R1+0x778], R78 ;  /* 0x0007784e01007387 */ /* 0x000fe20000100800 */
[----:B------:R-:W-:-:S03]  /*13d70*/  IADD3 R157, P6, PT, R10, R7, RZ ;  /* 0x000000070a9d7210 */ /* 0x000fc60007fde0ff */
[----:B------:R-:W-:Y:S04]  /*13d80*/  STL [R1+0x7bc], R9 ;  /* 0x0007bc0901007387 */ /* 0x000fe80000100800 */
[----:B------:R-:W-:Y:S01]  /*13d90*/  STL [R1+0x798], R79 ;  /* 0x0007984f01007387 */ /* 0x000fe20000100800 */
[----:B------:R-:W-:-:S03]  /*13da0*/  LEA.HI.X.SX32 R160, R12, R6, 0x1, P5 ;  /* 0x000000060ca07211 */ /* 0x000fc600028f0eff */
[----:B------:R-:W-:Y:S01]  /*13db0*/  STL [R1+0x7dc], R2 ;  /* 0x0007dc0201007387 */ /* 0x000fe20000100800 */
[----:B------:R-:W-:-:S03]  /*13dc0*/  IADD3 R155, P5, PT, R5, R7, RZ ;  /* 0x00000007059b7210 */ /* 0x000fc60007fbe0ff */
[----:B------:R-:W-:Y:S01]  /*13dd0*/  STL [R1+0x7b8], R43 ;  /* 0x0007b82b01007387 */ /* 0x000fe20000100800 */
[----:B------:R-:W-:-:S03]  /*13de0*/  IMAD R13, R141, UR5, RZ ;  /* 0x000000058d0d7c24 */ /* 0x000fc6000f8e02ff */
[----:B------:R-:W-:Y:S01]  /*13df0*/  STL [R1+0x7fc], R165 ;  /* 0x0007fca501007387 */ /* 0x000fe20000100800 */
[----:B------:R-:W-:-:S03]  /*13e00*/  LEA.HI.X.SX32 R158, R10, R6, 0x1, P6 ;  /* 0x000000060a9e7211 */ /* 0x000fc600030f0eff */
[----:B------:R-:W-:Y:S01]  /*13e10*/  STL [R1+0x7d8], R0 ;  /* 0x0007d80001007387 */ /* 0x000fe20000100800 */
[----:B------:R-:W-:-:S03]  /*13e20*/  IADD3 R141, P6, PT, R4, R7, RZ ;  /* 0x00000007048d7210 */ /* 0x000fc60007fde0ff */
        /* <DEDUP_REMOVED lines=13> */
[----:B------:R-:W-:-:S03]  /*13f00*/  IMAD R4, R144, UR5, RZ ;  /* 0x0000000590047c24 */ /* 0x000fc6000f8e02ff */
[----:B------:R-:W-:Y:S01]  /*13f10*/  STL [R1+0x858], R160 ;  /* 0x000858a001007387 */ /* 0x000fe20000100800 */
[----:B------:R-:W-:-:S03]  /*13f20*/  IADD3 R150, P5, PT, R45, R7, RZ ;  /* 0x000000072d967210 */ /* 0x000fc60007fbe0ff */
        /* <DEDUP_REMOVED lines=17> */
[----:B------:R-:W-:-:S03]  /*14040*/  IMAD.MOV R10, RZ, RZ, -R145 ;  /* 0x000000ffff0a7224 */ /* 0x000fc600078e0a91 */
[----:B------:R-:W-:Y:S01]  /*14050*/  STL [R1+0x120], R144 ;  /* 0x0001209001007387 */ /* 0x000fe20000100800 */
[----:B------:R-:W-:-:S03]  /*14060*/  IADD3 R13, P5, PT, R5, R7, RZ ;  /* 0x00000007050d7210 */ /* 0x000fc60007fbe0ff */
[----:B------:R-:W-:Y:S01]  /*14070*/  STL [R1+0x1a4], R148 ;  /* 0x0001a49401007387 */ /* 0x000fe20000100800 */
[----:B------:R-:W-:-:S03]  /*14080*/  LEA.HI.X.SX32 R145, R4, R6, 0x1, P6 ;  /* 0x0000000604917211 */ /* 0x000fc600030f0eff */
[----:B------:R-:W-:Y:S04]  /*14090*/  STL [R1+0x160], R151 ;  /* 0x0001609701007387 */ /* 0x000fe80000100800 */
[----:B------:R-:W-:Y:S04]  /*140a0*/  STL [R1+0x1e4], R146 ;  /* 0x0001e49201007387 */ /* 0x000fe80000100800 */
[----:B------:R-:W-:Y:S04]  /*140b0*/  STL [R1+0x1a0], R149 ;  /* 0x0001a09501007387 */ /* 0x000fe80000100800 */
[----:B------:R-:W-:Y:S01]  /*140c0*/  STL [R1+0x244], R143 ;  /* 0x0002448f01007387 */ /* 0x000fe20000100800 */
[----:B------:R-:W-:-:S03]  /*140d0*/  LEA.HI.X.SX32 R14, R5, R6, 0x1, P5 ;  /* 0x00000006050e7211 */ /* 0x000fc600028f0eff */
[----:B------:R-:W2:Y:S04]  /*140e0*/  LDL R4, [R1+0xc4] ;  /* 0x0000c40001047983 */ /* 0x000ea80000100800 */
[----:B------:R-:W-:Y:S04]  /*140f0*/  STL [R1+0x1e0], R147 ;  /* 0x0001e09301007387 */ /* 0x000fe80000100800 */
[----:B------:R-:W-:Y:S04]  /*14100*/  STL [R1+0x284], R13 ;  /* 0x0002840d01007387 */ /* 0x000fe80000100800 */
[----:B------:R-:W-:Y:S04]  /*14110*/  STL [R1+0x240], R145 ;  /* 0x0002409101007387 */ /* 0x000fe80000100800 */
[----:B------:R-:W2:Y:S01]  /*14120*/  LDL R5, [R1+0xc0] ;  /* 0x0000c00001057983 */ /* 0x000ea20000100800 */
[----:B------:R-:W-:-:S02]  /*14130*/  IMAD.MOV R12, RZ, RZ, -R3 ;  /* 0x000000ffff0c7224 */ /* 0x000fc400078e0a03 */
[----:B------:R-:W0:Y:S01]  /*14140*/  LDC R3, c[0x0][0x3a0] ;  /* 0x0000e800ff037b82 */ /* 0x000e220000000800 */
[C---:B------:R-:W-:Y:S02]  /*14150*/  IMAD R10, R8.reuse, R10, R71 ;  /* 0x0000000a080a7224 */ /* 0x040fe400078e0247 */
[----:B------:R-:W-:Y:S01]  /*14160*/  IMAD R12, R8, R12, R70 ;  /* 0x0000000c080c7224 */ /* 0x000fe200078e0246 */
[----:B--2---:R-:W2:Y:S01]  /*14170*/  @P2 LDG.E.U8 R138, desc[UR22][R4.64] ;  /* 0x00000016048a2981 */ /* 0x004ea2000c1e1100 */
[----:B0-----:R-:W-:-:S03]  /*14180*/  ISETP.LT.AND P0, PT, R135, R3, P0 ;  /* 0x000000038700720c */ /* 0x001fc60000701270 */
[----:B------:R0:W-:Y:S04]  /*14190*/  STL [R1+0xae4], R10 ;  /* 0x000ae40a01007387 */ /* 0x0001e80000100800 */
[----:B0-----:R-:W3:Y:S04]  /*141a0*/  LDL R10, [R1+0x184] ;  /* 0x00018400010a7983 */ /* 0x001ee80000100800 */
[----:B------:R-:W-:Y:S04]  /*141b0*/  STL [R1+0x280], R14 ;  /* 0x0002800e01007387 */ /* 0x000fe80000100800 */
[----:B------:R-:W-:Y:S04]  /*141c0*/  STL [R1+0xae8], R12 ;  /* 0x000ae80c01007387 */ /* 0x000fe80000100800 */
[----:B------:R-:W3:Y:S04]  /*141d0*/  LDL.LU R135, [R1+0xc74] ;  /* 0x000c740001877983 */ /* 0x000ee80000300800 */
[----:B--2---:R0:W-:Y:S04]  /*141e0*/  STL [R1+0x41c], R138 ;  /* 0x00041c8a01007387 */ /* 0x0041e80000100800 */
[----:B0-----:R-:W2:Y:S04]  /*141f0*/  LDL.LU R138, [R1+0xc70] ;  /* 0x000c7000018a7983 */ /* 0x001ea80000300800 */
[----:B------:R-:W2:Y:S04]  /*14200*/  LDL R4, [R1+0x100] ;  /* 0x0001000001047983 */ /* 0x000ea80000100800 */
[----:B------:R-:W2:Y:S01]  /*14210*/  LDL R5, [R1+0x104] ;  /* 0x0001040001057983 */ /* 0x000ea20000100800 */
[----:B------:R-:W-:-:S02]  /*14220*/  PRMT R12, RZ, 0x7610, R12 ;  /* 0x00007610ff0c7816 */ /* 0x000fc4000000000c */
[----:B--2---:R-:W-:-:S04]  /*14230*/  @P2 LOP3.LUT R5, R5, R4, RZ, 0x3c, !PT ;  /* 0x0000000405052212 */ /* 0x004fc800078e3cff */
[----:B------:R-:W-:-:S04]  /*14240*/  @P2 LOP3.LUT R4, R5, R4, RZ, 0x3c, !PT ;  /* 0x0000000405042212 */ /* 0x000fc800078e3cff */
[----:B------:R-:W-:-:S05]  /*14250*/  @P2 LOP3.LUT R5, R5, R4, RZ, 0x3c, !PT ;  /* 0x0000000405052212 */ /* 0x000fca00078e3cff */
[----:B------:R0:W2:Y:S04]  /*14260*/  @P2 LDG.E.U8 R12, desc[UR22][R4.64] ;  /* 0x00000016040c2981 */ /* 0x0000a8000c1e1100 */
[----:B------:R-:W0:Y:S04]  /*14270*/  LDL R4, [R1+0x140] ;  /* 0x0001400001047983 */ /* 0x000e280000100800 */
[----:B------:R-:W0:Y:S01]  /*14280*/  LDL R5, [R1+0x144] ;  /* 0x0001440001057983 */ /* 0x000e220000100800 */
[----:B------:R-:W-:Y:S02]  /*14290*/  PRMT R138, RZ, 0x7610, R138 ;  /* 0x00007610ff8a7816 */ /* 0x000fe4000000008a */
[----:B0-----:R-:W-:-:S04]  /*142a0*/  @P2 LOP3.LUT R5, R5, R4, RZ, 0x3c, !PT ;  /* 0x0000000405052212 */ /* 0x001fc800078e3cff */
[----:B------:R-:W-:-:S04]  /*142b0*/  @P2 LOP3.LUT R4, R5, R4, RZ, 0x3c, !PT ;  /* 0x0000000405042212 */ /* 0x000fc800078e3cff */
[----:B------:R-:W-:-:S05]  /*142c0*/  @P2 LOP3.LUT R5, R5, R4, RZ, 0x3c, !PT ;  /* 0x0000000405052212 */ /* 0x000fca00078e3cff */
[----:B------:R-:W3:Y:S04]  /*142d0*/  @P2 LDG.E.U8 R138, desc[UR22][R4.64] ;  /* 0x00000016048a2981 */ /* 0x000ee8000c1e1100 */
[----:B--2---:R0:W-:Y:S04]  /*142e0*/  STL [R1+0x418], R12 ;  /* 0x0004180c01007387 */ /* 0x0041e80000100800 */
[----:B0-----:R-:W2:Y:S04]  /*142f0*/  LDL R12, [R1+0x624] ;  /* 0x00062400010c7983 */ /* 0x001ea80000100800 */
[----:B---3--:R0:W-:Y:S04]  /*14300*/  STL [R1+0x414], R138 ;  /* 0x0004148a01007387 */ /* 0x0081e80000100800 */
[----:B0-----:R-:W3:Y:S04]  /*14310*/  LDL.LU R138, [R1+0xc6c] ;  /* 0x000c6c00018a7983 */ /* 0x001ee80000300800 */
[----:B------:R-:W2:Y:S01]  /*14320*/  LDL R5, [R1+0x180] ;  /* 0x0001800001057983 */ /* 0x000ea20000100800 */
[----:B------:R-:W-:Y:S01]  /*14330*/  PRMT R135, RZ, 0x7610, R135 ;  /* 0x00007610ff877816 */ /* 0x000fe20000000087 */
[----:B------:R-:W-:-:S02]  /*14340*/  @P2 IMAD.MOV.U32 R4, RZ, RZ, R10 ;  /* 0x000000ffff042224 */ /* 0x000fc400078e000a */
[----:B------:R-:W3:Y:S04]  /*14350*/  LDL R10, [R1+0x644] ;  /* 0x00064400010a7983 */ /* 0x000ee80000100800 */
[----:B--2---:R-:W2:Y:S04]  /*14360*/  @P2 LDG.E.U8 R135, desc[UR22][R4.64] ;  /* 0x0000001604872981 */ /* 0x004ea8000c1e1100 */
[----:B--2---:R0:W-:Y:S04]  /*14370*/  STL [R1+0x410], R135 ;  /* 0x0004108701007387 */ /* 0x0041e80000100800 */
[----:B0-----:R-:W2:Y:S04]  /*14380*/  LDL.LU R135, [R1+0xc68] ;  /* 0x000c680001877983 */ /* 0x001ea80000300800 */
[----:B------:R-:W2:Y:S04]  /*14390*/  LDL R4, [R1+0x1c0] ;  /* 0x0001c00001047983 */ /* 0x000ea80000100800 */
[----:B------:R-:W2:Y:S01]  /*143a0*/  LDL R5, [R1+0x1c4] ;  /* 0x0001c40001057983 */ /* 0x000ea20000100800 */
[----:B---3--:R-:W-:-:S02]  /*143b0*/  PRMT R138, RZ, 0x7610, R138 ;  /* 0x00007610ff8a7816 */ /* 0x008fc4000000008a */
[----:B--2---:R-:W-:-:S04]  /*143c0*/  @P2 LOP3.LUT R5, R5, R4, RZ, 0x3c, !PT ;  /* 0x0000000405052212 */ /* 0x004fc800078e3cff */
[----:B------:R-:W-:-:S04]  /*143d0*/  @P2 LOP3.LUT R4, R5, R4, RZ, 0x3c, !PT ;  /* 0x0000000405042212 */ /* 0x000fc800078e3cff */
[----:B------:R-:W-:-:S05]  /*143e0*/  @P2 LOP3.LUT R5, R5, R4, RZ, 0x3c, !PT ;  /* 0x0000000405052212 */ /* 0x000fca00078e3cff */
[----:B------:R-:W2:Y:S04]  /*143f0*/  @P2 LDG.E.U8 R138, desc[UR22][R4.64] ;  /* 0x00000016048a2981 */ /* 0x000ea8000c1e1100 */
[----:B--2---:R0:W-:Y:S04]  /*14400*/  STL [R1+0x220], R138 ;  /* 0x0002208a01007387 */ /* 0x0041e80000100800 */
[----:B0-----:R-:W2:Y:S04]  /*14410*/  LDL.LU R138, [R1+0xc64] ;  /* 0x000c6400018a7983 */ /* 0x001ea80000300800 */
[----:B------:R-:W3:Y:S04]  /*14420*/  LDL R4, [R1+0x200] ;  /* 0x0002000001047983 */ /* 0x000ee80000100800 */
[----:B------:R-:W3:Y:S01]  /*14430*/  LDL R5, [R1+0x224] ;  /* 0x0002240001057983 */ /* 0x000ee20000100800 */
[----:B------:R-:W-:-:S02]  /*14440*/  PRMT R135, RZ, 0x7610, R135 ;  /* 0x00007610ff877816 */ /* 0x000fc40000000087 */
[----:B---3--:R-:W-:-:S04]  /*14450*/  @P2 LOP3.LUT R5, R5, R4, RZ, 0x3c, !PT ;  /* 0x0000000405052212 */ /* 0x008fc800078e3cff */
[----:B------:R-:W-:-:S04]  /*14460*/  @P2 LOP3.LUT R4, R5, R4, RZ, 0x3c, !PT ;  /* 0x0000000405042212 */ /* 0x000fc800078e3cff */
[----:B------:R-:W-:-:S05]  /*14470*/  @P2 LOP3.LUT R5, R5, R4, RZ, 0x3c, !PT ;  /* 0x0000000405052212 */ /* 0x000fca00078e3cff */
[----:B------:R-:W3:Y:S04]  /*14480*/  @P2 LDG.E.U8 R135, desc[UR22][R4.64] ;  /* 0x0000001604872981 */ /* 0x000ee8000c1e1100 */
[----:B---3--:R0:W-:Y:S04]  /*14490*/  STL [R1+0x21c], R135 ;  /* 0x00021c8701007387 */ /* 0x0081e80000100800 */
[----:B0-----:R-:W3:Y:S04]  /*144a0*/  LDL.LU R135, [R1+0xc60] ;  /* 0x000c600001877983 */ /* 0x001ee80000300800 */
[----:B------:R-:W3:Y:S04]  /*144b0*/  LDL R4, [R1+0x260] ;  /* 0x0002600001047983 */ /* 0x000ee80000100800 */
[----:B------:R-:W3:Y:S01]  /*144c0*/  LDL R5, [R1+0x264] ;  /* 0x0002640001057983 */ /* 0x000ee20000100800 */
[----:B--2---:R-:W-:-:S02]  /*144d0*/  PRMT R138, RZ, 0x7610, R138 ;  /* 0x00007610ff8a7816 */ /* 0x004fc4000000008a */
[----:B---3--:R-:W-:-:S04]  /*144e0*/  @P2 LOP3.LUT R5, R5, R4, RZ, 0x3c, !PT ;  /* 0x0000000405052212 */ /* 0x008fc800078e3cff */
        /* <DEDUP_REMOVED lines=29> */
[----:B------:R0:W3:Y:S04]  /*146c0*/  @P2 LDG.E.U8 R3, desc[UR22][R4.64] ;  /* 0x0000001604032981 */ /* 0x0000e8000c1e1100 */
[----:B------:R-:W0:Y:S04]  /*146d0*/  LDL R4, [R1+0x600] ;  /* 0x0006000001047983 */ /* 0x000e280000100800 */
[----:B------:R-:W0:Y:S01]  /*146e0*/  LDL R5, [R1+0x604] ;  /* 0x0006040001057983 */ /* 0x000e220000100800 */
[----:B--2---:R-:W-:Y:S02]  /*146f0*/  PRMT R138, RZ, 0x7610, R138 ;  /* 0x00007610ff8a7816 */ /* 0x004fe4000000008a */
[----:B0-----:R-:W-:-:S04]  /*14700*/  @P2 LOP3.LUT R5, R5, R4, RZ, 0x3c, !PT ;  /* 0x0000000405052212 */ /* 0x001fc800078e3cff */
[----:B------:R-:W-:-:S04]  /*14710*/  @P2 LOP3.LUT R4, R5, R4, RZ, 0x3c, !PT ;  /* 0x0000000405042212 */ /* 0x000fc800078e3cff */
[----:B------:R-:W-:-:S05]  /*14720*/  @P2 LOP3.LUT R5, R5, R4, RZ, 0x3c, !PT ;  /* 0x0000000405052212 */ /* 0x000fca00078e3cff */
[----:B------:R-:W2:Y:S04]  /*14730*/  @P2 LDG.E.U8 R138, desc[UR22][R4.64] ;  /* 0x00000016048a2981 */ /* 0x000ea8000c1e1100 */
[----:B---3--:R0:W-:Y:S04]  /*14740*/  STL [R1+0x20c], R3 ;  /* 0x00020c0301007387 */ /* 0x0081e80000100800 */
[----:B0-----:R-:W3:Y:S04]  /*14750*/  LDL R3, [R1+0x6c4] ;  /* 0x0006c40001037983 */ /* 0x001ee80000100800 */
[----:B--2---:R0:W-:Y:S04]  /*14760*/  STL [R1+0x208], R138 ;  /* 0x0002088a01007387 */ /* 0x0041e80000100800 */
[----:B0-----:R-:W2:Y:S04]  /*14770*/  LDL.LU R138, [R1+0xc50] ;  /* 0x000c5000018a7983 */ /* 0x001ea80000300800 */
[----:B------:R-:W2:Y:S01]  /*14780*/  LDL R5, [R1+0x620] ;  /* 0x0006200001057983 */ /* 0x000ea20000100800 */
[----:B------:R-:W-:-:S03]  /*14790*/  @P2 IMAD.MOV.U32 R4, RZ, RZ, R12 ;  /* 0x000000ffff042224 */ /* 0x000fc600078e000c */
[----:B------:R-:W3:Y:S04]  /*147a0*/  LDL R12, [R1+0x6e4] ;  /* 0x0006e400010c7983 */ /* 0x000ee80000100800 */
[----:B--2---:R0:W2:Y:S04]  /*147b0*/  @P2 LDG.E.U8 R140, desc[UR22][R4.64] ;  /* 0x00000016048c2981 */ /* 0x0040a8000c1e1100 */
[----:B------:R-:W3:Y:S01]  /*147c0*/  LDL R5, [R1+0x640] ;  /* 0x0006400001057983 */ /* 0x000ee20000100800 */
[----:B0-----:R-:W-:-:S03]  /*147d0*/  @P2 IMAD.MOV.U32 R4, RZ, RZ, R10 ;  /* 0x000000ffff042224 */ /* 0x001fc600078e000a */
[----:B--2---:R0:W-:Y:S01]  /*147e0*/  STL [R1+0xaec], R140 ;  /* 0x000aec8c01007387 */ /* 0x0041e20000100800 */
[----:B------:R-:W-:-:S03]  /*147f0*/  PRMT R138, RZ, 0x7610, R138 ;  /* 0x00007610ff8a7816 */ /* 0x000fc6000000008a */
[----:B------:R-:W2:Y:S04]  /*14800*/  LDL R10, [R1+0x704] ;  /* 0x00070400010a7983 */ /* 0x000ea80000100800 */
[----:B---3--:R-:W3:Y:S04]  /*14810*/  @P2 LDG.E.U8 R139, desc[UR22][R4.64] ;  /* 0x00000016048b2981 */ /* 0x008ee8000c1e1100 */
[----:B0-----:R-:W2:Y:S04]  /*14820*/  LDL R140, [R1+0x684] ;  /* 0x00068400018c7983 */ /* 0x001ea80000100800 */
[----:B------:R-:W2:Y:S04]  /*14830*/  LDL R4, [R1+0x660] ;  /* 0x0006600001047983 */ /* 0x000ea80000100800 */
[----:B------:R-:W2:Y:S04]  /*14840*/  LDL R5, [R1+0x664] ;  /* 0x0006640001057983 */ /* 0x000ea80000100800 */
[----:B---3--:R0:W-:Y:S04]  /*14850*/  STL [R1+0xaf0], R139 ;  /* 0x000af08b01007387 */ /* 0x0081e80000100800 */
[----:B0-----:R-:W3:Y:S01]  /*14860*/  LDL R139, [R1+0x724] ;  /* 0x00072400018b7983 */ /* 0x001ee20000100800 */
[----:B--2---:R-:W-:-:S04]  /*14870*/  @P2 LOP3.LUT R5, R5, R4, RZ, 0x3c, !PT ;  /* 0x0000000405052212 */ /* 0x004fc800078e3cff */
[----:B------:R-:W-:-:S04]  /*14880*/  @P2 LOP3.LUT R4, R5, R4, RZ, 0x3c, !PT ;  /* 0x0000000405042212 */ /* 0x000fc800078e3cff */
[----:B------:R-:W-:-:S05]  /*14890*/  @P2 LOP3.LUT R5, R5, R4, RZ, 0x3c, !PT ;  /* 0x0000000405052212 */ /* 0x000fca00078e3cff */
[----:B------:R0:W2:Y:S04]  /*148a0*/  @P2 LDG.E.U8 R138, desc[UR22][R4.64] ;  /* 0x00000016048a2981 */ /* 0x0000a8000c1e1100 */
[----:B------:R-:W3:Y:S01]  /*148b0*/  LDL R5, [R1+0x680] ;  /* 0x0006800001057983 */ /* 0x000ee20000100800 */
[----:B0-----:R-:W-:-:S03]  /*148c0*/  @P2 IMAD.MOV.U32 R4, RZ, RZ, R140 ;  /* 0x000000ffff042224 */ /* 0x001fc600078e008c */
[----:B--2---:R0:W-:Y:S04]  /*148d0*/  STL [R1+0xaf4], R138 ;  /* 0x000af48a01007387 */ /* 0x0041e80000100800 */
[----:B------:R-:W2:Y:S04]  /*148e0*/  LDL R140, [R1+0x744] ;  /* 0x00074400018c7983 */ /* 0x000ea80000100800 */
[----:B---3--:R-:W3:Y:S04]  /*148f0*/  @P2 LDG.E.U8 R137, desc[UR22][R4.64] ;  /* 0x0000001604892981 */ /* 0x008ee8000c1e1100 */
[----:B0-----:R-:W2:Y:S04]  /*14900*/  LDL R138, [R1+0x720] ;  /* 0x00072000018a7983 */ /* 0x001ea80000100800 */
[----:B------:R-:W2:Y:S04]  /*14910*/  LDL R4, [R1+0x6a0] ;  /* 0x0006a00001047983 */ /* 0x000ea80000100800 */
[----:B------:R-:W2:Y:S04]  /*14920*/  LDL R5, [R1+0x6a4] ;  /* 0x0006a40001057983 */ /* 0x000ea80000100800 */
[----:B---3--:R0:W-:Y:S01]  /*14930*/  STL [R1+0xaf8], R137 ;  /* 0x000af88901007387 */ /* 0x0081e20000100800 */
[----:B------:R-:W-:-:S03]  /*14940*/  PRMT R135, RZ, 0x7610, R135 ;  /* 0x00007610ff877816 */ /* 0x000fc60000000087 */
        /* <DEDUP_REMOVED lines=9> */
[----:B---3--:R3:W2:Y:S04]  /*149e0*/  @P2 LDG.E.U8 R135, desc[UR22][R4.64] ;  /* 0x0000001604872981 */ /* 0x0086a8000c1e1100 */
[----:B0-----:R-:W2:Y:S04]  /*149f0*/  LDL R136, [R1+0x700] ;  /* 0x0007000001887983 */ /* 0x001ea80000100800 */
[----:B------:R-:W2:Y:S01]  /*14a00*/  LDL R5, [R1+0x6e0] ;  /* 0x0006e00001057983 */ /* 0x000ea20000100800 */
[----:B---3--:R-:W-:-:S05]  /*14a10*/  @P2 IMAD.MOV.U32 R4, RZ, RZ, R12 ;  /* 0x000000ffff042224 */ /* 0x008fca00078e000c */
[----:B--2---:R0:W2:Y:S02]  /*14a20*/  @P2 LDG.E.U8 R134, desc[UR22][R4.64] ;  /* 0x0000001604862981 */ /* 0x0040a4000c1e1100 */
[----:B0-----:R-:W-:Y:S02]  /*14a30*/  @P2 IMAD.MOV.U32 R4, RZ, RZ, R10 ;  /* 0x000000ffff042224 */ /* 0x001fe400078e000a */
[----:B------:R-:W-:-:S05]  /*14a40*/  @P2 IMAD.MOV.U32 R5, RZ, RZ, R136 ;  /* 0x000000ffff052224 */ /* 0x000fca00078e0088 */
[----:B------:R0:W3:Y:S02]  /*14a50*/  @P2 LDG.E.U8 R133, desc[UR22][R4.64] ;  /* 0x0000001604852981 */ /* 0x0000e4000c1e1100 */
[----:B0-----:R-:W-:Y:S02]  /*14a60*/  @P2 IMAD.MOV.U32 R4, RZ, RZ, R139 ;  /* 0x000000ffff042224 */ /* 0x001fe400078e008b */
[----:B------:R-:W-:-:S05]  /*14a70*/  @P2 IMAD.MOV.U32 R5, RZ, RZ, R138 ;  /* 0x000000ffff052224 */ /* 0x000fca00078e008a */
[----:B------:R0:W4:Y:S02]  /*14a80*/  @P2 LDG.E.U8 R132, desc[UR22][R4.64] ;  /* 0x0000001604842981 */ /* 0x000124000c1e1100 */
[----:B0-----:R-:W-:Y:S02]  /*14a90*/  @P2 IMAD.MOV.U32 R4, RZ, RZ, R140 ;  /* 0x000000ffff042224 */ /* 0x001fe400078e008c */
[----:B------:R-:W-:-:S05]  /*14aa0*/  @P2 IMAD.MOV.U32 R5, RZ, RZ, R137 ;  /* 0x000000ffff052224 */ /* 0x000fca00078e0089 */
[----:B------:R0:W4:Y:S04]  /*14ab0*/  @P2 LDG.E.U8 R131, desc[UR22][R4.64] ;  /* 0x0000001604832981 */ /* 0x000128000c1e1100 */
[----:B------:R0:W-:Y:S04]  /*14ac0*/  STL [R1+0xb00], R135 ;  /* 0x000b008701007387 */ /* 0x0001e80000100800 */
[----:B------:R-:W4:Y:S04]  /*14ad0*/  LDL R12, [R1+0x7a4] ;  /* 0x0007a400010c7983 */ /* 0x000f280000100800 */
[----:B0-----:R-:W4:Y:S04]  /*14ae0*/  LDL R135, [R1+0x7a0] ;  /* 0x0007a00001877983 */ /* 0x001f280000100800 */
[----:B--2---:R-:W-:Y:S04]  /*14af0*/  STL [R1+0xb04], R134 ;  /* 0x000b048601007387 */ /* 0x004fe80000100800 */
[----:B------:R-:W2:Y:S04]  /*14b00*/  LDL R136, [R1+0x7c0] ;  /* 0x0007c00001887983 */ /* 0x000ea80000100800 */
[----:B------:R-:W2:Y:S04]  /*14b10*/  LDL R10, [R1+0x7c4] ;  /* 0x0007c400010a7983 */ /* 0x000ea80000100800 */
[----:B---3--:R0:W-:Y:S04]  /*14b20*/  STL [R1+0xb08], R133 ;  /* 0x000b088501007387 */ /* 0x0081e80000100800 */
[----:B------:R-:W3:Y:S04]  /*14b30*/  LDL R138, [R1+0x7e0] ;  /* 0x0007e000018a7983 */ /* 0x000ee80000100800 */
[----:B------:R-:W2:Y:S04]  /*14b40*/  LDL R139, [R1+0x7e4] ;  /* 0x0007e400018b7983 */ /* 0x000ea80000100800 */
[----:B----4-:R4:W-:Y:S01]  /*14b50*/  STL [R1+0xb0c], R132 ;  /* 0x000b0c8401007387 */ /* 0x0109e20000100800 */
[----:B------:R-:W-:-:S03]  /*14b60*/  @P2 IMAD.MOV.U32 R5, RZ, RZ, R127 ;  /* 0x000000ffff052224 */ /* 0x000fc600078e007f */
[----:B0-----:R-:W2:Y:S04]  /*14b70*/  LDL R133, [R1+0x800] ;  /* 0x0008000001857983 */ /* 0x001ea80000100800 */
[----:B------:R-:W2:Y:S04]  /*14b80*/  LDL R134, [R1+0x804] ;  /* 0x0008040001867983 */ /* 0x000ea80000100800 */
[----:B----4-:R-:W4:Y:S04]  /*14b90*/  LDL R132, [R1+0x780] ;  /* 0x0007800001847983 */ /* 0x010f280000100800 */
[----:B------:R0:W-:Y:S04]  /*14ba0*/  STL [R1+0xb10], R131 ;  /* 0x000b108301007387 */ /* 0x0001e80000100800 */
[----:B------:R-:W2:Y:S01]  /*14bb0*/  LDL.LU R127, [R1+0xc4c] ;  /* 0x000c4c00017f7983 */ /* 0x000ea20000300800 */
[----:B------:R-:W-:-:S03]  /*14bc0*/  @P2 IMAD.MOV.U32 R4, RZ, RZ, R126 ;  /* 0x000000ffff042224 */ /* 0x000fc600078e007e */
[----:B------:R-:W3:Y:S04]  /*14bd0*/  LDL.LU R126, [R1+0xc48] ;  /* 0x000c4800017e7983 */ /* 0x000ee80000300800 */
[----:B------:R-:W3:Y:S04]  /*14be0*/  LDL R137, [R1+0x820] ;  /* 0x0008200001897983 */ /* 0x000ee80000100800 */
[----:B------:R-:W3:Y:S04]  /*14bf0*/  LDL R140, [R1+0x824] ;  /* 0x00082400018c7983 */ /* 0x000ee80000100800 */
[----:B------:R0:W3:Y:S02]  /*14c00*/  @P2 LDG.E.U8 R130, desc[UR22][R4.64] ;  /* 0x0000001604822981 */ /* 0x0000e4000c1e1100 */
[----:B0-----:R-:W-:-:S02]  /*14c10*/  @P2 IMAD.MOV.U32 R4, RZ, RZ, R3 ;  /* 0x000000ffff042224 */ /* 0x001fc400078e0003 */
[----:B----4-:R-:W-:-:S05]  /*14c20*/  @P2 IMAD.MOV.U32 R5, RZ, RZ, R132 ;  /* 0x000000ffff052224 */ /* 0x010fca00078e0084 */
[----:B------:R0:W4:Y:S01]  /*14c30*/  @P2 LDG.E.U8 R129, desc[UR22][R4.64] ;  /* 0x0000001604812981 */ /* 0x000122000c1e1100 */
[----:B--2---:R-:W-:Y:S01]  /*14c40*/  PRMT R127, RZ, 0x7610, R127 ;  /* 0x00007610ff7f7816 */ /* 0x004fe2000000007f */
[----:B0-----:R-:W-:Y:S02]  /*14c50*/  @P2 IMAD.MOV.U32 R4, RZ, RZ, R12 ;  /* 0x000000ffff042224 */ /* 0x001fe400078e000c */
[----:B------:R-:W-:-:S05]  /*14c60*/  @P2 IMAD.MOV.U32 R5, RZ, RZ, R135 ;  /* 0x000000ffff052224 */ /* 0x000fca00078e0087 */
[----:B------:R0:W2:Y:S01]  /*14c70*/  @P2 LDG.E.U8 R128, desc[UR22][R4.64] ;  /* 0x0000001604802981 */ /* 0x0000a2000c1e1100 */
[----:B---3--:R-:W-:Y:S01]  /*14c80*/  PRMT R126, RZ, 0x7610, R126 ;  /* 0x00007610ff7e7816 */ /* 0x008fe2000000007e */
[----:B0-----:R-:W-:Y:S02]  /*14c90*/  @P2 IMAD.MOV.U32 R4, RZ, RZ, R10 ;  /* 0x000000ffff042224 */ /* 0x001fe400078e000a */
[----:B------:R-:W-:-:S05]  /*14ca0*/  @P2 IMAD.MOV.U32 R5, RZ, RZ, R136 ;  /* 0x000000ffff052224 */ /* 0x000fca00078e0088 */
[----:B------:R0:W3:Y:S02]  /*14cb0*/  @P2 LDG.E.U8 R127, desc[UR22][R4.64] ;  /* 0x00000016047f2981 */ /* 0x0000e4000c1e1100 */
[----:B0-----:R-:W-:Y:S02]  /*14cc0*/  @P2 IMAD.MOV.U32 R4, RZ, RZ, R139 ;  /* 0x000000ffff042224 */ /* 0x001fe400078e008b */
[----:B------:R-:W-:-:S05]  /*14cd0*/  @P2 IMAD.MOV.U32 R5, RZ, RZ, R138 ;  /* 0x000000ffff052224 */ /* 0x000fca00078e008a */
[----:B------:R0:W3:Y:S04]  /*14ce0*/  @P2 LDG.E.U8 R126, desc[UR22][R4.64] ;  /* 0x00000016047e2981 */ /* 0x0000e8000c1e1100 */
[----:B------:R1:W-:Y:S04]  /*14cf0*/  STL [R1+0xb14], R130 ;  /* 0x000b148201007387 */ /* 0x0003e80000100800 */
[----:B------:R-:W3:Y:S01]  /*14d00*/  LDL R3, [R1+0x840] ;  /* 0x0008400001037983 */ /* 0x000ee20000100800 */
[----:B0-----:R-:W-:Y:S02]  /*14d10*/  @P2 IMAD.MOV.U32 R4, RZ, RZ, R134 ;  /* 0x000000ffff042224 */ /* 0x001fe400078e0086 */
[----:B------:R-:W-:-:S05]  /*14d20*/  @P2 IMAD.MOV.U32 R5, RZ, RZ, R133 ;  /* 0x000000ffff052224 */ /* 0x000fca00078e0085 */
[----:B------:R0:W3:Y:S02]  /*14d30*/  @P2 LDG.E.U8 R125, desc[UR22][R4.64] ;  /* 0x00000016047d2981 */ /* 0x0000e4000c1e1100 */
[----:B0-----:R-:W-:Y:S02]  /*14d40*/  @P2 IMAD.MOV.U32 R4, RZ, RZ, R140 ;  /* 0x000000ffff042224 */ /* 0x001fe400078e008c */
[----:B------:R-:W-:-:S05]  /*14d50*/  @P2 IMAD.MOV.U32 R5, RZ, RZ, R137 ;  /* 0x000000ffff052224 */ /* 0x000fca00078e0089 */
[----:B------:R0:W3:Y:S04]  /*14d60*/  @P2 LDG.E.U8 R124, desc[UR22][R4.64] ;  /* 0x00000016047c2981 */ /* 0x0000e8000c1e1100 */
[----:B----4-:R-:W-:Y:S04]  /*14d70*/  STL [R1+0xb18], R129 ;  /* 0x000b188101007387 */ /* 0x010fe80000100800 */
[----:B------:R-:W4:Y:S04]  /*14d80*/  LDL R135, [R1+0x860] ;  /* 0x0008600001877983 */ /* 0x000f280000100800 */
[----:B------:R-:W4:Y:S04]  /*14d90*/  LDL R12, [R1+0x864] ;  /* 0x00086400010c7983 */ /* 0x000f280000100800 */
[----:B--2---:R-:W-:Y:S04]  /*14da0*/  STL [R1+0xb1c], R128 ;  /* 0x000b1c8001007387 */ /* 0x004fe80000100800 */
[----:B------:R-:W2:Y:S04]  /*14db0*/  LDL R136, [R1+0x880] ;  /* 0x0008800001887983 */ /* 0x000ea80000100800 */
[----:B------:R-:W2:Y:S04]  /*14dc0*/  LDL R10, [R1+0x884] ;  /* 0x00088400010a7983 */ /* 0x000ea80000100800 */
[----:B---3--:R-:W-:Y:S04]  /*14dd0*/  STL [R1+0xb20], R127 ;  /* 0x000b207f01007387 */ /* 0x008fe80000100800 */
[----:B------:R-:W3:Y:S04]  /*14de0*/  LDL R138, [R1+0x8a0] ;  /* 0x0008a000018a7983 */ /* 0x000ee80000100800 */
[----:B------:R-:W3:Y:S01]  /*14df0*/  LDL R139, [R1+0x8a4] ;  /* 0x0008a400018b7983 */ /* 0x000ee20000100800 */
[----:B------:R-:W-:Y:S01]  /*14e00*/  PRMT R123, RZ, 0x7610, R123 ;  /* 0x00007610ff7b7816 */ /* 0x000fe2000000007b */
[----:B0-----:R-:W-:-:S02]  /*14e10*/  @P2 IMAD.MOV.U32 R4, RZ, RZ, R119 ;  /* 0x000000ffff042224 */ /* 0x001fc400078e0077 */
[----:B------:R0:W-:Y:S01]  /*14e20*/  STL [R1+0xb24], R126 ;  /* 0x000b247e01007387 */ /* 0x0001e20000100800 */
[----:B------:R-:W-:-:S05]  /*14e30*/  @P2 IMAD.MOV.U32 R5, RZ, RZ, R3 ;  /* 0x000000ffff052224 */ /* 0x000fca00078e0003 */
[----:B------:R4:W3:Y:S04]  /*14e40*/  @P2 LDG.E.U8 R123, desc[UR22][R4.64] ;  /* 0x00000016047b2981 */ /* 0x0008e8000c1e1100 */
[----:B------:R-:W-:Y:S04]  /*14e50*/  STL [R1+0xb28], R125 ;  /* 0x000b287d01007387 */ /* 0x000fe80000100800 */
[----:B------:R-:W3:Y:S04]  /*14e60*/  LDL R140, [R1+0xc8] ;  /* 0x0000c800018c7983 */ /* 0x000ee80000100800 */
[----:B------:R-:W-:Y:S04]  /*14e70*/  STL [R1+0xb2c], R124 ;  /* 0x000b2c7c01007387 */ /* 0x000fe80000100800 */
[----:B------:R-:W3:Y:S01]  /*14e80*/  LDL.LU R119, [R1+0xc44] ;  /* 0x000c440001777983 */ /* 0x000ee20000300800 */
[----:B------:R-:W-:-:S02]  /*14e90*/  PRMT R122, RZ, 0x7610, R122 ;  /* 0x00007610ff7a7816 */ /* 0x000fc4000000007a */
[----:B------:R-:W-:Y:S01]  /*14ea0*/  PRMT R121, RZ, 0x7610, R121 ;  /* 0x00007610ff797816 */ /* 0x000fe20000000079 */
[----:B------:R-:W3:Y:S01]  /*14eb0*/  LDL R131, [R1+0x108] ;  /* 0x0001080001837983 */ /* 0x000ee20000100800 */
[----:B------:R-:W-:-:S03]  /*14ec0*/  PRMT R120, RZ, 0x7610, R120 ;  /* 0x00007610ff787816 */ /* 0x000fc60000000078 */
[----:B------:R-:W3:Y:S04]  /*14ed0*/  LDL R134, [R1+0x10c] ;  /* 0x00010c0001867983 */ /* 0x000ee80000100800 */
[----:B------:R-:W3:Y:S04]  /*14ee0*/  LDL R137, [R1+0x148] ;  /* 0x0001480001897983 */ /* 0x000ee80000100800 */
[----:B------:R-:W3:Y:S01]  /*14ef0*/  LDL R3, [R1+0x14c] ;  /* 0x00014c0001037983 */ /* 0x000ee20000100800 */
[----:B----4-:R-:W-:Y:S02]  /*14f00*/  @P2 IMAD.MOV.U32 R5, RZ, RZ, R135 ;  /* 0x000000ffff052224 */ /* 0x010fe400078e0087 */
[----:B------:R-:W-:-:S05]  /*14f10*/  @P2 IMAD.MOV.U32 R4, RZ, RZ, R12 ;  /* 0x000000ffff042224 */ /* 0x000fca00078e000c */
[----:B------:R2:W4:Y:S02]  /*14f20*/  @P2 LDG.E.U8 R122, desc[UR22][R4.64] ;  /* 0x00000016047a2981 */ /* 0x000524000c1e1100 */
[----:B--2---:R-:W-:Y:S02]  /*14f30*/  @P2 IMAD.MOV.U32 R5, RZ, RZ, R136 ;  /* 0x000000ffff052224 */ /* 0x004fe400078e0088 */
[----:B------:R-:W-:-:S05]  /*14f40*/  @P2 IMAD.MOV.U32 R4, RZ, RZ, R10 ;  /* 0x000000ffff042224 */ /* 0x000fca00078e000a */
[----:B------:R3:W2:Y:S02]  /*14f50*/  @P2 LDG.E.U8 R121, desc[UR22][R4.64] ;  /* 0x0000001604792981 */ /* 0x0006a4000c1e1100 */
[----:B---3--:R-:W-:Y:S02]  /*14f60*/  @P2 IMAD.MOV.U32 R5, RZ, RZ, R138 ;  /* 0x000000ffff052224 */ /* 0x008fe400078e008a */
[----:B------:R-:W-:-:S05]  /*14f70*/  @P2 IMAD.MOV.U32 R4, RZ, RZ, R139 ;  /* 0x000000ffff042224 */ /* 0x000fca00078e008b */
[----:B------:R3:W2:Y:S02]  /*14f80*/  @P2 LDG.E.U8 R120, desc[UR22][R4.64] ;  /* 0x0000001604782981 */ /* 0x0006a4000c1e1100 */
[----:B---3--:R-:W-:Y:S02]  /*14f90*/  @P2 IMAD.MOV.U32 R4, RZ, RZ, R115 ;  /* 0x000000ffff042224 */ /* 0x008fe400078e0073 */
[----:B------:R-:W-:Y:S04]  /*14fa0*/  STL [R1+0xb30], R123 ;  /* 0x000b307b01007387 */ /* 0x000fe80000100800 */
[----:B------:R-:W3:Y:S04]  /*14fb0*/  LDL R132, [R1+0x188] ;  /* 0x0001880001847983 */ /* 0x000ee80000100800 */
[----:B------:R-:W3:Y:S01]  /*14fc0*/  LDL R12, [R1+0x18c] ;  /* 0x00018c00010c7983 */ /* 0x000ee20000100800 */
[----:B------:R-:W-:Y:S01]  /*14fd0*/  @P2 IMAD.MOV.U32 R5, RZ, RZ, R140 ;  /* 0x000000ffff052224 */ /* 0x000fe200078e008c */
[----:B------:R-:W-:-:S06]  /*14fe0*/  PRMT R119, RZ, 0x7610, R119 ;  /* 0x00007610ff777816 */ /* 0x000fcc0000000077 */
[----:B------:R0:W3:Y:S04]  /*14ff0*/  @P2 LDG.E.U8 R119, desc[UR22][R4.64] ;  /* 0x0000001604772981 */ /* 0x0000e8000c1e1100 */
[----:B----4-:R-:W-:Y:S04]  /*15000*/  STL [R1+0xb34], R122 ;  /* 0x000b347a01007387 */ /* 0x010fe80000100800 */
[----:B------:R-:W4:Y:S01]  /*15010*/  LDL R10, [R1+0x1c8] ;  /* 0x0001c800010a7983 */ /* 0x000f220000100800 */
[----:B------:R-:W-:Y:S01]  /*15020*/  PRMT R118, RZ, 0x7610, R118 ;  /* 0x00007610ff767816 */ /* 0x000fe20000000076 */
[----:B0-----:R-:W-:-:S02]  /*15030*/  @P2 IMAD.MOV.U32 R4, RZ, RZ, R134 ;  /* 0x000000ffff042224 */ /* 0x001fc400078e0086 */
[----:B------:R-:W-:Y:S01]  /*15040*/  @P2 IMAD.MOV.U32 R5, RZ, RZ, R131 ;  /* 0x000000ffff052224 */ /* 0x000fe200078e0083 */
[----:B------:R-:W-:-:S04]  /*15050*/  PRMT R117, RZ, 0x7610, R117 ;  /* 0x00007610ff757816 */ /* 0x000fc80000000075 */
[----:B------:R0:W4:Y:S04]  /*15060*/  @P2 LDG.E.U8 R118, desc[UR22][R4.64] ;  /* 0x0000001604762981 */ /* 0x000128000c1e1100 */
[----:B--2---:R-:W-:Y:S04]  /*15070*/  STL [R1+0xb38], R121 ;  /* 0x000b387901007387 */ /* 0x004fe80000100800 */
[----:B------:R-:W2:Y:S04]  /*15080*/  LDL R133, [R1+0x228] ;  /* 0x0002280001857983 */ /* 0x000ea80000100800 */
[----:B------:R-:W2:Y:S04]  /*15090*/  LDL R138, [R1+0x22c] ;  /* 0x00022c00018a7983 */ /* 0x000ea80000100800 */
[----:B------:R-:W2:Y:S04]  /*150a0*/  LDL R135, [R1+0x268] ;  /* 0x0002680001877983 */ /* 0x000ea80000100800 */
[----:B------:R-:W2:Y:S04]  /*150b0*/  LDL R136, [R1+0x26c] ;  /* 0x00026c0001887983 */ /* 0x000ea80000100800 */
[----:B------:R-:W-:Y:S04]  /*150c0*/  STL [R1+0xb3c], R120 ;  /* 0x000b3c7801007387 */ /* 0x000fe80000100800 */
[----:B------:R-:W2:Y:S01]  /*150d0*/  LDL.LU R115, [R1+0xc40] ;  /* 0x000c400001737983 */ /* 0x000ea20000300800 */
[----:B0-----:R-:W-:-:S02]  /*150e0*/  @P2 IMAD.MOV.U32 R4, RZ, RZ, R3 ;  /* 0x000000ffff042224 */ /* 0x001fc400078e0003 */
[----:B------:R-:W-:Y:S01]  /*150f0*/  @P2 IMAD.MOV.U32 R5, RZ, RZ, R137 ;  /* 0x000000ffff052224 */ /* 0x000fe200078e0089 */
[----:B------:R-:W-:Y:S01]  /*15100*/  PRMT R116, RZ, 0x7610, R116 ;  /* 0x00007610ff747816 */ /* 0x000fe20000000074 */
[----:B------:R-:W2:Y:S04]  /*15110*/  LDL R139, [R1+0x2a8] ;  /* 0x0002a800018b7983 */ /* 0x000ea80000100800 */
[----:B------:R3:W2:Y:S04]  /*15120*/  @P2 LDG.E.U8 R117, desc[UR22][R4.64] ;  /* 0x0000001604752981 */ /* 0x0006a8000c1e1100 */
[----:B------:R-:W2:Y:S01]  /*15130*/  LDL R140, [R1+0x2ac] ;  /* 0x0002ac00018c7983 */ /* 0x000ea20000100800 */
[----:B---3--:R-:W-:-:S02]  /*15140*/  @P2 IMAD.MOV.U32 R4, RZ, RZ, R12 ;  /* 0x000000ffff042224 */ /* 0x008fc400078e000c */
[----:B------:R-:W-:-:S05]  /*15150*/  @P2 IMAD.MOV.U32 R5, RZ, RZ, R132 ;  /* 0x000000ffff052224 */ /* 0x000fca00078e0084 */
[----:B------:R0:W3:Y:S02]  /*15160*/  @P2 LDG.E.U8 R116, desc[UR22][R4.64] ;  /* 0x0000001604742981 */ /* 0x0000e4000c1e1100 */
[----:B0-----:R-:W-:Y:S02]  /*15170*/  @P2 IMAD.MOV.U32 R4, RZ, RZ, R111 ;  /* 0x000000ffff042224 */ /* 0x001fe400078e006f */
[----:B------:R-:W-:Y:S04]  /*15180*/  STL [R1+0xb40], R119 ;  /* 0x000b407701007387 */ /* 0x000fe80000100800 */
[----:B------:R-:W3:Y:S04]  /*15190*/  LDL R134, [R1+0x2e8] ;  /* 0x0002e80001867983 */ /* 0x000ee80000100800 */
[----:B------:R-:W3:Y:S04]  /*151a0*/  LDL R137, [R1+0x5e8] ;  /* 0x0005e80001897983 */ /* 0x000ee80000100800 */
[----:B------:R-:W3:Y:S04]  /*151b0*/  LDL R3, [R1+0x5ec] ;  /* 0x0005ec0001037983 */ /* 0x000ee80000100800 */
[----:B-1----:R-:W3:Y:S04]  /*151c0*/  LDL R130, [R1+0x608] ;  /* 0x0006080001827983 */ /* 0x002ee80000100800 */
[----:B------:R-:W3:Y:S04]  /*151d0*/  LDL R12, [R1+0x60c] ;  /* 0x00060c00010c7983 */ /* 0x000ee80000100800 */
[----:B------:R-:W3:Y:S04]  /*151e0*/  LDL.LU R111, [R1+0xc3c] ;  /* 0x000c3c00016f7983 */ /* 0x000ee80000300800 */
[----:B------:R-:W3:Y:S01]  /*151f0*/  LDL R131, [R1+0x628] ;  /* 0x0006280001837983 */ /* 0x000ee20000100800 */
[----:B----4-:R-:W-:-:S03]  /*15200*/  @P2 IMAD.MOV.U32 R5, RZ, RZ, R10 ;  /* 0x000000ffff052224 */ /* 0x010fc600078e000a */
[----:B------:R-:W4:Y:S01]  /*15210*/  LDL R10, [R1+0x62c] ;  /* 0x00062c00010a7983 */ /* 0x000f220000100800 */
[----:B------:R-:W-:Y:S02]  /*15220*/  PRMT R114, RZ, 0x7610, R114 ;  /* 0x00007610ff727816 */ /* 0x000fe40000000072 */
[----:B------:R-:W-:Y:S02]  /*15230*/  PRMT R113, RZ, 0x7610, R113 ;  /* 0x00007610ff717816 */ /* 0x000fe40000000071 */
[----:B------:R-:W-:Y:S02]  /*15240*/  PRMT R112, RZ, 0x7610, R112 ;  /* 0x00007610ff707816 */ /* 0x000fe40000000070 */
[----:B--2---:R-:W-:-:S06]  /*15250*/  PRMT R115, RZ, 0x7610, R115 ;  /* 0x00007610ff737816 */ /* 0x004fcc0000000073 */
[----:B------:R0:W2:Y:S02]  /*15260*/  @P2 LDG.E.U8 R115, desc[UR22][R4.64] ;  /* 0x0000001604732981 */ /* 0x0000a4000c1e1100 */
[----:B0-----:R-:W-:Y:S02]  /*15270*/  @P2 IMAD.MOV.U32 R4, RZ, RZ, R138 ;  /* 0x000000ffff042224 */ /* 0x001fe400078e008a */
[----:B------:R-:W-:Y:S01]  /*15280*/  @P2 IMAD.MOV.U32 R5, RZ, RZ, R133 ;  /* 0x000000ffff052224 */ /* 0x000fe200078e0085 */
[----:B------:R-:W2:Y:S04]  /*15290*/  LDL R138, [R1+0x648] ;  /* 0x00064800018a7983 */ /* 0x000ea80000100800 */
[----:B------:R0:W2:Y:S02]  /*152a0*/  @P2 LDG.E.U8 R114, desc[UR22][R4.64] ;  /* 0x0000001604722981 */ /* 0x0000a4000c1e1100 */
[----:B0-----:R-:W-:-:S02]  /*152b0*/  @P2 IMAD.MOV.U32 R4, RZ, RZ, R136 ;  /* 0x000000ffff042224 */ /* 0x001fc400078e0088 */
[----:B------:R-:W-:Y:S01]  /*152c0*/  @P2 IMAD.MOV.U32 R5, RZ, RZ, R135 ;  /* 0x000000ffff052224 */ /* 0x000fe200078e0087 */
[----:B------:R-:W2:Y:S04]  /*152d0*/  LDL R136, [R1+0x66c] ;  /* 0x00066c0001887983 */ /* 0x000ea80000100800 */
[----:B------:R0:W2:Y:S04]  /*152e0*/  @P2 LDG.E.U8 R113, desc[UR22][R4.64] ;  /* 0x0000001604712981 */ /* 0x0000a8000c1e1100 */
[----:B------:R-:W2:Y:S01]  /*152f0*/  LDL R135, [R1+0x668] ;  /* 0x0006680001877983 */ /* 0x000ea20000100800 */
[----:B0-----:R-:W-:-:S02]  /*15300*/  @P2 IMAD.MOV.U32 R4, RZ, RZ, R140 ;  /* 0x000000ffff042224 */ /* 0x001fc400078e008c */
[----:B------:R-:W-:Y:S01]  /*15310*/  @P2 IMAD.MOV.U32 R5, RZ, RZ, R139 ;  /* 0x000000ffff052224 */ /* 0x000fe200078e008b */
[----:B------:R-:W2:Y:S04]  /*15320*/  LDL R140, [R1+0x68c] ;  /* 0x00068c00018c7983 */ /* 0x000ea80000100800 */
[----:B------:R0:W2:Y:S04]  /*15330*/  @P2 LDG.E.U8 R112, desc[UR22][R4.64] ;  /* 0x0000001604702981 */ /* 0x0000a8000c1e1100 */
[----:B------:R-:W2:Y:S01]  /*15340*/  LDL R139, [R1+0x688] ;  /* 0x00068800018b7983 */ /* 0x000ea20000100800 */
[----:B---3--:R-:W-:Y:S01]  /*15350*/  PRMT R111, RZ, 0x7610, R111 ;  /* 0x00007610ff6f7816 */ /* 0x008fe2000000006f */
[----:B0-----:R-:W-:-:S02]  /*15360*/  @P2 IMAD.MOV.U32 R4, RZ, RZ, R107 ;  /* 0x000000ffff042224 */ /* 0x001fc400078e006b */
[----:B------:R-:W-:Y:S01]  /*15370*/  @P2 IMAD.MOV.U32 R5, RZ, RZ, R134 ;  /* 0x000000ffff052224 */ /* 0x000fe200078e0086 */
[----:B------:R-:W3:Y:S01]  /*15380*/  LDL.LU R107, [R1+0xc38] ;  /* 0x000c3800016b7983 */ /* 0x000ee20000300800 */
[----:B------:R-:W-:-:S03]  /*15390*/  PRMT R110, RZ, 0x7610, R110 ;  /* 0x00007610ff6e7816 */ /* 0x000fc6000000006e */
[----:B------:R0:W3:Y:S01]  /*153a0*/  @P2 LDG.E.U8 R111, desc[UR22][R4.64] ;  /* 0x00000016046f2981 */ /* 0x0000e2000c1e1100 */
[----:B------:R-:W-:Y:S02]  /*153b0*/  PRMT R109, RZ, 0x7610, R109 ;  /* 0x00007610ff6d7816 */ /* 0x000fe4000000006d */
[----:B------:R-:W-:Y:S01]  /*153c0*/  PRMT R108, RZ, 0x7610, R108 ;  /* 0x00007610ff6c7816 */ /* 0x000fe2000000006c */
[----:B------:R-:W3:Y:S04]  /*153d0*/  LDL R132, [R1+0x6a8] ;  /* 0x0006a80001847983 */ /* 0x000ee80000100800 */
[----:B------:R-:W3:Y:S01]  /*153e0*/  LDL R133, [R1+0x6ac] ;  /* 0x0006ac0001857983 */ /* 0x000ee20000100800 */
[----:B0-----:R-:W-:Y:S02]  /*153f0*/  @P2 IMAD.MOV.U32 R4, RZ, RZ, R3 ;  /* 0x000000ffff042224 */ /* 0x001fe400078e0003 */
[----:B------:R-:W-:Y:S01]  /*15400*/  @P2 IMAD.MOV.U32 R5, RZ, RZ, R137 ;  /* 0x000000ffff052224 */ /* 0x000fe200078e0089 */
[----:B------:R-:W3:Y:S04]  /*15410*/  LDL R134, [R1+0x6c8] ;  /* 0x0006c80001867983 */ /* 0x000ee80000100800 */
[----:B------:R0:W3:Y:S04]  /*15420*/  @P2 LDG.E.U8 R110, desc[UR22][R4.64] ;  /* 0x00000016046e2981 */ /* 0x0000e8000c1e1100 */
[----:B------:R-:W3:Y:S04]  /*15430*/  LDL R137, [R1+0x6e8] ;  /* 0x0006e80001897983 */ /* 0x000ee80000100800 */
[----:B------:R-:W3:Y:S01]  /*15440*/  LDL R3, [R1+0x6ec] ;  /* 0x0006ec0001037983 */ /* 0x000ee20000100800 */
[----:B0-----:R-:W-:-:S02]  /*15450*/  @P2 IMAD.MOV.U32 R4, RZ, RZ, R12 ;  /* 0x000000ffff042224 */ /* 0x001fc400078e000c */
[----:B------:R-:W-:Y:S01]  /*15460*/  @P2 IMAD.MOV.U32 R5, RZ, RZ, R130 ;  /* 0x000000ffff052224 */ /* 0x000fe200078e0082 */
[----:B------:R-:W3:Y:S04]  /*15470*/  LDL R12, [R1+0x70c] ;  /* 0x00070c00010c7983 */ /* 0x000ee80000100800 */
[----:B------:R0:W3:Y:S02]  /*15480*/  @P2 LDG.E.U8 R109, desc[UR22][R4.64] ;  /* 0x00000016046d2981 */ /* 0x0000e4000c1e1100 */
[----:B0-----:R-:W-:Y:S02]  /*15490*/  @P2 IMAD.MOV.U32 R5, RZ, RZ, R131 ;  /* 0x000000ffff052224 */ /* 0x001fe400078e0083 */
[----:B----4-:R-:W-:Y:S02]  /*154a0*/  @P2 IMAD.MOV.U32 R4, RZ, RZ, R10 ;  /* 0x000000ffff042224 */ /* 0x010fe400078e000a */
[----:B------:R-:W4:Y:S04]  /*154b0*/  LDL R10, [R1+0x728] ;  /* 0x00072800010a7983 */ /* 0x000f280000100800 */
[----:B------:R0:W4:Y:S02]  /*154c0*/  @P2 LDG.E.U8 R108, desc[UR22][R4.64] ;  /* 0x00000016046c2981 */ /* 0x000124000c1e1100 */
[----:B0-----:R-:W-:-:S02]  /*154d0*/  @P2 IMAD.MOV.U32 R4, RZ, RZ, R103 ;  /* 0x000000ffff042224 */ /* 0x001fc400078e0067 */
[----:B------:R-:W4:Y:S01]  /*154e0*/  LDL.LU R103, [R1+0xc34] ;  /* 0x000c340001677983 */ /* 0x000f220000300800 */
[----:B------:R-:W-:Y:S02]  /*154f0*/  PRMT R106, RZ, 0x7610, R106 ;  /* 0x00007610ff6a7816 */ /* 0x000fe4000000006a */
[----:B------:R-:W-:Y:S02]  /*15500*/  PRMT R105, RZ, 0x7610, R105 ;  /* 0x00007610ff697816 */ /* 0x000fe40000000069 */
[----:B------:R-:W-:Y:S02]  /*15510*/  PRMT R104, RZ, 0x7610, R104 ;  /* 0x00007610ff687816 */ /* 0x000fe40000000068 */
[----:B------:R-:W-:Y:S01]  /*15520*/  PRMT R102, RZ, 0x7610, R102 ;  /* 0x00007610ff667816 */ /* 0x000fe20000000066 */
[----:B--2---:R-:W-:Y:S02]  /*15530*/  @P2 IMAD.MOV.U32 R5, RZ, RZ, R138 ;  /* 0x000000ffff052224 */ /* 0x004fe400078e008a */
[----:B------:R-:W2:Y:S01]  /*15540*/  LDL R138, [R1+0x748] ;  /* 0x00074800018a7983 */ /* 0x000ea20000100800 */
[----:B------:R-:W-:-:S02]  /*15550*/  PRMT R101, RZ, 0x7610, R101 ;  /* 0x00007610ff657816 */ /* 0x000fc40000000065 */
[----:B---3--:R-:W-:-:S06]  /*15560*/  PRMT R107, RZ, 0x7610, R107 ;  /* 0x00007610ff6b7816 */ /* 0x008fcc000000006b */
[----:B------:R0:W3:Y:S02]  /*15570*/  @P2 LDG.E.U8 R107, desc[UR22][R4.64] ;  /* 0x00000016046b2981 */ /* 0x0000e4000c1e1100 */
[----:B0-----:R-:W-:Y:S02]  /*15580*/  @P2 IMAD.MOV.U32 R4, RZ, RZ, R136 ;  /* 0x000000ffff042224 */ /* 0x001fe400078e0088 */
[----:B------:R-:W-:Y:S01]  /*15590*/  @P2 IMAD.MOV.U32 R5, RZ, RZ, R135 ;  /* 0x000000ffff052224 */ /* 0x000fe200078e0087 */
[----:B------:R-:W3:Y:S04]  /*155a0*/  LDL R136, [R1+0x76c] ;  /* 0x00076c0001887983 */ /* 0x000ee80000100800 */
[----:B------:R0:W3:Y:S04]  /*155b0*/  @P2 LDG.E.U8 R106, desc[UR22][R4.64] ;  /* 0x00000016046a2981 */ /* 0x0000e8000c1e1100 */
[----:B------:R-:W3:Y:S01]  /*155c0*/  LDL R135, [R1+0x768] ;  /* 0x0007680001877983 */ /* 0x000ee20000100800 */
[----:B0-----:R-:W-:-:S02]  /*155d0*/  @P2 IMAD.MOV.U32 R4, RZ, RZ, R140 ;  /* 0x000000ffff042224 */ /* 0x001fc400078e008c */
[----:B------:R-:W-:Y:S01]  /*155e0*/  @P2 IMAD.MOV.U32 R5, RZ, RZ, R139 ;  /* 0x000000ffff052224 */ /* 0x000fe200078e008b */
[----:B------:R-:W3:Y:S04]  /*155f0*/  LDL R140, [R1+0x78c] ;  /* 0x00078c00018c7983 */ /* 0x000ee80000100800 */
[----:B------:R0:W3:Y:S04]  /*15600*/  @P2 LDG.E.U8 R105, desc[UR22][R4.64] ;  /* 0x0000001604692981 */ /* 0x0000e8000c1e1100 */
[----:B------:R-:W3:Y:S01]  /*15610*/  LDL R139, [R1+0x788] ;  /* 0x00078800018b7983 */ /* 0x000ee20000100800 */
[----:B0-----:R-:W-:-:S02]  /*15620*/  @P2 IMAD.MOV.U32 R4, RZ, RZ, R133 ;  /* 0x000000ffff042224 */ /* 0x001fc400078e0085 */
[----:B------:R-:W-:-:S05]  /*15630*/  @P2 IMAD.MOV.U32 R5, RZ, RZ, R132 ;  /* 0x000000ffff052224 */ /* 0x000fca00078e0084 */
[----:B------:R0:W3:Y:S02]  /*15640*/  @P2 LDG.E.U8 R104, desc[UR22][R4.64] ;  /* 0x0000001604682981 */ /* 0x0000e4000c1e1100 */
[----:B0-----:R-:W-:Y:S02]  /*15650*/  @P2 IMAD.MOV.U32 R4, RZ, RZ, R99 ;  /* 0x000000ffff042224 */ /* 0x001fe400078e0063 */
[----:B------:R-:W-:Y:S01]  /*15660*/  @P2 IMAD.MOV.U32 R5, RZ, RZ, R134 ;  /* 0x000000ffff052224 */ /* 0x000fe200078e0086 */
[----:B------:R-:W3:Y:S01]  /*15670*/  LDL.LU R99, [R1+0xc30] ;  /* 0x000c300001637983 */ /* 0x000ee20000300800 */
[----:B----4-:R-:W-:-:S06]  /*15680*/  PRMT R103, RZ, 0x7610, R103 ;  /* 0x00007610ff677816 */ /* 0x010fcc0000000067 */
[----:B------:R0:W4:Y:S02]  /*15690*/  @P2 LDG.E.U8 R103, desc[UR22][R4.64] ;  /* 0x0000001604672981 */ /* 0x000124000c1e1100 */
[----:B0-----:R-:W-:Y:S02]  /*156a0*/  @P2 IMAD.MOV.U32 R4, RZ, RZ, R3 ;  /* 0x000000ffff042224 */ /* 0x001fe400078e0003 */
[----:B------:R-:W-:Y:S01]  /*156b0*/  @P2 IMAD.MOV.U32 R5, RZ, RZ, R137 ;  /* 0x000000ffff052224 */ /* 0x000fe200078e0089 */
[----:B------:R-:W4:Y:S04]  /*156c0*/  LDL R3, [R1+0x7c8] ;  /* 0x0007c80001037983 */ /* 0x000f280000100800 */
[----:B------:R0:W4:Y:S02]  /*156d0*/  @P2 LDG.E.U8 R102, desc[UR22][R4.64] ;  /* 0x0000001604662981 */ /* 0x000124000c1e1100 */
[----:B0-----:R-:W-:-:S02]  /*156e0*/  @P2 IMAD.MOV.U32 R5, RZ, RZ, R97 ;  /* 0x000000ffff052224 */ /* 0x001fc400078e0061 */
[----:B------:R-:W4:Y:S01]  /*156f0*/  LDL.LU R97, [R1+0xc2c] ;  /* 0x000c2c0001617983 */ /* 0x000f220000300800 */
[----:B------:R-:W-:-:S03]  /*15700*/  @P2 IMAD.MOV.U32 R4, RZ, RZ, R12 ;  /* 0x000000ffff042224 */ /* 0x000fc600078e000c */
[----:B------:R-:W4:Y:S04]  /*15710*/  LDL R137, [R1+0x7e8] ;  /* 0x0007e80001897983 */ /* 0x000f280000100800 */
[----:B------:R0:W4:Y:S04]  /*15720*/  @P2 LDG.E.U8 R101, desc[UR22][R4.64] ;  /* 0x0000001604652981 */ /* 0x000128000c1e1100 */
[----:B------:R-:W4:Y:S01]  /*15730*/  LDL R12, [R1+0x7ec] ;  /* 0x0007ec00010c7983 */ /* 0x000f220000100800 */
[----:B0-----:R-:W-:-:S03]  /*15740*/  @P2 IMAD.MOV.U32 R4, RZ, RZ, R96 ;  /* 0x000000ffff042224 */ /* 0x001fc600078e0060 */
[----:B------:R-:W4:Y:S01]  /*15750*/  LDL.LU R96, [R1+0xc28] ;  /* 0x000c280001607983 */ /* 0x000f220000300800 */
[----:B------:R-:W-:Y:S01]  /*15760*/  PRMT R100, RZ, 0x7610, R100 ;  /* 0x00007610ff647816 */ /* 0x000fe20000000064 */
[----:B------:R-:W-:Y:S01]  /*15770*/  @P2 IMAD.MOV.U32 R5, RZ, RZ, R10 ;  /* 0x000000ffff052224 */ /* 0x000fe200078e000a */
[----:B------:R-:W-:Y:S01]  /*15780*/  PRMT R98, RZ, 0x7610, R98 ;  /* 0x00007610ff627816 */ /* 0x000fe20000000062 */
[----:B------:R-:W4:Y:S04]  /*15790*/  LDL R10, [R1+0x808] ;  /* 0x00080800010a7983 */ /* 0x000f280000100800 */
[----:B------:R0:W4:Y:S02]  /*157a0*/  @P2 LDG.E.U8 R100, desc[UR22][R4.64] ;  /* 0x0000001604642981 */ /* 0x000124000c1e1100 */
[----:B0-----:R-:W-:-:S02]  /*157b0*/  @P2 IMAD.MOV.U32 R4, RZ, RZ, R95 ;  /* 0x000000ffff042224 */ /* 0x001fc400078e005f */
[----:B--2---:R-:W-:Y:S01]  /*157c0*/  @P2 IMAD.MOV.U32 R5, RZ, RZ, R138 ;  /* 0x000000ffff052224 */ /* 0x004fe200078e008a */
[----:B------:R-:W2:Y:S04]  /*157d0*/  LDL.LU R95, [R1+0xc24] ;  /* 0x000c2400015f7983 */ /* 0x000ea80000300800 */
[----:B------:R-:W2:Y:S04]  /*157e0*/  LDL R138, [R1+0x828] ;  /* 0x00082800018a7983 */ /* 0x000ea80000100800 */
[----:B------:R-:W2:Y:S04]  /*157f0*/  LDL R131, [R1+0x848] ;  /* 0x0008480001837983 */ /* 0x000ea80000100800 */
[----:B------:R-:W2:Y:S04]  /*15800*/  LDL R132, [R1+0x84c] ;  /* 0x00084c0001847983 */ /* 0x000ea80000100800 */
[----:B------:R-:W2:Y:S01]  /*15810*/  LDL R133, [R1+0x868] ;  /* 0x0008680001857983 */ /* 0x000ea20000100800 */
[----:B---3--:R-:W-:-:S06]  /*15820*/  PRMT R99, RZ, 0x7610, R99 ;  /* 0x00007610ff637816 */ /* 0x008fcc0000000063 */
[----:B------:R0:W3:Y:S02]  /*15830*/  @P2 LDG.E.U8 R99, desc[UR22][R4.64] ;  /* 0x0000001604632981 */ /* 0x0000e4000c1e1100 */
[----:B0-----:R-:W-:Y:S02]  /*15840*/  @P2 IMAD.MOV.U32 R4, RZ, RZ, R136 ;  /* 0x000000ffff042224 */ /* 0x001fe400078e0088 */
[----:B------:R-:W-:-:S05]  /*15850*/  @P2 IMAD.MOV.U32 R5, RZ, RZ, R135 ;  /* 0x000000ffff052224 */ /* 0x000fca00078e0087 */
[----:B------:R0:W3:Y:S02]  /*15860*/  @P2 LDG.E.U8 R98, desc[UR22][R4.64] ;  /* 0x0000001604622981 */ /* 0x0000e4000c1e1100 */
[----:B0-----:R-:W-:Y:S02]  /*15870*/  @P2 IMAD.MOV.U32 R4, RZ, RZ, R140 ;  /* 0x000000ffff042224 */ /* 0x001fe400078e008c */
[----:B------:R-:W-:Y:S02]  /*15880*/  @P2 IMAD.MOV.U32 R5, RZ, RZ, R139 ;  /* 0x000000ffff052224 */ /* 0x000fe400078e008b */
[----:B------:R-:W3:Y:S01]  /*15890*/  LDL R139, [R1+0x888] ;  /* 0x00088800018b7983 */ /* 0x000ee20000100800 */
[----:B----4-:R-:W-:-:S06]  /*158a0*/  PRMT R97, RZ, 0x7610, R97 ;  /* 0x00007610ff617816 */ /* 0x010fcc0000000061 */
[----:B------:R0:W4:Y:S02]  /*158b0*/  @P2 LDG.E.U8 R97, desc[UR22][R4.64] ;  /* 0x0000001604612981 */ /* 0x000124000c1e1100 */
[----:B0-----:R-:W-:Y:S02]  /*158c0*/  @P2 IMAD.MOV.U32 R5, RZ, RZ, R93 ;  /* 0x000000ffff052224 */ /* 0x001fe400078e005d */
[----:B------:R-:W3:Y:S01]  /*158d0*/  LDL.LU R93, [R1+0xc20] ;  /* 0x000c2000015d7983 */ /* 0x000ee20000300800 */
[----:B------:R-:W-:Y:S01]  /*158e0*/  @P2 IMAD.MOV.U32 R4, RZ, RZ, R92 ;  /* 0x000000ffff042224 */ /* 0x000fe200078e005c */
[----:B------:R-:W-:Y:S02]  /*158f0*/  PRMT R96, RZ, 0x7610, R96 ;  /* 0x00007610ff607816 */ /* 0x000fe40000000060 */
[----:B------:R-:W4:Y:S04]  /*15900*/  LDL.LU R92, [R1+0xc1c] ;  /* 0x000c1c00015c7983 */ /* 0x000f280000300800 */
[----:B------:R0:W4:Y:S04]  /*15910*/  @P2 LDG.E.U8 R96, desc[UR22][R4.64] ;  /* 0x0000001604602981 */ /* 0x000128000c1e1100 */
[----:B------:R-:W4:Y:S04]  /*15920*/  LDL R134, [R1+0x8a8] ;  /* 0x0008a80001867983 */ /* 0x000f280000100800 */
[----:B------:R-:W4:Y:S01]  /*15930*/  LDL R140, [R1+0x8ac] ;  /* 0x0008ac00018c7983 */ /* 0x000f220000100800 */
[----:B0-----:R-:W-:-:S03]  /*15940*/  @P2 IMAD.MOV.U32 R4, RZ, RZ, R91 ;  /* 0x000000ffff042224 */ /* 0x001fc600078e005b */
[----:B------:R-:W4:Y:S01]  /*15950*/  LDL.LU R91, [R1+0xc18] ;  /* 0x000c1800015b7983 */ /* 0x000f220000300800 */
[----:B------:R-:W-:Y:S01]  /*15960*/  @P2 IMAD.MOV.U32 R5, RZ, RZ, R3 ;  /* 0x000000ffff052224 */ /* 0x000fe200078e0003 */
[----:B--2---:R-:W-:Y:S02]  /*15970*/  PRMT R95, RZ, 0x7610, R95 ;  /* 0x00007610ff5f7816 */ /* 0x004fe4000000005f */
[----:B------:R-:W2:Y:S01]  /*15980*/  LDL R136, [R1+0xd0] ;  /* 0x0000d00001887983 */ /* 0x000ea20000100800 */
[----:B------:R-:W-:-:S03]  /*15990*/  PRMT R94, RZ, 0x7610, R94 ;  /* 0x00007610ff5e7816 */ /* 0x000fc6000000005e */
[----:B------:R-:W2:Y:S04]  /*159a0*/  LDL R3, [R1+0xd4] ;  /* 0x0000d40001037983 */ /* 0x000ea80000100800 */
[----:B------:R0:W2:Y:S02]  /*159b0*/  @P2 LDG.E.U8 R95, desc[UR22][R4.64] ;  /* 0x00000016045f2981 */ /* 0x0000a4000c1e1100 */
[----:B0-----:R-:W-:Y:S02]  /*159c0*/  @P2 IMAD.MOV.U32 R4, RZ, RZ, R12 ;  /* 0x000000ffff042224 */ /* 0x001fe400078e000c */
[----:B------:R-:W-:Y:S01]  /*159d0*/  @P2 IMAD.MOV.U32 R5, RZ, RZ, R137 ;  /* 0x000000ffff052224 */ /* 0x000fe200078e0089 */
[----:B------:R-:W2:Y:S04]  /*159e0*/  LDL R12, [R1+0x110] ;  /* 0x00011000010c7983 */ /* 0x000ea80000100800 */
[----:B------:R0:W2:Y:S02]  /*159f0*/  @P2 LDG.E.U8 R94, desc[UR22][R4.64] ;  /* 0x00000016045e2981 */ /* 0x0000a4000c1e1100 */
[----:B0-----:R-:W-:-:S02]  /*15a00*/  @P2 IMAD.MOV.U32 R4, RZ, RZ, R89 ;  /* 0x000000ffff042224 */ /* 0x001fc400078e0059 */
[----:B------:R-:W-:Y:S01]  /*15a10*/  @P2 IMAD.MOV.U32 R5, RZ, RZ, R10 ;  /* 0x000000ffff052224 */ /* 0x000fe200078e000a */
[----:B------:R-:W2:Y:S04]  /*15a20*/  LDL.LU R89, [R1+0xc14] ;  /* 0x000c140001597983 */ /* 0x000ea80000300800 */
[----:B------:R-:W2:Y:S04]  /*15a30*/  LDL R135, [R1+0x150] ;  /* 0x0001500001877983 */ /* 0x000ea80000100800 */
[----:B------:R-:W2:Y:S01]  /*15a40*/  LDL R10, [R1+0x154] ;  /* 0x00015400010a7983 */ /* 0x000ea20000100800 */
[----:B------:R-:W-:-:S02]  /*15a50*/  PRMT R90, RZ, 0x7610, R90 ;  /* 0x00007610ff5a7816 */ /* 0x000fc4000000005a */
[----:B---3--:R-:W-:Y:S02]  /*15a60*/  PRMT R93, RZ, 0x7610, R93 ;  /* 0x00007610ff5d7816 */ /* 0x008fe4000000005d */
[----:B----4-:R-:W-:-:S04]  /*15a70*/  PRMT R92, RZ, 0x7610, R92 ;  /* 0x00007610ff5c7816 */ /* 0x010fc8000000005c */
[----:B------:R0:W3:Y:S02]  /*15a80*/  @P2 LDG.E.U8 R93, desc[UR22][R4.64] ;  /* 0x00000016045d2981 */ /* 0x0000e4000c1e1100 */
[----:B0-----:R-:W-:Y:S02]  /*15a90*/  @P2 IMAD.MOV.U32 R4, RZ, RZ, R88 ;  /* 0x000000ffff042224 */ /* 0x001fe400078e0058 */
[----:B------:R-:W-:Y:S01]  /*15aa0*/  @P2 IMAD.MOV.U32 R5, RZ, RZ, R138 ;  /* 0x000000ffff052224 */ /* 0x000fe200078e008a */
[----:B------:R-:W4:Y:S01]  /*15ab0*/  LDL.LU R88, [R1+0xc10] ;  /* 0x000c100001587983 */ /* 0x000f220000300800 */
[----:B------:R-:W-:-:S03]  /*15ac0*/  PRMT R91, RZ, 0x7610, R91 ;  /* 0x00007610ff5b7816 */ /* 0x000fc6000000005b */
[----:B------:R0:W3:Y:S04]  /*15ad0*/  @P2 LDG.E.U8 R92, desc[UR22][R4.64] ;  /* 0x00000016045c2981 */ /* 0x0000e8000c1e1100 */
[----:B------:R-:W3:Y:S04]  /*15ae0*/  LDL R137, [R1+0x190] ;  /* 0x0001900001897983 */ /* 0x000ee80000100800 */
[----:B------:R-:W3:Y:S01]  /*15af0*/  LDL R138, [R1+0x194] ;  /* 0x00019400018a7983 */ /* 0x000ee20000100800 */
[----:B0-----:R-:W-:Y:S02]  /*15b00*/  @P2 IMAD.MOV.U32 R4, RZ, RZ, R132 ;  /* 0x000000ffff042224 */ /* 0x001fe400078e0084 */
[----:B------:R-:W-:-:S05]  /*15b10*/  @P2 IMAD.MOV.U32 R5, RZ, RZ, R131 ;  /* 0x000000ffff052224 */ /* 0x000fca00078e0083 */
[----:B------:R0:W3:Y:S02]  /*15b20*/  @P2 LDG.E.U8 R91, desc[UR22][R4.64] ;  /* 0x00000016045b2981 */ /* 0x0000e4000c1e1100 */
[----:B0-----:R-:W-:Y:S02]  /*15b30*/  @P2 IMAD.MOV.U32 R4, RZ, RZ, R86 ;  /* 0x000000ffff042224 */ /* 0x001fe400078e0056 */
[----:B------:R-:W-:Y:S01]  /*15b40*/  @P2 IMAD.MOV.U32 R5, RZ, RZ, R133 ;  /* 0x000000ffff052224 */ /* 0x000fe200078e0085 */
[----:B------:R-:W3:Y:S04]  /*15b50*/  LDL.LU R86, [R1+0xc0c] ;  /* 0x000c0c0001567983 */ /* 0x000ee80000300800 */
[----:B------:R0:W3:Y:S02]  /*15b60*/  @P2 LDG.E.U8 R90, desc[UR22][R4.64] ;  /* 0x00000016045a2981 */ /* 0x0000e4000c1e1100 */
[----:B0-----:R-:W-:-:S02]  /*15b70*/  @P2 IMAD.MOV.U32 R4, RZ, RZ, R85 ;  /* 0x000000ffff042224 */ /* 0x001fc400078e0055 */
[----:B------:R-:W3:Y:S01]  /*15b80*/  LDL.LU R85, [R1+0xc08] ;  /* 0x000c080001557983 */ /* 0x000ee20000300800 */
[----:B--2---:R-:W-:Y:S01]  /*15b90*/  PRMT R89, RZ, 0x7610, R89 ;  /* 0x00007610ff597816 */ /* 0x004fe20000000059 */
[----:B------:R-:W-:Y:S01]  /*15ba0*/  @P2 IMAD.MOV.U32 R5, RZ, RZ, R139 ;  /* 0x000000ffff052224 */ /* 0x000fe200078e008b */
[----:B------:R-:W-:Y:S01]  /*15bb0*/  PRMT R87, RZ, 0x7610, R87 ;  /* 0x00007610ff577816 */ /* 0x000fe20000000057 */
[----:B------:R-:W2:Y:S04]  /*15bc0*/  LDL R139, [R1+0x230] ;  /* 0x00023000018b7983 */ /* 0x000ea80000100800 */
[----:B------:R0:W2:Y:S04]  /*15bd0*/  @P2 LDG.E.U8 R89, desc[UR22][R4.64] ;  /* 0x0000001604592981 */ /* 0x0000a8000c1e1100 */
[----:B------:R-:W2:Y:S01]  /*15be0*/  LDL R131, [R1+0x270] ;  /* 0x0002700001837983 */ /* 0x000ea20000100800 */
[----:B0-----:R-:W-:-:S02]  /*15bf0*/  @P2 IMAD.MOV.U32 R4, RZ, RZ, R140 ;  /* 0x000000ffff042224 */ /* 0x001fc400078e008c */
[----:B------:R-:W-:Y:S01]  /*15c00*/  @P2 IMAD.MOV.U32 R5, RZ, RZ, R134 ;  /* 0x000000ffff052224 */ /* 0x000fe200078e0086 */
[----:B------:R-:W2:Y:S01]  /*15c10*/  LDL R140, [R1+0x274] ;  /* 0x00027400018c7983 */ /* 0x000ea20000100800 */
[----:B------:R-:W-:Y:S02]  /*15c20*/  PRMT R84, RZ, 0x7610, R84 ;  /* 0x00007610ff547816 */ /* 0x000fe40000000054 */
[----:B------:R-:W-:Y:S02]  /*15c30*/  PRMT R67, RZ, 0x7610, R67 ;  /* 0x00007610ff437816 */ /* 0x000fe40000000043 */
[----:B----4-:R-:W-:-:S06]  /*15c40*/  PRMT R88, RZ, 0x7610, R88 ;  /* 0x00007610ff587816 */ /* 0x010fcc0000000058 */
[----:B------:R0:W4:Y:S02]  /*15c50*/  @P2 LDG.E.U8 R88, desc[UR22][R4.64] ;  /* 0x0000001604582981 */ /* 0x000124000c1e1100 */
[----:B0-----:R-:W-:Y:S02]  /*15c60*/  @P2 IMAD.MOV.U32 R4, RZ, RZ, R3 ;  /* 0x000000ffff042224 */ /* 0x001fe400078e0003 */
[----:B------:R-:W-:Y:S01]  /*15c70*/  @P2 IMAD.MOV.U32 R5, RZ, RZ, R136 ;  /* 0x000000ffff052224 */ /* 0x000fe200078e0088 */
[----:B------:R-:W4:Y:S04]  /*15c80*/  LDL R3, [R1+0x2b0] ;  /* 0x0002b00001037983 */ /* 0x000f280000100800 */
[----:B------:R0:W4:Y:S02]  /*15c90*/  @P2 LDG.E.U8 R87, desc[UR22][R4.64] ;  /* 0x0000001604572981 */ /* 0x000124000c1e1100 */
[----:B0-----:R-:W-:Y:S01]  /*15ca0*/  @P2 IMAD.MOV.U32 R4, RZ, RZ, R65 ;  /* 0x000000ffff042224 */ /* 0x001fe200078e0041 */
[----:B---3--:R-:W-:Y:S01]  /*15cb0*/  PRMT R86, RZ, 0x7610, R86 ;  /* 0x00007610ff567816 */ /* 0x008fe20000000056 */
[----:B------:R-:W-:Y:S01]  /*15cc0*/  @P2 IMAD.MOV.U32 R5, RZ, RZ, R12 ;  /* 0x000000ffff052224 */ /* 0x000fe200078e000c */
[----:B------:R-:W3:Y:S04]  /*15cd0*/  LDL.LU R65, [R1+0xc04] ;  /* 0x000c040001417983 */ /* 0x000ee80000300800 */
[----:B------:R0:W4:Y:S04]  /*15ce0*/  @P2 LDG.E.U8 R86, desc[UR22][R4.64] ;  /* 0x0000001604562981 */ /* 0x000128000c1e1100 */
[----:B------:R-:W4:Y:S04]  /*15cf0*/  LDL R132, [R1+0x2f0] ;  /* 0x0002f00001847983 */ /* 0x000f280000100800 */
[----:B------:R-:W4:Y:S01]  /*15d00*/  LDL R136, [R1+0x5f0] ;  /* 0x0005f00001887983 */ /* 0x000f220000100800 */
[----:B------:R-:W-:Y:S01]  /*15d10*/  PRMT R85, RZ, 0x7610, R85 ;  /* 0x00007610ff557816 */ /* 0x000fe20000000055 */
[----:B0-----:R-:W-:-:S02]  /*15d20*/  @P2 IMAD.MOV.U32 R4, RZ, RZ, R10 ;  /* 0x000000ffff042224 */ /* 0x001fc400078e000a */
[----:B------:R-:W4:Y:S01]  /*15d30*/  LDL R12, [R1+0x5f4] ;  /* 0x0005f400010c7983 */ /* 0x000f220000100800 */
[----:B------:R-:W-:-:S03]  /*15d40*/  @P2 IMAD.MOV.U32 R5, RZ, RZ, R135 ;  /* 0x000000ffff052224 */ /* 0x000fc600078e0087 */
[----:B------:R-:W4:Y:S04]  /*15d50*/  LDL R10, [R1+0x610] ;  /* 0x00061000010a7983 */ /* 0x000f280000100800 */
[----:B------:R0:W4:Y:S02]  /*15d60*/  @P2 LDG.E.U8 R85, desc[UR22][R4.64] ;  /* 0x0000001604552981 */ /* 0x000124000c1e1100 */
[----:B0-----:R-:W-:Y:S02]  /*15d70*/  @P2 IMAD.MOV.U32 R4, RZ, RZ, R138 ;  /* 0x000000ffff042224 */ /* 0x001fe400078e008a */
[----:B------:R-:W-:-:S05]  /*15d80*/  @P2 IMAD.MOV.U32 R5, RZ, RZ, R137 ;  /* 0x000000ffff052224 */ /* 0x000fca00078e0089 */
[----:B------:R0:W4:Y:S02]  /*15d90*/  @P2 LDG.E.U8 R84, desc[UR22][R4.64] ;  /* 0x0000001604542981 */ /* 0x000124000c1e1100 */
[----:B0-----:R-:W-:Y:S02]  /*15da0*/  @P2 IMAD.MOV.U32 R5, RZ, RZ, R59 ;  /* 0x000000ffff052224 */ /* 0x001fe400078e003b */
[----:B------:R-:W-:Y:S01]  /*15db0*/  @P2 IMAD.MOV.U32 R4, RZ, RZ, R61 ;  /* 0x000000ffff042224 */ /* 0x000fe200078e003d */
[----:B------:R-:W4:Y:S04]  /*15dc0*/  LDL.LU R59, [R1+0xc00] ;  /* 0x000c0000013b7983 */ /* 0x000f280000300800 */
[----:B------:R-:W4:Y:S04]  /*15dd0*/  LDL.LU R61, [R1+0xbfc] ;  /* 0x000bfc00013d7983 */ /* 0x000f280000300800 */
[----:B------:R0:W4:Y:S04]  /*15de0*/  @P2 LDG.E.U8 R67, desc[UR22][R4.64] ;  /* 0x0000001604432981 */ /* 0x000128000c1e1100 */
[----:B------:R-:W4:Y:S04]  /*15df0*/  LDL R133, [R1+0x630] ;  /* 0x0006300001857983 */ /* 0x000f280000100800 */
[----:B------:R-:W4:Y:S01]  /*15e00*/  LDL R134, [R1+0x650] ;  /* 0x0006500001867983 */ /* 0x000f220000100800 */
[----:B0-----:R-:W-:-:S03]  /*15e10*/  @P2 IMAD.MOV.U32 R4, RZ, RZ, R57 ;  /* 0x000000ffff042224 */ /* 0x001fc600078e0039 */
[----:B------:R-:W4:Y:S04]  /*15e20*/  LDL R137, [R1+0x654] ;  /* 0x0006540001897983 */ /* 0x000f280000100800 */
[----:B------:R-:W4:Y:S01]  /*15e30*/  LDL.LU R57, [R1+0xbf8] ;  /* 0x000bf80001397983 */ /* 0x000f220000300800 */
[----:B--2---:R-:W-:Y:S01]  /*15e40*/  @P2 IMAD.MOV.U32 R5, RZ, RZ, R139 ;  /* 0x000000ffff052224 */ /* 0x004fe200078e008b */
[----:B------:R-:W-:Y:S02]  /*15e50*/  PRMT R63, RZ, 0x7610, R63 ;  /* 0x00007610ff3f7816 */ /* 0x000fe4000000003f */
[----:B------:R-:W2:Y:S04]  /*15e60*/  LDL R135, [R1+0x670] ;  /* 0x0006700001877983 */ /* 0x000ea80000100800 */
[----:B------:R-:W2:Y:S04]  /*15e70*/  LDL R138, [R1+0x690] ;  /* 0x00069000018a7983 */ /* 0x000ea80000100800 */
[----:B------:R-:W2:Y:S01]  /*15e80*/  LDL R139, [R1+0x694] ;  /* 0x00069400018b7983 */ /* 0x000ea20000100800 */
[----:B---3--:R-:W-:-:S06]  /*15e90*/  PRMT R65, RZ, 0x7610, R65 ;  /* 0x00007610ff417816 */ /* 0x008fcc0000000041 */
[----:B------:R0:W3:Y:S02]  /*15ea0*/  @P2 LDG.E.U8 R65, desc[UR22][R4.64] ;  /* 0x0000001604412981 */ /* 0x0000e4000c1e1100 */
[----:B0-----:R-:W-:Y:S02]  /*15eb0*/  @P2 IMAD.MOV.U32 R4, RZ, RZ, R140 ;  /* 0x000000ffff042224 */ /* 0x001fe400078e008c */
[----:B------:R-:W-:Y:S01]  /*15ec0*/  @P2 IMAD.MOV.U32 R5, RZ, RZ, R131 ;  /* 0x000000ffff052224 */ /* 0x000fe200078e0083 */
[----:B------:R-:W2:Y:S04]  /*15ed0*/  LDL R140, [R1+0x6b0] ;  /* 0x0006b000018c7983 */ /* 0x000ea80000100800 */
[----:B------:R0:W2:Y:S02]  /*15ee0*/  @P2 LDG.E.U8 R63, desc[UR22][R4.64] ;  /* 0x00000016043f2981 */ /* 0x0000a4000c1e1100 */
[----:B0-----:R-:W-:-:S02]  /*15ef0*/  @P2 IMAD.MOV.U32 R4, RZ, RZ, R53 ;  /* 0x000000ffff042224 */ /* 0x001fc400078e0035 */
[----:B----4-:R-:W-:Y:S01]  /*15f00*/  @P2 IMAD.MOV.U32 R5, RZ, RZ, R3 ;  /* 0x000000ffff052224 */ /* 0x010fe200078e0003 */
[----:B------:R-:W4:Y:S04]  /*15f10*/  LDL.LU R53, [R1+0xbf4] ;  /* 0x000bf40001357983 */ /* 0x000f280000300800 */
[----:B------:R-:W2:Y:S01]  /*15f20*/  LDL R3, [R1+0x6d0] ;  /* 0x0006d00001037983 */ /* 0x000ea20000100800 */
[----:B------:R-:W-:Y:S02]  /*15f30*/  PRMT R61, RZ, 0x7610, R61 ;  /* 0x00007610ff3d7816 */ /* 0x000fe4000000003d */
[----:B------:R-:W-:-:S04]  /*15f40*/  PRMT R59, RZ, 0x7610, R59 ;  /* 0x00007610ff3b7816 */ /* 0x000fc8000000003b */
[----:B------:R0:W2:Y:S02]  /*15f50*/  @P2 LDG.E.U8 R61, desc[UR22][R4.64] ;  /* 0x00000016043d2981 */ /* 0x0000a4000c1e1100 */
[----:B0-----:R-:W-:Y:S02]  /*15f60*/  @P2 IMAD.MOV.U32 R4, RZ, RZ, R51 ;  /* 0x000000ffff042224 */ /* 0x001fe400078e0033 */
[----:B------:R-:W-:Y:S01]  /*15f70*/  @P2 IMAD.MOV.U32 R5, RZ, RZ, R132 ;  /* 0x000000ffff052224 */ /* 0x000fe200078e0084 */
[----:B------:R-:W2:Y:S01]  /*15f80*/  LDL.LU R51, [R1+0xbf0] ;  /* 0x000bf00001337983 */ /* 0x000ea20000300800 */
[----:B------:R-:W-:-:S03]  /*15f90*/  PRMT R57, RZ, 0x7610, R57 ;  /* 0x00007610ff397816 */ /* 0x000fc60000000039 */
[----:B------:R0:W3:Y:S02]  /*15fa0*/  @P2 LDG.E.U8 R59, desc[UR22][R4.64] ;  /* 0x00000016043b2981 */ /* 0x0000e4000c1e1100 */
[----:B0-----:R-:W-:Y:S02]  /*15fb0*/  @P2 IMAD.MOV.U32 R4, RZ, RZ, R12 ;  /* 0x000000ffff042224 */ /* 0x001fe400078e000c */
[----:B------:R-:W-:Y:S01]  /*15fc0*/  @P2 IMAD.MOV.U32 R5, RZ, RZ, R136 ;  /* 0x000000ffff052224 */ /* 0x000fe200078e0088 */
[----:B------:R-:W3:Y:S04]  /*15fd0*/  LDL R12, [R1+0x6f0] ;  /* 0x0006f000010c7983 */ /* 0x000ee80000100800 */
[----:B------:R0:W3:Y:S02]  /*15fe0*/  @P2 LDG.E.U8 R57, desc[UR22][R4.64] ;  /* 0x0000001604392981 */ /* 0x0000e4000c1e1100 */
[----:B0-----:R-:W-:-:S02]  /*15ff0*/  @P2 IMAD.MOV.U32 R4, RZ, RZ, R47 ;  /* 0x000000ffff042224 */ /* 0x001fc400078e002f */
[----:B------:R-:W3:Y:S01]  /*16000*/  LDL.LU R47, [R1+0xbec] ;  /* 0x000bec00012f7983 */ /* 0x000ee20000300800 */
[----:B------:R-:W-:Y:S01]  /*16010*/  PRMT R55, RZ, 0x7610, R55 ;  /* 0x00007610ff377816 */ /* 0x000fe20000000037 */
[----:B------:R-:W-:Y:S01]  /*16020*/  @P2 IMAD.MOV.U32 R5, RZ, RZ, R10 ;  /* 0x000000ffff052224 */ /* 0x000fe200078e000a */
[----:B------:R-:W-:Y:S01]  /*16030*/  PRMT R49, RZ, 0x7610, R49 ;  /* 0x00007610ff317816 */ /* 0x000fe20000000031 */
[----:B------:R-:W3:Y:S04]  /*16040*/  LDL R136, [R1+0x710] ;  /* 0x0007100001887983 */ /* 0x000ee80000100800 */
[----:B------:R0:W3:Y:S04]  /*16050*/  @P2 LDG.E.U8 R55, desc[UR22][R4.64] ;  /* 0x0000001604372981 */ /* 0x0000e8000c1e1100 */
[----:B------:R-:W3:Y:S01]  /*16060*/  LDL R10, [R1+0x714] ;  /* 0x00071400010a7983 */ /* 0x000ee20000100800 */
[----:B0-----:R-:W-:-:S02]  /*16070*/  @P2 IMAD.MOV.U32 R4, RZ, RZ, R42 ;  /* 0x000000ffff042224 */ /* 0x001fc400078e002a */
[----:B------:R-:W-:Y:S01]  /*16080*/  @P2 IMAD.MOV.U32 R5, RZ, RZ, R133 ;  /* 0x000000ffff052224 */ /* 0x000fe200078e0085 */
[----:B------:R-:W3:Y:S01]  /*16090*/  LDL.LU R42, [R1+0xbe8] ;  /* 0x000be800012a7983 */ /* 0x000ee20000300800 */
[----:B----4-:R-:W-:-:S06]  /*160a0*/  PRMT R53, RZ, 0x7610, R53 ;  /* 0x00007610ff357816 */ /* 0x010fcc0000000035 */
[----:B------:R0:W4:Y:S02]  /*160b0*/  @P2 LDG.E.U8 R53, desc[UR22][R4.64] ;  /* 0x0000001604352981 */ /* 0x000124000c1e1100 */
[----:B0-----:R-:W-:Y:S02]  /*160c0*/  @P2 IMAD.MOV.U32 R4, RZ, RZ, R137 ;  /* 0x000000ffff042224 */ /* 0x001fe400078e0089 */
[----:B------:R-:W-:Y:S01]  /*160d0*/  @P2 IMAD.MOV.U32 R5, RZ, RZ, R134 ;  /* 0x000000ffff052224 */ /* 0x000fe200078e0086 */
[----:B------:R-:W4:Y:S01]  /*160e0*/  LDL R137, [R1+0x730] ;  /* 0x0007300001897983 */ /* 0x000f220000100800 */
[----:B--2---:R-:W-:-:S06]  /*160f0*/  PRMT R51, RZ, 0x7610, R51 ;  /* 0x00007610ff337816 */ /* 0x004fcc0000000033 */
[----:B------:R0:W2:Y:S02]  /*16100*/  @P2 LDG.E.U8 R51, desc[UR22][R4.64] ;  /* 0x0000001604332981 */ /* 0x0000a4000c1e1100 */
[----:B0-----:R-:W-:Y:S02]  /*16110*/  @P2 IMAD.MOV.U32 R4, RZ, RZ, R40 ;  /* 0x000000ffff042224 */ /* 0x001fe400078e0028 */
[----:B------:R-:W-:Y:S01]  /*16120*/  @P2 IMAD.MOV.U32 R5, RZ, RZ, R135 ;  /* 0x000000ffff052224 */ /* 0x000fe200078e0087 */
[----:B------:R-:W2:Y:S04]  /*16130*/  LDL.LU R40, [R1+0xbe4] ;  /* 0x000be40001287983 */ /* 0x000ea80000300800 */
[----:B------:R0:W4:Y:S01]  /*16140*/  @P2 LDG.E.U8 R49, desc[UR22][R4.64] ;  /* 0x0000001604312981 */ /* 0x000122000c1e1100 */
[----:B---3--:R-:W-:Y:S01]  /*16150*/  PRMT R47, RZ, 0x7610, R47 ;  /* 0x00007610ff2f7816 */ /* 0x008fe2000000002f */
[----:B0-----:R-:W-:-:S02]  /*16160*/  @P2 IMAD.MOV.U32 R4, RZ, RZ, R139 ;  /* 0x000000ffff042224 */ /* 0x001fc400078e008b */
[----:B------:R-:W-:-:S05]  /*16170*/  @P2 IMAD.MOV.U32 R5, RZ, RZ, R138 ;  /* 0x000000ffff052224 */ /* 0x000fca00078e008a */
[----:B------:R0:W3:Y:S02]  /*16180*/  @P2 LDG.E.U8 R47, desc[UR22][R4.64] ;  /* 0x00000016042f2981 */ /* 0x0000e4000c1e1100 */
[----:B0-----:R-:W-:Y:S02]  /*16190*/  @P2 IMAD.MOV.U32 R4, RZ, RZ, R38 ;  /* 0x000000ffff042224 */ /* 0x001fe400078e0026 */
[----:B------:R-:W3:Y:S01]  /*161a0*/  LDL.LU R38, [R1+0xbe0] ;  /* 0x000be00001267983 */ /* 0x000ee20000300800 */
[----:B------:R-:W-:Y:S01]  /*161b0*/  PRMT R45, RZ, 0x7610, R45 ;  /* 0x00007610ff2d7816 */ /* 0x000fe2000000002d */
[----:B------:R-:W-:Y:S01]  /*161c0*/  @P2 IMAD.MOV.U32 R5, RZ, RZ, R140 ;  /* 0x000000ffff052224 */ /* 0x000fe200078e008c */
[----:B------:R-:W-:Y:S01]  /*161d0*/  PRMT R42, RZ, 0x7610, R42 ;  /* 0x00007610ff2a7816 */ /* 0x000fe2000000002a */
[----:B------:R-:W4:Y:S04]  /*161e0*/  LDL R138, [R1+0x750] ;  /* 0x00075000018a7983 */ /* 0x000f280000100800 */
[----:B------:R0:W4:Y:S04]  /*161f0*/  @P2 LDG.E.U8 R45, desc[UR22][R4.64] ;  /* 0x00000016042d2981 */ /* 0x000128000c1e1100 */
[----:B------:R-:W4:Y:S01]  /*16200*/  LDL R139, [R1+0x754] ;  /* 0x00075400018b7983 */ /* 0x000f220000100800 */
[----:B0-----:R-:W-:-:S02]  /*16210*/  @P2 IMAD.MOV.U32 R4, RZ, RZ, R36 ;  /* 0x000000ffff042224 */ /* 0x001fc400078e0024 */
[----:B------:R-:W-:Y:S01]  /*16220*/  @P2 IMAD.MOV.U32 R5, RZ, RZ, R3 ;  /* 0x000000ffff052224 */ /* 0x000fe200078e0003 */
[----:B------:R-:W4:Y:S04]  /*16230*/  LDL.LU R36, [R1+0xbdc] ;  /* 0x000bdc0001247983 */ /* 0x000f280000300800 */
[----:B------:R0:W4:Y:S04]  /*16240*/  @P2 LDG.E.U8 R42, desc[UR22][R4.64] ;  /* 0x00000016042a2981 */ /* 0x000128000c1e1100 */
[----:B------:R-:W4:Y:S04]  /*16250*/  LDL R126, [R1+0x770] ;  /* 0x00077000017e7983 */ /* 0x000f280000100800 */
[----:B------:R-:W4:Y:S01]  /*16260*/  LDL R127, [R1+0x774] ;  /* 0x00077400017f7983 */ /* 0x000f220000100800 */
[----:B0-----:R-:W-:-:S03]  /*16270*/  @P2 IMAD.MOV.U32 R4, RZ, RZ, R34 ;  /* 0x000000ffff042224 */ /* 0x001fc600078e0022 */
[----:B------:R-:W4:Y:S01]  /*16280*/  LDL R128, [R1+0x790] ;  /* 0x0007900001807983 */ /* 0x000f220000100800 */
[----:B------:R-:W-:-:S03]  /*16290*/  @P2 IMAD.MOV.U32 R5, RZ, RZ, R12 ;  /* 0x000000ffff052224 */ /* 0x000fc600078e000c */
[----:B------:R-:W4:Y:S04]  /*162a0*/  LDL R140, [R1+0x794] ;  /* 0x00079400018c7983 */ /* 0x000f280000100800 */
[----:B------:R-:W4:Y:S04]  /*162b0*/  LDL.LU R34, [R1+0xbd8] ;  /* 0x000bd80001227983 */ /* 0x000f280000300800 */
[----:B------:R-:W4:Y:S04]  /*162c0*/  LDL R3, [R1+0x7b0] ;  /* 0x0007b00001037983 */ /* 0x000f280000100800 */
[----:B------:R-:W4:Y:S04]  /*162d0*/  LDL R12, [R1+0x7b4] ;  /* 0x0007b400010c7983 */ /* 0x000f280000100800 */
[----:B------:R-:W4:Y:S04]  /*162e0*/  LDL R129, [R1+0x7d0] ;  /* 0x0007d00001817983 */ /* 0x000f280000100800 */
[----:B------:R-:W4:Y:S04]  /*162f0*/  LDL R130, [R1+0x7f0] ;  /* 0x0007f00001827983 */ /* 0x000f280000100800 */
[----:B------:R-:W4:Y:S01]  /*16300*/  LDL R131, [R1+0x7f4] ;  /* 0x0007f40001837983 */ /* 0x000f220000100800 */
[----:B--2---:R-:W-:-:S06]  /*16310*/  PRMT R40, RZ, 0x7610, R40 ;  /* 0x00007610ff287816 */ /* 0x004fcc0000000028 */
[----:B------:R0:W2:Y:S02]  /*16320*/  @P2 LDG.E.U8 R40, desc[UR22][R4.64] ;  /* 0x0000001604282981 */ /* 0x0000a4000c1e1100 */
[----:B0-----:R-:W-:Y:S02]  /*16330*/  @P2 IMAD.MOV.U32 R4, RZ, RZ, R10 ;  /* 0x000000ffff042224 */ /* 0x001fe400078e000a */
[----:B------:R-:W-:Y:S01]  /*16340*/  @P2 IMAD.MOV.U32 R5, RZ, RZ, R136 ;  /* 0x000000ffff052224 */ /* 0x000fe200078e0088 */
[----:B------:R-:W2:Y:S01]  /*16350*/  LDL R10, [R1+0x7d4] ;  /* 0x0007d400010a7983 */ /* 0x000ea20000100800 */
[----:B---3--:R-:W-:-:S06]  /*16360*/  PRMT R38, RZ, 0x7610, R38 ;  /* 0x00007610ff267816 */ /* 0x008fcc0000000026 */
[----:B------:R0:W3:Y:S02]  /*16370*/  @P2 LDG.E.U8 R38, desc[UR22][R4.64] ;  /* 0x0000001604262981 */ /* 0x0000e4000c1e1100 */
[----:B0-----:R-:W-:Y:S02]  /*16380*/  @P2 IMAD.MOV.U32 R4, RZ, RZ, R30 ;  /* 0x000000ffff042224 */ /* 0x001fe400078e001e */
[----:B------:R-:W2:Y:S04]  /*16390*/  LDL.LU R30, [R1+0xbd4] ;  /* 0x000bd400011e7983 */ /* 0x000ea80000300800 */
[----:B------:R-:W3:Y:S04]  /*163a0*/  LDL R132, [R1+0x810] ;  /* 0x0008100001847983 */ /* 0x000ee80000100800 */
[----:B------:R-:W3:Y:S01]  /*163b0*/  LDL R133, [R1+0x814] ;  /* 0x0008140001857983 */ /* 0x000ee20000100800 */
[----:B----4-:R-:W-:Y:S01]  /*163c0*/  PRMT R36, RZ, 0x7610, R36 ;  /* 0x00007610ff247816 */ /* 0x010fe20000000024 */
[----:B------:R-:W-:-:S02]  /*163d0*/  @P2 IMAD.MOV.U32 R5, RZ, RZ, R137 ;  /* 0x000000ffff052224 */ /* 0x000fc400078e0089 */
[----:B------:R-:W4:Y:S04]  /*163e0*/  LDL R134, [R1+0x830] ;  /* 0x0008300001867983 */ /* 0x000f280000100800 */
[----:B------:R-:W3:Y:S04]  /*163f0*/  LDL R135, [R1+0x834] ;  /* 0x0008340001877983 */ /* 0x000ee80000100800 */
[----:B------:R0:W3:Y:S04]  /*16400*/  @P2 LDG.E.U8 R36, desc[UR22][R4.64] ;  /* 0x0000001604242981 */ /* 0x0000e8000c1e1100 */
[----:B------:R-:W3:Y:S01]  /*16410*/  LDL R136, [R1+0x850] ;  /* 0x0008500001887983 */ /* 0x000ee20000100800 */
[----:B------:R-:W-:-:S03]  /*16420*/  PRMT R34, RZ, 0x7610, R34 ;  /* 0x00007610ff227816 */ /* 0x000fc60000000022 */
[----:B------:R-:W3:Y:S01]  /*16430*/  LDL R137, [R1+0x854] ;  /* 0x0008540001897983 */ /* 0x000ee20000100800 */
[----:B0-----:R-:W-:Y:S02]  /*16440*/  @P2 IMAD.MOV.U32 R4, RZ, RZ, R139 ;  /* 0x000000ffff042224 */ /* 0x001fe400078e008b */
[----:B------:R-:W-:Y:S01]  /*16450*/  @P2 IMAD.MOV.U32 R5, RZ, RZ, R138 ;  /* 0x000000ffff052224 */ /* 0x000fe200078e008a */
[----:B------:R-:W-:Y:S01]  /*16460*/  PRMT R32, RZ, 0x7610, R32 ;  /* 0x00007610ff207816 */ /* 0x000fe20000000020 */
[----:B------:R-:W3:Y:S04]  /*16470*/  LDL R138, [R1+0x870] ;  /* 0x00087000018a7983 */ /* 0x000ee80000100800 */
[----:B------:R0:W3:Y:S04]  /*16480*/  @P2 LDG.E.U8 R34, desc[UR22][R4.64] ;  /* 0x0000001604222981 */ /* 0x0000e8000c1e1100 */
[----:B------:R-:W3:Y:S01]  /*16490*/  LDL R139, [R1+0x874] ;  /* 0x00087400018b7983 */ /* 0x000ee20000100800 */
[----:B0-----:R-:W-:-:S02]  /*164a0*/  @P2 IMAD.MOV.U32 R4, RZ, RZ, R127 ;  /* 0x000000ffff042224 */ /* 0x001fc400078e007f */
[----:B------:R-:W-:-:S05]  /*164b0*/  @P2 IMAD.MOV.U32 R5, RZ, RZ, R126 ;  /* 0x000000ffff052224 */ /* 0x000fca00078e007e */
[----:B------:R0:W3:Y:S01]  /*164c0*/  @P2 LDG.E.U8 R32, desc[UR22][R4.64] ;  /* 0x0000001604202981 */ /* 0x0000e2000c1e1100 */
[----:B------:R-:W-:Y:S01]  /*164d0*/  PRMT R28, RZ, 0x7610, R28 ;  /* 0x00007610ff1c7816 */ /* 0x000fe2000000001c */
[----:B0-----:R-:W-:Y:S02]  /*164e0*/  @P2 IMAD.MOV.U32 R4, RZ, RZ, R140 ;  /* 0x000000ffff042224 */ /* 0x001fe400078e008c */
[----:B------:R-:W-:Y:S01]  /*164f0*/  @P2 IMAD.MOV.U32 R5, RZ, RZ, R128 ;  /* 0x000000ffff052224 */ /* 0x000fe200078e0080 */
[----:B------:R-:W3:Y:S01]  /*16500*/  LDL R140, [R1+0x890] ;  /* 0x00089000018c7983 */ /* 0x000ee20000100800 */
[----:B--2---:R-:W-:-:S06]  /*16510*/  PRMT R30, RZ, 0x7610, R30 ;  /* 0x00007610ff1e7816 */ /* 0x004fcc000000001e */
[----:B------:R0:W2:Y:S02]  /*16520*/  @P2 LDG.E.U8 R30, desc[UR22][R4.64] ;  /* 0x00000016041e2981 */ /* 0x0000a4000c1e1100 */
[----:B0-----:R-:W-:Y:S02]  /*16530*/  @P2 IMAD.MOV.U32 R4, RZ, RZ, R12 ;  /* 0x000000ffff042224 */ /* 0x001fe400078e000c */
[----:B------:R-:W-:Y:S01]  /*16540*/  @P2 IMAD.MOV.U32 R5, RZ, RZ, R3 ;  /* 0x000000ffff052224 */ /* 0x000fe200078e0003 */
[----:B------:R-:W2:Y:S04]  /*16550*/  LDL R12, [R1+0x8b4] ;  /* 0x0008b400010c7983 */ /* 0x000ea80000100800 */
[----:B------:R-:W2:Y:S04]  /*16560*/  LDL R3, [R1+0x8b0] ;  /* 0x0008b00001037983 */ /* 0x000ea80000100800 */
[----:B------:R0:W2:Y:S02]  /*16570*/  @P2 LDG.E.U8 R28, desc[UR22][R4.64] ;  /* 0x00000016041c2981 */ /* 0x0000a4000c1e1100 */
[----:B0-----:R-:W-:-:S02]  /*16580*/  @P2 IMAD.MOV.U32 R4, RZ, RZ, R10 ;  /* 0x000000ffff042224 */ /* 0x001fc400078e000a */
[----:B------:R-:W2:Y:S01]  /*16590*/  LDL R10, [R1+0xd8] ;  /* 0x0000d800010a7983 */ /* 0x000ea20000100800 */
[----:B------:R-:W-:Y:S01]  /*165a0*/  PRMT R26, RZ, 0x7610, R26 ;  /* 0x00007610ff1a7816 */ /* 0x000fe2000000001a */
[----:B------:R-:W-:Y:S01]  /*165b0*/  @P2 IMAD.MOV.U32 R5, RZ, RZ, R129 ;  /* 0x000000ffff052224 */ /* 0x000fe200078e0081 */
[----:B------:R-:W-:-:S04]  /*165c0*/  PRMT R24, RZ, 0x7610, R24 ;  /* 0x00007610ff187816 */ /* 0x000fc80000000018 */
[----:B------:R0:W2:Y:S01]  /*165d0*/  @P2 LDG.E.U8 R26, desc[UR22][R4.64] ;  /* 0x00000016041a2981 */ /* 0x0000a2000c1e1100 */
[----:B------:R-:W-:Y:S01]  /*165e0*/  PRMT R22, RZ, 0x7610, R22 ;  /* 0x00007610ff167816 */ /* 0x000fe20000000016 */
[----:B0-----:R-:W-:Y:S02]  /*165f0*/  @P2 IMAD.MOV.U32 R4, RZ, RZ, R131 ;  /* 0x000000ffff042224 */ /* 0x001fe400078e0083 */
[----:B------:R-:W-:Y:S01]  /*16600*/  @P2 IMAD.MOV.U32 R5, RZ, RZ, R130 ;  /* 0x000000ffff052224 */ /* 0x000fe200078e0082 */
[----:B------:R-:W-:Y:S01]  /*16610*/  PRMT R20, RZ, 0x7610, R20 ;  /* 0x00007610ff147816 */ /* 0x000fe20000000014 */
[----:B------:R-:W2:Y:S04]  /*16620*/  LDL R131, [R1+0x198] ;  /* 0x0001980001837983 */ /* 0x000ea80000100800 */
[----:B------:R3:W2:Y:S02]  /*16630*/  @P2 LDG.E.U8 R24, desc[UR22][R4.64] ;  /* 0x0000001604182981 */ /* 0x0006a4000c1e1100 */
[----:B---3--:R-:W-:-:S02]  /*16640*/  @P2 IMAD.MOV.U32 R4, RZ, RZ, R133 ;  /* 0x000000ffff042224 */ /* 0x008fc400078e0085 */
[----:B------:R-:W-:Y:S01]  /*16650*/  @P2 IMAD.MOV.U32 R5, RZ, RZ, R132 ;  /* 0x000000ffff052224 */ /* 0x000fe200078e0084 */
[----:B------:R-:W-:Y:S01]  /*16660*/  PRMT R18, RZ, 0x7610, R18 ;  /* 0x00007610ff127816 */ /* 0x000fe20000000012 */
[----:B------:R-:W3:Y:S04]  /*16670*/  LDL R132, [R1+0x1d8] ;  /* 0x0001d80001847983 */ /* 0x000ee80000100800 */
[----:B------:R0:W3:Y:S01]  /*16680*/  @P2 LDG.E.U8 R22, desc[UR22][R4.64] ;  /* 0x0000001604162981 */ /* 0x0000e2000c1e1100 */
[----:B------:R-:W-:Y:S02]  /*16690*/  PRMT R17, RZ, 0x7610, R17 ;  /* 0x00007610ff117816 */ /* 0x000fe40000000011 */
[----:B------:R-:W-:Y:S01]  /*166a0*/  PRMT R16, RZ, 0x7610, R16 ;  /* 0x00007610ff107816 */ /* 0x000fe20000000010 */
[----:B------:R-:W3:Y:S01]  /*166b0*/  LDL R133, [R1+0x238] ;  /* 0x0002380001857983 */ /* 0x000ee20000100800 */
[----:B0-----:R-:W-:-:S02]  /*166c0*/  @P2 IMAD.MOV.U32 R4, RZ, RZ, R135 ;  /* 0x000000ffff042224 */ /* 0x001fc400078e0087 */
[----:B----4-:R-:W-:Y:S01]  /*166d0*/  @P2 IMAD.MOV.U32 R5, RZ, RZ, R134 ;  /* 0x000000ffff052224 */ /* 0x010fe200078e0086 */
[----:B------:R-:W-:Y:S01]  /*166e0*/  PRMT R15, RZ, 0x7610, R15 ;  /* 0x00007610ff0f7816 */ /* 0x000fe2000000000f */
[----:B------:R-:W4:Y:S04]  /*166f0*/  LDL R134, [R1+0x23c] ;  /* 0x00023c0001867983 */ /* 0x000f280000100800 */
[----:B------:R0:W3:Y:S02]  /*16700*/  @P2 LDG.E.U8 R20, desc[UR22][R4.64] ;  /* 0x0000001604142981 */ /* 0x0000e4000c1e1100 */
[----:B0-----:R-:W-:Y:S02]  /*16710*/  @P2 IMAD.MOV.U32 R4, RZ, RZ, R137 ;  /* 0x000000ffff042224 */ /* 0x001fe400078e0089 */
[----:B------:R-:W-:-:S05]  /*16720*/  @P2 IMAD.MOV.U32 R5, RZ, RZ, R136 ;  /* 0x000000ffff052224 */ /* 0x000fca00078e0088 */
[----:B------:R0:W3:Y:S02]  /*16730*/  @P2 LDG.E.U8 R18, desc[UR22][R4.64] ;  /* 0x0000001604122981 */ /* 0x0000e4000c1e1100 */
[----:B0-----:R-:W-:Y:S02]  /*16740*/  @P2 IMAD.MOV.U32 R4, RZ, RZ, R139 ;  /* 0x000000ffff042224 */ /* 0x001fe400078e008b */
[----:B------:R-:W-:-:S05]  /*16750*/  @P2 IMAD.MOV.U32 R5, RZ, RZ, R138 ;  /* 0x000000ffff052224 */ /* 0x000fca00078e008a */
[----:B------:R0:W3:Y:S02]  /*16760*/  @P2 LDG.E.U8 R17, desc[UR22][R4.64] ;  /* 0x0000001604112981 */ /* 0x0000e4000c1e1100 */
[----:B0-----:R-:W-:Y:S02]  /*16770*/  @P2 IMAD.MOV.U32 R4, RZ, RZ, R69 ;  /* 0x000000ffff042224 */ /* 0x001fe400078e0045 */
[----:B------:R-:W-:Y:S01]  /*16780*/  @P2 IMAD.MOV.U32 R5, RZ, RZ, R140 ;  /* 0x000000ffff052224 */ /* 0x000fe200078e008c */
[----:B------:R-:W3:Y:S04]  /*16790*/  LDL.LU R69, [R1+0xbd0] ;  /* 0x000bd00001457983 */ /* 0x000ee80000300800 */
[----:B------:R2:W4:Y:S01]  /*167a0*/  @P2 LDG.E.U8 R16, desc[UR22][R4.64] ;  /* 0x0000001604102981 */ /* 0x000522000c1e1100 */
[----:B------:R-:W-:-:S03]  /*167b0*/  PRMT R71, RZ, 0x7610, R71 ;  /* 0x00007610ff477816 */ /* 0x000fc60000000047 */
[----:B------:R-:W4:Y:S04]  /*167c0*/  LDL R135, [R1+0x278] ;  /* 0x0002780001877983 */ /* 0x000f280000100800 */
[----:B------:R-:W4:Y:S04]  /*167d0*/  LDL R136, [R1+0x27c] ;  /* 0x00027c0001887983 */ /* 0x000f280000100800 */
[----:B------:R-:W4:Y:S01]  /*167e0*/  LDL R137, [R1+0x2b8] ;  /* 0x0002b80001897983 */ /* 0x000f220000100800 */
[----:B------:R-:W-:Y:S01]  /*167f0*/  PRMT R70, RZ, 0x7610, R70 ;  /* 0x00007610ff467816 */ /* 0x000fe20000000046 */
[----:B--2---:R-:W-:-:S02]  /*16800*/  @P2 IMAD.MOV.U32 R4, RZ, RZ, R12 ;  /* 0x000000ffff042224 */ /* 0x004fc400078e000c */
[----:B------:R-:W-:-:S05]  /*16810*/  @P2 IMAD.MOV.U32 R5, RZ, RZ, R3 ;  /* 0x000000ffff052224 */ /* 0x000fca00078e0003 */
[----:B------:R0:W2:Y:S02]  /*16820*/  @P2 LDG.E.U8 R15, desc[UR22][R4.64] ;  /* 0x00000016040f2981 */ /* 0x0000a4000c1e1100 */
[----:B0-----:R-:W-:Y:S02]  /*16830*/  @P2 IMAD.MOV.U32 R4, RZ, RZ, R68 ;  /* 0x000000ffff042224 */ /* 0x001fe400078e0044 */
[----:B------:R-:W-:Y:S01]  /*16840*/  @P2 IMAD.MOV.U32 R5, RZ, RZ, R10 ;  /* 0x000000ffff052224 */ /* 0x000fe200078e000a */
[----:B------:R-:W2:Y:S04]  /*16850*/  LDL.LU R68, [R1+0xbcc] ;  /* 0x000bcc0001447983 */ /* 0x000ea80000300800 */
[----:B------:R0:W4:Y:S04]  /*16860*/  @P2 LDG.E.U8 R71, desc[UR22][R4.64] ;  /* 0x0000001604472981 */ /* 0x000128000c1e1100 */
[----:B------:R-:W4:Y:S01]  /*16870*/  LDL R138, [R1+0x5f8] ;  /* 0x0005f800018a7983 */ /* 0x000f220000100800 */
[----:B0-----:R-:W-:-:S03]  /*16880*/  @P2 IMAD.MOV.U32 R5, RZ, RZ, R66 ;  /* 0x000000ffff052224 */ /* 0x001fc600078e0042 */
[----:B------:R-:W4:Y:S01]  /*16890*/  LDL.LU R66, [R1+0xbc8] ;  /* 0x000bc80001427983 */ /* 0x000f220000300800 */
[----:B------:R-:W-:-:S03]  /*168a0*/  @P2 IMAD.MOV.U32 R4, RZ, RZ, R64 ;  /* 0x000000ffff042224 */ /* 0x000fc600078e0040 */
[----:B------:R-:W4:Y:S04]  /*168b0*/  LDL.LU R64, [R1+0xbc4] ;  /* 0x000bc40001407983 */ /* 0x000f280000300800 */
[----:B------:R0:W4:Y:S04]  /*168c0*/  @P2 LDG.E.U8 R70, desc[UR22][R4.64] ;  /* 0x0000001604462981 */ /* 0x000128000c1e1100 */
[----:B------:R-:W4:Y:S04]  /*168d0*/  LDL R139, [R1+0x618] ;  /* 0x00061800018b7983 */ /* 0x000f280000100800 */
[----:B------:R-:W4:Y:S01]  /*168e0*/  LDL R140, [R1+0x638] ;  /* 0x00063800018c7983 */ /* 0x000f220000100800 */
[----:B0-----:R-:W-:-:S03]  /*168f0*/  @P2 IMAD.MOV.U32 R5, RZ, RZ, R62 ;  /* 0x000000ffff052224 */ /* 0x001fc600078e003e */
[----:B------:R-:W4:Y:S04]  /*16900*/  LDL R3, [R1+0x63c] ;  /* 0x00063c0001037983 */ /* 0x000f280000100800 */
[----:B------:R-:W4:Y:S01]  /*16910*/  LDL.LU R62, [R1+0xbc0] ;  /* 0x000bc000013e7983 */ /* 0x000f220000300800 */
[----:B------:R-:W-:-:S03]  /*16920*/  @P2 IMAD.MOV.U32 R4, RZ, RZ, R60 ;  /* 0x000000ffff042224 */ /* 0x000fc600078e003c */
[----:B------:R-:W4:Y:S04]  /*16930*/  LDL.LU R60, [R1+0xbbc] ;  /* 0x000bbc00013c7983 */ /* 0x000f280000300800 */
[----:B------:R-:W4:Y:S04]  /*16940*/  LDL R12, [R1+0x658] ;  /* 0x00065800010c7983 */ /* 0x000f280000100800 */
[----:B------:R-:W4:Y:S01]  /*16950*/  LDL R10, [R1+0x678] ;  /* 0x00067800010a7983 */ /* 0x000f220000100800 */
[----:B---3--:R-:W-:-:S06]  /*16960*/  PRMT R69, RZ, 0x7610, R69 ;  /* 0x00007610ff457816 */ /* 0x008fcc0000000045 */
[----:B------:R0:W3:Y:S02]  /*16970*/  @P2 LDG.E.U8 R69, desc[UR22][R4.64] ;  /* 0x0000001604452981 */ /* 0x0000e4000c1e1100 */
[----:B0-----:R-:W-:Y:S02]  /*16980*/  @P2 IMAD.MOV.U32 R4, RZ, RZ, R58 ;  /* 0x000000ffff042224 */ /* 0x001fe400078e003a */
[----:B------:R-:W-:Y:S01]  /*16990*/  @P2 IMAD.MOV.U32 R5, RZ, RZ, R131 ;  /* 0x000000ffff052224 */ /* 0x000fe200078e0083 */
[----:B------:R-:W3:Y:S01]  /*169a0*/  LDL.LU R58, [R1+0xbb8] ;  /* 0x000bb800013a7983 */ /* 0x000ee20000300800 */
[----:B--2---:R-:W-:-:S06]  /*169b0*/  PRMT R68, RZ, 0x7610, R68 ;  /* 0x00007610ff447816 */ /* 0x004fcc0000000044 */
[----:B------:R0:W2:Y:S01]  /*169c0*/  @P2 LDG.E.U8 R68, desc[UR22][R4.64] ;  /* 0x0000001604442981 */ /* 0x0000a2000c1e1100 */
[----:B----4-:R-:W-:Y:S01]  /*169d0*/  PRMT R66, RZ, 0x7610, R66 ;  /* 0x00007610ff427816 */ /* 0x010fe20000000042 */
[----:B0-----:R-:W-:Y:S02]  /*169e0*/  @P2 IMAD.MOV.U32 R4, RZ, RZ, R56 ;  /* 0x000000ffff042224 */ /* 0x001fe400078e0038 */
[----:B------:R-:W-:Y:S01]  /*169f0*/  @P2 IMAD.MOV.U32 R5, RZ, RZ, R132 ;  /* 0x000000ffff052224 */ /* 0x000fe200078e0084 */
[----:B------:R-:W-:Y:S01]  /*16a00*/  PRMT R64, RZ, 0x7610, R64 ;  /* 0x00007610ff407816 */ /* 0x000fe20000000040 */
[----:B------:R-:W4:Y:S04]  /*16a10*/  LDL.LU R56, [R1+0xbb4] ;  /* 0x000bb40001387983 */ /* 0x000f280000300800 */
[----:B------:R0:W2:Y:S02]  /*16a20*/  @P2 LDG.E.U8 R66, desc[UR22][R4.64] ;  /* 0x0000001604422981 */ /* 0x0000a4000c1e1100 */
[----:B0-----:R-:W-:-:S02]  /*16a30*/  @P2 IMAD.MOV.U32 R4, RZ, RZ, R134 ;  /* 0x000000ffff042224 */ /* 0x001fc400078e0086 */
[----:B------:R-:W-:Y:S01]  /*16a40*/  @P2 IMAD.MOV.U32 R5, RZ, RZ, R133 ;  /* 0x000000ffff052224 */ /* 0x000fe200078e0085 */
[----:B------:R-:W-:-:S04]  /*16a50*/  PRMT R62, RZ, 0x7610, R62 ;  /* 0x00007610ff3e7816 */ /* 0x000fc8000000003e */
[----:B------:R0:W2:Y:S02]  /*16a60*/  @P2 LDG.E.U8 R64, desc[UR22][R4.64] ;  /* 0x0000001604402981 */ /* 0x0000a4000c1e1100 */
[----:B0-----:R-:W-:Y:S02]  /*16a70*/  @P2 IMAD.MOV.U32 R4, RZ, RZ, R136 ;  /* 0x000000ffff042224 */ /* 0x001fe400078e0088 */
[----:B------:R-:W-:-:S05]  /*16a80*/  @P2 IMAD.MOV.U32 R5, RZ, RZ, R135 ;  /* 0x000000ffff052224 */ /* 0x000fca00078e0087 */
[----:B------:R0:W2:Y:S02]  /*16a90*/  @P2 LDG.E.U8 R62, desc[UR22][R4.64] ;  /* 0x00000016043e2981 */ /* 0x0000a4000c1e1100 */
[----:B0-----:R-:W-:Y:S02]  /*16aa0*/  @P2 IMAD.MOV.U32 R4, RZ, RZ, R52 ;  /* 0x000000ffff042224 */ /* 0x001fe400078e0034 */
[----:B------:R-:W2:Y:S01]  /*16ab0*/  LDL.LU R52, [R1+0xbb0] ;  /* 0x000bb00001347983 */ /* 0x000ea20000300800 */
[----:B------:R-:W-:Y:S01]  /*16ac0*/  PRMT R60, RZ, 0x7610, R60 ;  /* 0x00007610ff3c7816 */ /* 0x000fe2000000003c */
[----:B------:R-:W-:-:S05]  /*16ad0*/  @P2 IMAD.MOV.U32 R5, RZ, RZ, R137 ;  /* 0x000000ffff052224 */ /* 0x000fca00078e0089 */
[----:B------:R0:W2:Y:S02]  /*16ae0*/  @P2 LDG.E.U8 R60, desc[UR22][R4.64] ;  /* 0x00000016043c2981 */ /* 0x0000a4000c1e1100 */
[----:B0-----:R-:W-:Y:S02]  /*16af0*/  @P2 IMAD.MOV.U32 R5, RZ, RZ, R50 ;  /* 0x000000ffff052224 */ /* 0x001fe400078e0032 */
[----:B------:R-:W2:Y:S01]  /*16b00*/  LDL.LU R50, [R1+0xbac] ;  /* 0x000bac0001327983 */ /* 0x000ea20000300800 */
[----:B------:R-:W-:-:S03]  /*16b10*/  @P2 IMAD.MOV.U32 R4, RZ, RZ, R48 ;  /* 0x000000ffff042224 */ /* 0x000fc600078e0030 */
[----:B------:R-:W2:Y:S01]  /*16b20*/  LDL.LU R48, [R1+0xba8] ;  /* 0x000ba80001307983 */ /* 0x000ea20000300800 */
[----:B------:R-:W-:Y:S02]  /*16b30*/  PRMT R54, RZ, 0x7610, R54 ;  /* 0x00007610ff367816 */ /* 0x000fe40000000036 */
[----:B---3--:R-:W-:-:S06]  /*16b40*/  PRMT R58, RZ, 0x7610, R58 ;  /* 0x00007610ff3a7816 */ /* 0x008fcc000000003a */
        /* <DEDUP_REMOVED lines=8> */
[----:B------:R-:W4:Y:S04]  /*16bd0*/  LDL.LU R44, [R1+0xba0] ;  /* 0x000ba000012c7983 */ /* 0x000f280000300800 */
[----:B------:R0:W4:Y:S02]  /*16be0*/  @P2 LDG.E.U8 R54, desc[UR22][R4.64] ;  /* 0x0000001604362981 */ /* 0x000124000c1e1100 */
[----:B0-----:R-:W-:-:S02]  /*16bf0*/  @P2 IMAD.MOV.U32 R4, RZ, RZ, R3 ;  /* 0x000000ffff042224 */ /* 0x001fc400078e0003 */
[----:B------:R-:W-:Y:S01]  /*16c00*/  @P2 IMAD.MOV.U32 R5, RZ, RZ, R140 ;  /* 0x000000ffff052224 */ /* 0x000fe200078e008c */
[----:B--2---:R-:W-:-:S06]  /*16c10*/  PRMT R52, RZ, 0x7610, R52 ;  /* 0x00007610ff347816 */ /* 0x004fcc0000000034 */
        /* <DEDUP_REMOVED lines=12> */
[----:B------:R-:W-:Y:S02]  /*16ce0*/  @P2 IMAD.MOV.U32 R5, RZ, RZ, R76 ;  /* 0x000000ffff052224 */ /* 0x000fe400078e004c */
[----:B------:R-:W2:Y:S04]  /*16cf0*/  LDL.LU R76, [R1+0xb94] ;  /* 0x000b9400014c7983 */ /* 0x000ea80000300800 */
[----:B------:R-:W2:Y:S01]  /*16d00*/  LDL.LU R37, [R1+0xb90] ;  /* 0x000b900001257983 */ /* 0x000ea20000300800 */
[----:B---3--:R-:W-:-:S06]  /*16d10*/  PRMT R46, RZ, 0x7610, R46 ;  /* 0x00007610ff2e7816 */ /* 0x008fcc000000002e */
[----:B------:R0:W3:Y:S02]  /*16d20*/  @P2 LDG.E.U8 R46, desc[UR22][R4.64] ;  /* 0x00000016042e2981 */ /* 0x0000e4000c1e1100 */
[----:B0-----:R-:W-:Y:S02]  /*16d30*/  @P2 IMAD.MOV.U32 R4, RZ, RZ, R35 ;  /* 0x000000ffff042224 */ /* 0x001fe400078e0023 */
[----:B------:R-:W-:Y:S02]  /*16d40*/  @P2 IMAD.MOV.U32 R5, RZ, RZ, R80 ;  /* 0x000000ffff052224 */ /* 0x000fe400078e0050 */
[----:B------:R-:W3:Y:S04]  /*16d50*/  LDL.LU R80, [R1+0xb8c] ;  /* 0x000b8c0001507983 */ /* 0x000ee80000300800 */
[----:B------:R-:W3:Y:S01]  /*16d60*/  LDL.LU R35, [R1+0xb88] ;  /* 0x000b880001237983 */ /* 0x000ee20000300800 */
[----:B----4-:R-:W-:-:S06]  /*16d70*/  PRMT R44, RZ, 0x7610, R44 ;  /* 0x00007610ff2c7816 */ /* 0x010fcc000000002c */
[----:B------:R0:W4:Y:S02]  /*16d80*/  @P2 LDG.E.U8 R44, desc[UR22][R4.64] ;  /* 0x00000016042c2981 */ /* 0x000124000c1e1100 */
[----:B0-----:R-:W-:Y:S02]  /*16d90*/  @P2 IMAD.MOV.U32 R4, RZ, RZ, R33 ;  /* 0x000000ffff042224 */ /* 0x001fe400078e0021 */
[----:B------:R-:W-:Y:S02]  /*16da0*/  @P2 IMAD.MOV.U32 R5, RZ, RZ, R27 ;  /* 0x000000ffff052224 */ /* 0x000fe400078e001b */
[----:B------:R-:W4:Y:S04]  /*16db0*/  LDL.LU R27, [R1+0xb84] ;  /* 0x000b8400011b7983 */ /* 0x000f280000300800 */
[----:B------:R-:W4:Y:S01]  /*16dc0*/  LDL.LU R33, [R1+0xb80] ;  /* 0x000b800001217983 */ /* 0x000f220000300800 */
[----:B--2---:R-:W-:-:S06]  /*16dd0*/  PRMT R41, RZ, 0x7610, R41 ;  /* 0x00007610ff297816 */ /* 0x004fcc0000000029 */
[----:B------:R0:W2:Y:S02]  /*16de0*/  @P2 LDG.E.U8 R41, desc[UR22][R4.64] ;  /* 0x0000001604292981 */ /* 0x0000a4000c1e1100 */
[----:B0-----:R-:W-:Y:S02]  /*16df0*/  @P2 IMAD.MOV.U32 R5, RZ, RZ, R25 ;  /* 0x000000ffff052224 */ /* 0x001fe400078e0019 */
[----:B------:R-:W-:Y:S01]  /*16e00*/  @P2 IMAD.MOV.U32 R4, RZ, RZ, R31 ;  /* 0x000000ffff042224 */ /* 0x000fe200078e001f */
[----:B------:R-:W2:Y:S04]  /*16e10*/  LDL.LU R25, [R1+0xb7c] ;  /* 0x000b7c0001197983 */ /* 0x000ea80000300800 */
[----:B------:R-:W2:Y:S01]  /*16e20*/  LDL.LU R31, [R1+0xb78] ;  /* 0x000b7800011f7983 */ /* 0x000ea20000300800 */
[----:B------:R-:W-:-:S06]  /*16e30*/  PRMT R39, RZ, 0x7610, R39 ;  /* 0x00007610ff277816 */ /* 0x000fcc0000000027 */
        /* <DEDUP_REMOVED lines=29> */
[----:B------:R-:W-:-:S02]  /*17010*/  PRMT R29, RZ, 0x7610, R29 ;  /* 0x00007610ff1d7816 */ /* 0x000fc4000000001d */
[----:B------:R-:W-:-:S04]  /*17020*/  PRMT R27, RZ, 0x7610, R27 ;  /* 0x00007610ff1b7816 */ /* 0x000fc8000000001b */
[----:B------:R0:W4:Y:S01]  /*17030*/  @P2 LDG.E.U8 R29, desc[UR22][R4.64] ;  /* 0x00000016041d2981 */ /* 0x000122000c1e1100 */
[----:B------:R-:W-:Y:S01]  /*17040*/  PRMT R25, RZ, 0x7610, R25 ;  /* 0x00007610ff197816 */ /* 0x000fe20000000019 */
[----:B0-----:R-:W-:Y:S02]  /*17050*/  @P2 IMAD.MOV.U32 R4, RZ, RZ, R9 ;  /* 0x000000ffff042224 */ /* 0x001fe400078e0009 */
[----:B------:R-:W-:Y:S01]  /*17060*/  @P2 IMAD.MOV.U32 R5, RZ, RZ, R43 ;  /* 0x000000ffff052224 */ /* 0x000fe200078e002b */
[----:B------:R-:W-:Y:S01]  /*17070*/  PRMT R23, RZ, 0x7610, R23 ;  /* 0x00007610ff177816 */ /* 0x000fe20000000017 */
[----:B------:R-:W4:Y:S04]  /*17080*/  LDL.LU R43, [R1+0xb4c] ;  /* 0x000b4c00012b7983 */ /* 0x000f280000300800 */
[----:B------:R0:W4:Y:S01]  /*17090*/  @P2 LDG.E.U8 R27, desc[UR22][R4.64] ;  /* 0x00000016041b2981 */ /* 0x000122000c1e1100 */
[----:B------:R-:W-:-:S02]  /*170a0*/  PRMT R21, RZ, 0x7610, R21 ;  /* 0x00007610ff157816 */ /* 0x000fc40000000015 */
[----:B------:R-:W-:Y:S01]  /*170b0*/  PRMT R19, RZ, 0x7610, R19 ;  /* 0x00007610ff137816 */ /* 0x000fe20000000013 */
[----:B------:R-:W4:Y:S01]  /*170c0*/  LDL.LU R9, [R1+0xb48] ;  /* 0x000b480001097983 */ /* 0x000f220000300800 */
[----:B0-----:R-:W-:Y:S02]  /*170d0*/  @P2 IMAD.MOV.U32 R4, RZ, RZ, R2 ;  /* 0x000000ffff042224 */ /* 0x001fe400078e0002 */
[----:B------:R-:W-:Y:S01]  /*170e0*/  @P2 IMAD.MOV.U32 R5, RZ, RZ, R0 ;  /* 0x000000ffff052224 */ /* 0x000fe200078e0000 */
[----:B------:R-:W-:Y:S01]  /*170f0*/  PRMT R76, RZ, 0x7610, R76 ;  /* 0x00007610ff4c7816 */ /* 0x000fe2000000004c */
[----:B------:R-:W4:Y:S04]  /*17100*/  LDL.LU R0, [R1+0xb44] ;  /* 0x000b440001007983 */ /* 0x000f280000300800 */
[----:B------:R0:W4:Y:S02]  /*17110*/  @P2 LDG.E.U8 R25, desc[UR22][R4.64] ;  /* 0x0000001604192981 */ /* 0x000124000c1e1100 */
[----:B0-----:R-:W-:-:S02]  /*17120*/  @P2 IMAD.MOV.U32 R4, RZ, RZ, R165 ;  /* 0x000000ffff042224 */ /* 0x001fc400078e00a5 */
[----:B------:R-:W-:-:S05]  /*17130*/  @P2 IMAD.MOV.U32 R5, RZ, RZ, R11 ;  /* 0x000000ffff052224 */ /* 0x000fca00078e000b */
[----:B------:R0:W4:Y:S02]  /*17140*/  @P2 LDG.E.U8 R23, desc[UR22][R4.64] ;  /* 0x0000001604172981 */ /* 0x000124000c1e1100 */
[----:B0-----:R-:W-:Y:S02]  /*17150*/  @P2 IMAD.MOV.U32 R4, RZ, RZ, R163 ;  /* 0x000000ffff042224 */ /* 0x001fe400078e00a3 */
[----:B------:R-:W-:-:S05]  /*17160*/  @P2 IMAD.MOV.U32 R5, RZ, RZ, R164 ;  /* 0x000000ffff052224 */ /* 0x000fca00078e00a4 */
[----:B------:R0:W4:Y:S02]  /*17170*/  @P2 LDG.E.U8 R21, desc[UR22][R4.64] ;  /* 0x0000001604152981 */ /* 0x000124000c1e1100 */
[----:B0-----:R-:W-:Y:S02]  /*17180*/  @P2 IMAD.MOV.U32 R4, RZ, RZ, R161 ;  /* 0x000000ffff042224 */ /* 0x001fe400078e00a1 */
[----:B------:R-:W-:-:S05]  /*17190*/  @P2 IMAD.MOV.U32 R5, RZ, RZ, R162 ;  /* 0x000000ffff052224 */ /* 0x000fca00078e00a2 */
[----:B------:R0:W4:Y:S01]  /*171a0*/  @P2 LDG.E.U8 R19, desc[UR22][R4.64] ;  /* 0x0000001604132981 */ /* 0x000122000c1e1100 */
[----:B------:R-:W-:Y:S02]  /*171b0*/  ISETP.GE.AND P5, PT, R75, RZ, PT ;  /* 0x000000ff4b00720c */ /* 0x000fe40003fa6270 */
[----:B------:R-:W-:Y:S01]  /*171c0*/  PRMT R75, RZ, 0x7610, R75 ;  /* 0x00007610ff4b7816 */ /* 0x000fe2000000004b */
[----:B0-----:R-:W-:Y:S02]  /*171d0*/  @P2 IMAD.MOV.U32 R4, RZ, RZ, R159 ;  /* 0x000000ffff042224 */ /* 0x001fe400078e009f */
[----:B------:R-:W-:-:S05]  /*171e0*/  @P2 IMAD.MOV.U32 R5, RZ, RZ, R160 ;  /* 0x000000ffff052224 */ /* 0x000fca00078e00a0 */
[----:B------:R0:W4:Y:S01]  /*171f0*/  @P2 LDG.E.U8 R76, desc[UR22][R4.64] ;  /* 0x00000016044c2981 */ /* 0x000122000c1e1100 */
[----:B---3--:R-:W-:Y:S01]  /*17200*/  PRMT R74, RZ, 0x7610, R74 ;  /* 0x00007610ff4a7816 */ /* 0x008fe2000000004a */
[----:B0-----:R-:W-:Y:S02]  /*17210*/  @P2 IMAD.MOV.U32 R4, RZ, RZ, R157 ;  /* 0x000000ffff042224 */ /* 0x001fe400078e009d */
[----:B------:R-:W-:-:S05]  /*17220*/  @P2 IMAD.MOV.U32 R5, RZ, RZ, R158 ;  /* 0x000000ffff052224 */ /* 0x000fca00078e009e */
[----:B------:R0:W3:Y:S01]  /*17230*/  @P2 LDG.E.U8 R75, desc[UR22][R4.64] ;  /* 0x00000016044b2981 */ /* 0x0000e2000c1e1100 */
[----:B------:R-:W-:Y:S02]  /*17240*/  ISETP.GE.AND P6, PT, R73, RZ, PT ;  /* 0x000000ff4900720c */ /* 0x000fe40003fc6270 */
[----:B------:R-:W-:Y:S01]  /*17250*/  PRMT R73, RZ, 0x7610, R73 ;  /* 0x00007610ff497816 */ /* 0x000fe20000000049 */
        /* <DEDUP_REMOVED lines=8> */
[----:B------:R-:W-:Y:S01]  /*172e0*/  @P2 IMAD.MOV.U32 R5, RZ, RZ, R153 ;  /* 0x000000ffff052224 */ /* 0x000fe200078e0099 */
[----:B--2---:R-:W-:-:S06]  /*172f0*/  PRMT R83, RZ, 0x7610, R83 ;  /* 0x00007610ff537816 */ /* 0x004fcc0000000053 */
[----:B------:R0:W2:Y:S02]  /*17300*/  @P2 LDG.E.U8 R83, desc[UR22][R4.64] ;  /* 0x0000001604532981 */ /* 0x0000a4000c1e1100 */
[----:B0-----:R-:W-:Y:S02]  /*17310*/  @P2 IMAD.MOV.U32 R5, RZ, RZ, R144 ;  /* 0x000000ffff052224 */ /* 0x001fe400078e0090 */
[----:B------:R-:W-:Y:S01]  /*17320*/  @P2 IMAD.MOV.U32 R4, RZ, RZ, R142 ;  /* 0x000000ffff042224 */ /* 0x000fe200078e008e */
[----:B------:R-:W2:Y:S04]  /*17330*/  LDL.LU R144, [R1+0x1ac] ;  /* 0x0001ac0001907983 */ /* 0x000ea80000300800 */
[----:B------:R-:W2:Y:S04]  /*17340*/  LDL R142, [R1+0x998] ;  /* 0x00099800018e7983 */ /* 0x000ea80000100800 */
[----:B------:R-:W2:Y:S04]  /*17350*/  LDL R165, [R1+0x994] ;  /* 0x0009940001a57983 */ /* 0x000ea80000100800 */
[----:B------:R-:W2:Y:S04]  /*17360*/  LDL.LU R157, [R1+0x1b0] ;  /* 0x0001b000019d7983 */ /* 0x000ea80000300800 */
[----:B------:R-:W2:Y:S01]  /*17370*/  LDL.LU R158, [R1+0x1b4] ;  /* 0x0001b400019e7983 */ /* 0x000ea20000300800 */
[----:B----4-:R-:W-:-:S02]  /*17380*/  PRMT R82, RZ, 0x7610, R82 ;  /* 0x00007610ff527816 */ /* 0x010fc40000000052 */
[----:B------:R-:W-:-:S04]  /*17390*/  PRMT R81, RZ, 0x7610, R81 ;  /* 0x00007610ff517816 */ /* 0x000fc80000000051 */
[----:B------:R0:W4:Y:S02]  /*173a0*/  @P2 LDG.E.U8 R82, desc[UR22][R4.64] ;  /* 0x0000001604522981 */ /* 0x000124000c1e1100 */
[----:B0-----:R-:W-:Y:S02]  /*173b0*/  @P2 IMAD.MOV.U32 R4, RZ, RZ, R150 ;  /* 0x000000ffff042224 */ /* 0x001fe400078e0096 */
[----:B------:R-:W-:-:S05]  /*173c0*/  @P2 IMAD.MOV.U32 R5, RZ, RZ, R151 ;  /* 0x000000ffff052224 */ /* 0x000fca00078e0097 */
[----:B------:R0:W4:Y:S01]  /*173d0*/  @P2 LDG.E.U8 R81, desc[UR22][R4.64] ;  /* 0x0000001604512981 */ /* 0x000122000c1e1100 */
[----:B------:R-:W-:Y:S01]  /*173e0*/  PRMT R80, RZ, 0x7610, R80 ;  /* 0x00007610ff507816 */ /* 0x000fe20000000050 */
[----:B0-----:R-:W-:Y:S02]  /*173f0*/  @P2 IMAD.MOV.U32 R5, RZ, RZ, R149 ;  /* 0x000000ffff052224 */ /* 0x001fe400078e0095 */
[----:B------:R-:W4:Y:S01]  /*17400*/  LDL.LU R149, [R1+0x1b8] ;  /* 0x0001b80001957983 */ /* 0x000f220000300800 */
[----:B------:R-:W-:Y:S01]  /*17410*/  @P2 IMAD.MOV.U32 R4, RZ, RZ, R148 ;  /* 0x000000ffff042224 */ /* 0x000fe200078e0094 */
[----:B------:R-:W-:Y:S02]  /*17420*/  PRMT R79, RZ, 0x7610, R79 ;  /* 0x00007610ff4f7816 */ /* 0x000fe4000000004f */
[----:B------:R-:W4:Y:S04]  /*17430*/  LDL.LU R150, [R1+0x1bc] ;  /* 0x0001bc0001967983 */ /* 0x000f280000300800 */
[----:B------:R0:W4:Y:S01]  /*17440*/  @P2 LDG.E.U8 R80, desc[UR22][R4.64] ;  /* 0x0000001604502981 */ /* 0x000122000c1e1100 */
[----:B------:R-:W-:Y:S01]  /*17450*/  PRMT R78, RZ, 0x7610, R78 ;  /* 0x00007610ff4e7816 */ /* 0x000fe2000000004e */
[----:B0-----:R-:W-:-:S02]  /*17460*/  @P2 IMAD.MOV.U32 R4, RZ, RZ, R146 ;  /* 0x000000ffff042224 */ /* 0x001fc400078e0092 */
[----:B------:R-:W-:-:S05]  /*17470*/  @P2 IMAD.MOV.U32 R5, RZ, RZ, R147 ;  /* 0x000000ffff052224 */ /* 0x000fca00078e0093 */
[----:B------:R0:W4:Y:S01]  /*17480*/  @P2 LDG.E.U8 R79, desc[UR22][R4.64] ;  /* 0x00000016044f2981 */ /* 0x000122000c1e1100 */
[----:B------:R-:W-:Y:S01]  /*17490*/  PRMT R77, RZ, 0x7610, R77 ;  /* 0x00007610ff4d7816 */ /* 0x000fe2000000004d */
[----:B0-----:R-:W-:Y:S02]  /*174a0*/  @P2 IMAD.MOV.U32 R4, RZ, RZ, R143 ;  /* 0x000000ffff042224 */ /* 0x001fe400078e008f */
[----:B------:R-:W-:-:S05]  /*174b0*/  @P2 IMAD.MOV.U32 R5, RZ, RZ, R145 ;  /* 0x000000ffff052224 */ /* 0x000fca00078e0091 */
[----:B------:R0:W4:Y:S01]  /*174c0*/  @P2 LDG.E.U8 R78, desc[UR22][R4.64] ;  /* 0x00000016044e2981 */ /* 0x000122000c1e1100 */
[----:B------:R-:W-:Y:S01]  /*174d0*/  PRMT R72, RZ, 0x7610, R72 ;  /* 0x00007610ff487816 */ /* 0x000fe20000000048 */
[----:B0-----:R-:W-:Y:S02]  /*174e0*/  @P2 IMAD.MOV.U32 R4, RZ, RZ, R13 ;  /* 0x000000ffff042224 */ /* 0x001fe400078e000d */
[----:B------:R-:W-:-:S05]  /*174f0*/  @P2 IMAD.MOV.U32 R5, RZ, RZ, R14 ;  /* 0x000000ffff052224 */ /* 0x000fca00078e000e */
[----:B------:R2:W4:Y:S01]  /*17500*/  @P2 LDG.E.U8 R77, desc[UR22][R4.64] ;  /* 0x00000016044d2981 */ /* 0x000522000c1e1100 */
[----:B---3--:R-:W-:-:S03]  /*17510*/  SEL R3, R43, R141, !P3 ;  /* 0x0000008d2b037207 */ /* 0x008fc60005800000 */
[----:B------:R-:W3:Y:S02]  /*17520*/  LDL.LU R141, [R1+0x1e8] ;  /* 0x0001e800018d7983 */ /* 0x000ee40000300800 */
[----:B------:R-:W-:Y:S02]  /*17530*/  IMAD R14, R3, UR5, RZ ;  /* 0x00000005030e7c24 */ /* 0x000fe4000f8e02ff */
[----:B--2---:R-:W-:Y:S02]  /*17540*/  @P0 IMAD.MOV.U32 R4, RZ, RZ, R142 ;  /* 0x000000ffff040224 */ /* 0x004fe400078e008e */
[----:B------:R-:W2:Y:S01]  /*17550*/  LDL.LU R142, [R1+0x1ec] ;  /* 0x0001ec00018e7983 */ /* 0x000ea20000300800 */
[----:B------:R-:W-:Y:S01]  /*17560*/  @P0 IMAD.MOV.U32 R5, RZ, RZ, R165 ;  /* 0x000000ffff050224 */ /* 0x000fe200078e00a5 */
[----:B------:R-:W-:-:S04]  /*17570*/  SEL R3, R43, R157, !P3 ;  /* 0x0000009d2b037207 */ /* 0x000fc80005800000 */
[----:B------:R0:W2:Y:S04]  /*17580*/  @P0 LDG.E.U8 R72, desc[UR22][R4.64] ;  /* 0x0000001604480981 */ /* 0x0000a8000c1e1100 */
[----:B------:R-:W2:Y:S01]  /*17590*/  LDL.LU R157, [R1+0x1f0] ;  /* 0x0001f000019d7983 */ /* 0x000ea20000300800 */
[----:B0-----:R-:W-:-:S05]  /*175a0*/  IADD3 R4, P0, PT, R14, R7, RZ ;  /* 0x000000070e047210 */ /* 0x001fca0007f1e0ff */
[----:B------:R0:W-:Y:S02]  /*175b0*/  STL [R1+0xec], R4 ;  /* 0x0000ec0401007387 */ /* 0x0001e40000100800 */
[C---:B0-----:R-:W-:Y:S02]  /*175c0*/  SEL R4, R43.reuse, R158, !P3 ;  /* 0x0000009e2b047207 */ /* 0x041fe40005800000 */
[----:B------:R-:W2:Y:S01]  /*175d0*/  LDL.LU R158, [R1+0x1f4] ;  /* 0x0001f400019e7983 */ /* 0x000ea20000300800 */
[----:B------:R-:W-:Y:S01]  /*175e0*/  SEL R13, R43, R144, !P3 ;  /* 0x000000902b0d7207 */ /* 0x000fe20005800000 */
[----:B------:R-:W-:-:S04]  /*175f0*/  IMAD R5, R3, UR5, RZ ;  /* 0x0000000503057c24 */ /* 0x000fc8000f8e02ff */
[----:B------:R-:W-:Y:S01]  /*17600*/  IMAD R13, R13, UR5, RZ ;  /* 0x000000050d0d7c24 */ /* 0x000fe2000f8e02ff */
[----:B------:R-:W-:-:S04]  /*17610*/  LEA.HI.X.SX32 R10, R14, R6, 0x1, P0 ;  /* 0x000000060e0a7211 */ /* 0x000fc800000f0eff */
[----:B------:R-:W-:Y:S01]  /*17620*/  IADD3 R3, P0, PT, R13, R7, RZ ;  /* 0x000000070d037210 */ /* 0x000fe20007f1e0ff */
[----:B------:R0:W-:Y:S01]  /*17630*/  STL [R1+0xe8], R10 ;  /* 0x0000e80a01007387 */ /* 0x0001e20000100800 */
[----:B------:R-:W-:-:S03]  /*17640*/  IMAD R14, R4, UR5, RZ ;  /* 0x00000005040e7c24 */ /* 0x000fc6000f8e02ff */
[----:B------:R4:W-:Y:S01]  /*17650*/  STL [R1+0xf4], R3 ;  /* 0x0000f40301007387 */ /* 0x0009e20000100800 */
[-C--:B0-----:R-:W-:Y:S02]  /*17660*/  LEA.HI.X.SX32 R10, R13, R6.reuse, 0x1, P0 ;  /* 0x000000060d0a7211 */ /* 0x081fe400000f0eff */
[----:B------:R-:W-:Y:S02]  /*17670*/  IADD3 R4, P0, PT, R5, R7, RZ ;  /* 0x0000000705047210 */ /* 0x000fe40007f1e0ff */
[----:B----4-:R-:W-:Y:S02]  /*17680*/  SEL R3, R43, R149, !P3 ;  /* 0x000000952b037207 */ /* 0x010fe40005800000 */
[----:B------:R-:W4:Y:S04]  /*17690*/  LDL.LU R149, [R1+0x1f8] ;  /* 0x0001f80001957983 */ /* 0x000f280000300800 */
[----:B------:R-:W-:Y:S04]  /*176a0*/  STL [R1+0xf0], R10 ;  /* 0x0000f00a01007387 */ /* 0x000fe80000100800 */
[----:B------:R0:W-:Y:S01]  /*176b0*/  STL [R1+0xfc], R4 ;  /* 0x0000fc0401007387 */ /* 0x0001e20000100800 */
[----:B------:R-:W-:Y:S01]  /*176c0*/  IMAD R13, R3, UR5, RZ ;  /* 0x00000005030d7c24 */ /* 0x000fe2000f8e02ff */
[----:B------:R-:W-:-:S02]  /*176d0*/  LEA.HI.X.SX32 R5, R5, R6, 0x1, P0 ;  /* 0x0000000605057211 */ /* 0x000fc400000f0eff */
[----:B0-----:R-:W-:Y:S02]  /*176e0*/  SEL R4, R43, R150, !P3 ;  /* 0x000000962b047207 */ /* 0x001fe40005800000 */
[----:B------:R-:W4:Y:S01]  /*176f0*/  LDL.LU R150, [R1+0x1fc] ;  /* 0x0001fc0001967983 */ /* 0x000f220000300800 */
[----:B------:R-:W-:-:S03]  /*17700*/  IADD3 R3, P0, PT, R14, R7, RZ ;  /* 0x000000070e037210 */ /* 0x000fc60007f1e0ff */
[----:B------:R0:W-:Y:S01]  /*17710*/  STL [R1+0xf8], R5 ;  /* 0x0000f80501007387 */ /* 0x0001e20000100800 */
[----:B------:R-:W-:-:S03]  /*17720*/  LEA.HI.X.SX32 R10, R14, R6, 0x1, P0 ;  /* 0x000000060e0a7211 */ /* 0x000fc600000f0eff */
[----:B------:R3:W-:Y:S01]  /*17730*/  STL [R1+0x12c], R3 ;  /* 0x00012c0301007387 */ /* 0x0007e20000100800 */
[----:B0-----:R-:W-:Y:S01]  /*17740*/  IMAD R5, R4, UR5, RZ ;  /* 0x0000000504057c24 */ /* 0x001fe2000f8e02ff */
[----:B------:R-:W-:Y:S02]  /*17750*/  IADD3 R4, P0, PT, R13, R7, RZ ;  /* 0x000000070d047210 */ /* 0x000fe40007f1e0ff */
[----:B---3--:R-:W-:Y:S02]  /*17760*/  SEL R3, R43, R141, !P3 ;  /* 0x0000008d2b037207 */ /* 0x008fe40005800000 */
[----:B------:R-:W3:Y:S03]  /*17770*/  LDL.LU R141, [R1+0x248] ;  /* 0x00024800018d7983 */ /* 0x000ee60000300800 */
[----:B------:R-:W-:Y:S01]  /*17780*/  IMAD R14, R3, UR5, RZ ;  /* 0x00000005030e7c24 */ /* 0x000fe2000f8e02ff */
[----:B------:R0:W-:Y:S04]  /*17790*/  STL [R1+0x128], R10 ;  /* 0x0001280a01007387 */ /* 0x0001e80000100800 */
[----:B------:R2:W-:Y:S01]  /*177a0*/  STL [R1+0x134], R4 ;  /* 0x0001340401007387 */ /* 0x0005e20000100800 */
[----:B0-----:R-:W-:-:S02]  /*177b0*/  LEA.HI.X.SX32 R10, R13, R6, 0x1, P0 ;  /* 0x000000060d0a7211 */ /* 0x001fc400000f0eff */
[----:B------:R-:W-:-:S04]  /*177c0*/  IADD3 R3, P0, PT, R5, R7, RZ ;  /* 0x0000000705037210 */ /* 0x000fc80007f1e0ff */
[----:B------:R-:W-:Y:S02]  /*177d0*/  LEA.HI.X.SX32 R5, R5, R6, 0x1, P0 ;  /* 0x0000000605057211 */ /* 0x000fe400000f0eff */
[----:B--2---:R-:W-:Y:S02]  /*177e0*/  SEL R4, R43, R142, !P3 ;  /* 0x0000008e2b047207 */ /* 0x004fe40005800000 */
[----:B------:R-:W2:Y:S04]  /*177f0*/  LDL.LU R142, [R1+0x24c] ;  /* 0x00024c00018e7983 */ /* 0x000ea80000300800 */
[----:B------:R-:W-:Y:S04]  /*17800*/  STL [R1+0x130], R10 ;  /* 0x0001300a01007387 */ /* 0x000fe80000100800 */
[----:B------:R0:W-:Y:S01]  /*17810*/  STL [R1+0x13c], R3 ;  /* 0x00013c0301007387 */ /* 0x0001e20000100800 */
[----:B------:R-:W-:Y:S01]  /*17820*/  IMAD R13, R4, UR5, RZ ;  /* 0x00000005040d7c24 */ /* 0x000fe2000f8e02ff */
[----:B------:R-:W-:-:S02]  /*17830*/  IADD3 R4, P0, PT, R14, R7, RZ ;  /* 0x000000070e047210 */ /* 0x000fc40007f1e0ff */
[C---:B0-----:R-:W-:Y:S02]  /*17840*/  SEL R3, R43.reuse, R157, !P3 ;  /* 0x0000009d2b037207 */ /* 0x041fe40005800000 */
[----:B------:R-:W2:Y:S04]  /*17850*/  LDL.LU R157, [R1+0x250] ;  /* 0x00025000019d7983 */ /* 0x000ea80000300800 */
[----:B------:R-:W-:Y:S04]  /*17860*/  STL [R1+0x138], R5 ;  /* 0x0001380501007387 */ /* 0x000fe80000100800 */
[----:B------:R0:W-:Y:S02]  /*17870*/  STL [R1+0x16c], R4 ;  /* 0x00016c0401007387 */ /* 0x0001e40000100800 */
[----:B0-----:R-:W-:-:S02]  /*17880*/  SEL R4, R43, R158, !P3 ;  /* 0x0000009e2b047207 */ /* 0x001fc40005800000 */
[----:B------:R-:W2:Y:S01]  /*17890*/  LDL.LU R158, [R1+0x254] ;  /* 0x00025400019e7983 */ /* 0x000ea20000300800 */
[----:B------:R-:W-:Y:S01]  /*178a0*/  IMAD R5, R3, UR5, RZ ;  /* 0x0000000503057c24 */ /* 0x000fe2000f8e02ff */
[-C--:B------:R-:W-:Y:S02]  /*178b0*/  LEA.HI.X.SX32 R10, R14, R6.reuse, 0x1, P0 ;  /* 0x000000060e0a7211 */ /* 0x080fe400000f0eff */
[C---:B------:R-:W-:Y:S01]  /*178c0*/  IADD3 R3, P0, PT, R13.reuse, R7, RZ ;  /* 0x000000070d037210 */ /* 0x040fe20007f1e0ff */
[----:B------:R-:W-:Y:S02]  /*178d0*/  IMAD R14, R4, UR5, RZ ;  /* 0x00000005040e7c24 */ /* 0x000fe4000f8e02ff */
[----:B------:R0:W-:Y:S04]  /*178e0*/  STL [R1+0x168], R10 ;  /* 0x0001680a01007387 */ /* 0x0001e80000100800 */
[----:B------:R4:W-:Y:S01]  /*178f0*/  STL [R1+0x174], R3 ;  /* 0x0001740301007387 */ /* 0x0009e20000100800 */
[----:B0-----:R-:W-:-:S02]  /*17900*/  LEA.HI.X.SX32 R10, R13, R6, 0x1, P0 ;  /* 0x000000060d0a7211 */ /* 0x001fc400000f0eff */
[----:B------:R-:W-:Y:S02]  /*17910*/  IADD3 R4, P0, PT, R5, R7, RZ ;  /* 0x0000000705047210 */ /* 0x000fe40007f1e0ff */
[----:B----4-:R-:W-:Y:S02]  /*17920*/  SEL R3, R43, R149, !P3 ;  /* 0x000000952b037207 */ /* 0x010fe40005800000 */
[----:B------:R-:W4:Y:S01]  /*17930*/  LDL.LU R149, [R1+0x258] ;  /* 0x0002580001957983 */ /* 0x000f220000300800 */
[----:B------:R-:W-:-:S03]  /*17940*/  LEA.HI.X.SX32 R5, R5, R6, 0x1, P0 ;  /* 0x0000000605057211 */ /* 0x000fc600000f0eff */
[----:B------:R-:W-:Y:S01]  /*17950*/  STL [R1+0x170], R10 ;  /* 0x0001700a01007387 */ /* 0x000fe20000100800 */
[----:B------:R-:W-:-:S03]  /*17960*/  IMAD R13, R3, UR5, RZ ;  /* 0x00000005030d7c24 */ /* 0x000fc6000f8e02ff */
[----:B------:R0:W-:Y:S01]  /*17970*/  STL [R1+0x17c], R4 ;  /* 0x00017c0401007387 */ /* 0x0001e20000100800 */
[----:B------:R-:W-:Y:S02]  /*17980*/  IADD3 R3, P0, PT, R14, R7, RZ ;  /* 0x000000070e037210 */ /* 0x000fe40007f1e0ff */
[----:B0-----:R-:W-:Y:S02]  /*17990*/  SEL R4, R43, R150, !P3 ;  /* 0x000000962b047207 */ /* 0x001fe40005800000 */
[----:B------:R-:W4:Y:S04]  /*179a0*/  LDL.LU R150, [R1+0x25c] ;  /* 0x00025c0001967983 */ /* 0x000f280000300800 */
[----:B------:R0:W-:Y:S04]  /*179b0*/  STL [R1+0x178], R5 ;  /* 0x0001780501007387 */ /* 0x0001e80000100800 */
[----:B------:R-:W-:Y:S01]  /*179c0*/  STL [R1+0x1ac], R3 ;  /* 0x0001ac0301007387 */ /* 0x000fe20000100800 */
[----:B0-----:R-:W-:Y:S01]  /*179d0*/  IMAD R5, R4, UR5, RZ ;  /* 0x0000000504057c24 */ /* 0x001fe2000f8e02ff */
[----:B------:R-:W-:-:S02]  /*179e0*/  LEA.HI.X.SX32 R4, R14, R6, 0x1, P0 ;  /* 0x000000060e047211 */ /* 0x000fc400000f0eff */
[----:B------:R-:W-:-:S03]  /*179f0*/  IADD3 R10, P0, PT, R13, R7, RZ ;  /* 0x000000070d0a7210 */ /* 0x000fc60007f1e0ff */
[----:B------:R-:W-:Y:S04]  /*17a00*/  STL [R1+0x1a8], R4 ;  /* 0x0001a80401007387 */ /* 0x000fe80000100800 */
[----:B------:R0:W-:Y:S02]  /*17a10*/  STL [R1+0x1b4], R10 ;  /* 0x0001b40a01007387 */ /* 0x0001e40000100800 */
[----:B0-----:R-:W-:Y:S02]  /*17a20*/  LEA.HI.X.SX32 R10, R13, R6, 0x1, P0 ;  /* 0x000000060d0a7211 */ /* 0x001fe400000f0eff */
[----:B---3--:R-:W-:Y:S02]  /*17a30*/  SEL R3, R43, R141, !P3 ;  /* 0x0000008d2b037207 */ /* 0x008fe40005800000 */
[----:B------:R-:W3:Y:S03]  /*17a40*/  LDL.LU R141, [R1+0x288] ;  /* 0x00028800018d7983 */ /* 0x000ee60000300800 */
[----:B------:R-:W-:Y:S01]  /*17a50*/  IMAD R14, R3, UR5, RZ ;  /* 0x00000005030e7c24 */ /* 0x000fe2000f8e02ff */
        /* <DEDUP_REMOVED lines=18> */
[----:B------:R4:W-:Y:S01]  /*17b80*/  STL [R1+0x1e8], R3 ;  /* 0x0001e80301007387 */ /* 0x0009e20000100800 */
[----:B------:R-:W-:-:S03]  /*17b90*/  LEA.HI.X.SX32 R4, R13, R6, 0x1, P0 ;  /* 0x000000060d047211 */ /* 0x000fc600000f0eff */
[----:B------:R0:W-:Y:S01]  /*17ba0*/  STL [R1+0x1f4], R10 ;  /* 0x0001f40a01007387 */ /* 0x0001e20000100800 */
[----:B----4-:R-:W-:-:S03]  /*17bb0*/  SEL R3, R43, R149, !P3 ;  /* 0x000000952b037207 */ /* 0x010fc60005800000 */
[----:B------:R-:W4:Y:S01]  /*17bc0*/  LDL.LU R149, [R1+0x298] ;  /* 0x0002980001957983 */ /* 0x000f220000300800 */
[----:B0-----:R-:W-:-:S03]  /*17bd0*/  IADD3 R10, P0, PT, R5, R7, RZ ;  /* 0x00000007050a7210 */ /* 0x001fc60007f1e0ff */
[----:B------:R0:W-:Y:S04]  /*17be0*/  STL [R1+0x1f0], R4 ;  /* 0x0001f00401007387 */ /* 0x0001e80000100800 */
[----:B------:R-:W-:Y:S01]  /*17bf0*/  STL [R1+0x1fc], R10 ;  /* 0x0001fc0a01007387 */ /* 0x000fe20000100800 */
[----:B------:R-:W-:Y:S01]  /*17c00*/  IMAD R13, R3, UR5, RZ ;  /* 0x00000005030d7c24 */ /* 0x000fe2000f8e02ff */
[----:B------:R-:W-:Y:S02]  /*17c10*/  LEA.HI.X.SX32 R5, R5, R6, 0x1, P0 ;  /* 0x0000000605057211 */ /* 0x000fe400000f0eff */
[----:B0-----:R-:W-:Y:S02]  /*17c20*/  SEL R4, R43, R150, !P3 ;  /* 0x000000962b047207 */ /* 0x001fe40005800000 */
[----:B------:R-:W4:Y:S01]  /*17c30*/  LDL.LU R150, [R1+0x2c0] ;  /* 0x0002c00001967983 */ /* 0x000f220000300800 */
[----:B------:R-:W-:-:S03]  /*17c40*/  IADD3 R3, P0, PT, R14, R7, RZ ;  /* 0x000000070e037210 */ /* 0x000fc60007f1e0ff */
[----:B------:R-:W4:Y:S04]  /*17c50*/  LDL.LU R165, [R1+0x2c8] ;  /* 0x0002c80001a57983 */ /* 0x000f280000300800 */
[----:B------:R0:W-:Y:S04]  /*17c60*/  STL [R1+0x1f8], R5 ;  /* 0x0001f80501007387 */ /* 0x0001e80000100800 */
[----:B------:R3:W-:Y:S01]  /*17c70*/  STL [R1+0x24c], R3 ;  /* 0x00024c0301007387 */ /* 0x0007e20000100800 */
[----:B0-----:R-:W-:Y:S01]  /*17c80*/  IMAD R5, R4, UR5, RZ ;  /* 0x0000000504057c24 */ /* 0x001fe2000f8e02ff */
[----:B------:R-:W-:-:S02]  /*17c90*/  LEA.HI.X.SX32 R4, R14, R6, 0x1, P0 ;  /* 0x000000060e047211 */ /* 0x000fc400000f0eff */
[----:B------:R-:W-:Y:S02]  /*17ca0*/  IADD3 R10, P0, PT, R13, R7, RZ ;  /* 0x000000070d0a7210 */ /* 0x000fe40007f1e0ff */
[----:B---3--:R-:W-:Y:S02]  /*17cb0*/  SEL R3, R43, R141, !P3 ;  /* 0x0000008d2b037207 */ /* 0x008fe40005800000 */
[----:B------:R-:W3:Y:S03]  /*17cc0*/  LDL.LU R141, [R1+0x2d0] ;  /* 0x0002d000018d7983 */ /* 0x000ee60000300800 */
[----:B------:R-:W-:Y:S01]  /*17cd0*/  IMAD R14, R3, UR5, RZ ;  /* 0x00000005030e7c24 */ /* 0x000fe2000f8e02ff */
[----:B------:R-:W-:Y:S01]  /*17ce0*/  STL [R1+0x248], R4 ;  /* 0x0002480401007387 */ /* 0x000fe20000100800 */
[----:B------:R-:W-:-:S03]  /*17cf0*/  LEA.HI.X.SX32 R3, R13, R6, 0x1, P0 ;  /* 0x000000060d037211 */ /* 0x000fc600000f0eff */
[----:B------:R0:W-:Y:S02]  /*17d00*/  STL [R1+0x254], R10 ;  /* 0x0002540a01007387 */ /* 0x0001e40000100800 */
[----:B0-----:R-:W-:Y:S02]  /*17d10*/  IADD3 R10, P0, PT, R5, R7, RZ ;  /* 0x00000007050a7210 */ /* 0x001fe40007f1e0ff */
[----:B--2---:R-:W-:Y:S02]  /*17d20*/  SEL R4, R43, R142, !P3 ;  /* 0x0000008e2b047207 */ /* 0x004fe40005800000 */
[----:B------:R-:W2:Y:S04]  /*17d30*/  LDL.LU R142, [R1+0x2d8] ;  /* 0x0002d800018e7983 */ /* 0x000ea80000300800 */
[----:B------:R0:W-:Y:S04]  /*17d40*/  STL [R1+0x250], R3 ;  /* 0x0002500301007387 */ /* 0x0001e80000100800 */
[----:B------:R-:W-:Y:S01]  /*17d50*/  STL [R1+0x25c], R10 ;  /* 0x00025c0a01007387 */ /* 0x000fe20000100800 */
[----:B------:R-:W-:Y:S01]  /*17d60*/  IMAD R13, R4, UR5, RZ ;  /* 0x00000005040d7c24 */ /* 0x000fe2000f8e02ff */
[----:B------:R-:W-:-:S02]  /*17d70*/  LEA.HI.X.SX32 R4, R5, R6, 0x1, P0 ;  /* 0x0000000605047211 */ /* 0x000fc400000f0eff */
[----:B------:R-:W-:Y:S02]  /*17d80*/  IADD3 R5, P0, PT, R14, R7, RZ ;  /* 0x000000070e057210 */ /* 0x000fe40007f1e0ff */
[C---:B0-----:R-:W-:Y:S02]  /*17d90*/  SEL R3, R43.reuse, R157, !P3 ;  /* 0x0000009d2b037207 */ /* 0x041fe40005800000 */
[----:B------:R-:W2:Y:S04]  /*17da0*/  LDL.LU R157, [R1+0x2f8] ;  /* 0x0002f800019d7983 */ /* 0x000ea80000300800 */
[----:B------:R0:W-:Y:S04]  /*17db0*/  STL [R1+0x258], R4 ;  /* 0x0002580401007387 */ /* 0x0001e80000100800 */
[----:B------:R1:W-:Y:S01]  /*17dc0*/  STL [R1+0x28c], R5 ;  /* 0x00028c0501007387 */ /* 0x0003e20000100800 */
[----:B0-----:R-:W-:-:S03]  /*17dd0*/  SEL R4, R43, R158, !P3 ;  /* 0x0000009e2b047207 */ /* 0x001fc60005800000 */
[----:B------:R-:W2:Y:S01]  /*17de0*/  LDL.LU R158, [R1+0x300] ;  /* 0x00030000019e7983 */ /* 0x000ea20000300800 */
[----:B-1----:R-:W-:Y:S01]  /*17df0*/  IMAD R5, R3, UR5, RZ ;  /* 0x0000000503057c24 */ /* 0x002fe2000f8e02ff */
[-C--:B------:R-:W-:Y:S02]  /*17e00*/  LEA.HI.X.SX32 R3, R14, R6.reuse, 0x1, P0 ;  /* 0x000000060e037211 */ /* 0x080fe400000f0eff */
[C---:B------:R-:W-:Y:S01]  /*17e10*/  IADD3 R10, P0, PT, R13.reuse, R7, RZ ;  /* 0x000000070d0a7210 */ /* 0x040fe20007f1e0ff */
[----:B------:R-:W-:Y:S02]  /*17e20*/  IMAD R14, R4, UR5, RZ ;  /* 0x00000005040e7c24 */ /* 0x000fe4000f8e02ff */
[----:B------:R4:W-:Y:S01]  /*17e30*/  STL [R1+0x288], R3 ;  /* 0x0002880301007387 */ /* 0x0009e20000100800 */
[----:B------:R-:W-:-:S03]  /*17e40*/  LEA.HI.X.SX32 R4, R13, R6, 0x1, P0 ;  /* 0x000000060d047211 */ /* 0x000fc600000f0eff */
[----:B------:R0:W-:Y:S01]  /*17e50*/  STL [R1+0x294], R10 ;  /* 0x0002940a01007387 */ /* 0x0001e20000100800 */
[----:B----4-:R-:W-:Y:S02]  /*17e60*/  SEL R3, R43, R149, !P3 ;  /* 0x000000952b037207 */ /* 0x010fe40005800000 */
[-C--:B0-----:R-:W-:Y:S01]  /*17e70*/  IADD3 R10, P0, PT, R5, R7.reuse, RZ ;  /* 0x00000007050a7210 */ /* 0x081fe20007f1e0ff */
[----:B------:R-:W4:Y:S02]  /*17e80*/  LDL.LU R149, [R1+0x308] ;  /* 0x0003080001957983 */ /* 0x000f240000300800 */
[----:B------:R-:W-:Y:S01]  /*17e90*/  IMAD R13, R3, UR5, RZ ;  /* 0x00000005030d7c24 */ /* 0x000fe2000f8e02ff */
[----:B------:R-:W-:Y:S01]  /*17ea0*/  LEA.HI.X.SX32 R3, R5, R6, 0x1, P0 ;  /* 0x0000000605037211 */ /* 0x000fe200000f0eff */
[----:B------:R0:W-:Y:S01]  /*17eb0*/  STL [R1+0x290], R4 ;  /* 0x0002900401007387 */ /* 0x0001e20000100800 */
[----:B------:R-:W-:-:S03]  /*17ec0*/  IADD3 R5, P0, PT, R14, R7, RZ ;  /* 0x000000070e057210 */ /* 0x000fc60007f1e0ff */
[----:B------:R-:W-:Y:S01]  /*17ed0*/  STL [R1+0x29c], R10 ;  /* 0x00029c0a01007387 */ /* 0x000fe20000100800 */
[----:B0-----:R-:W-:-:S03]  /*17ee0*/  SEL R4, R43, R150, !P3 ;  /* 0x000000962b047207 */ /* 0x001fc60005800000 */
[----:B------:R-:W4:Y:S04]  /*17ef0*/  LDL.LU R150, [R1+0x310] ;  /* 0x0003100001967983 */ /* 0x000f280000300800 */
[----:B------:R0:W-:Y:S04]  /*17f00*/  STL [R1+0x298], R3 ;  /* 0x0002980301007387 */ /* 0x0001e80000100800 */
[----:B------:R1:W-:Y:S01]  /*17f10*/  STL [R1+0x2c4], R5 ;  /* 0x0002c40501007387 */ /* 0x0003e20000100800 */
[----:B0-----:R-:W-:-:S03]  /*17f20*/  SEL R3, R43, R165, !P3 ;  /* 0x000000a52b037207 */ /* 0x001fc60005800000 */
[----:B------:R-:W4:Y:S01]  /*17f30*/  LDL.LU R165, [R1+0x318] ;  /* 0x0003180001a57983 */ /* 0x000f220000300800 */
[----:B-1----:R-:W-:Y:S01]  /*17f40*/  IMAD R5, R4, UR5, RZ ;  /* 0x0000000504057c24 */ /* 0x002fe2000f8e02ff */
[-C--:B------:R-:W-:Y:S02]  /*17f50*/  LEA.HI.X.SX32 R4, R14, R6.reuse, 0x1, P0 ;  /* 0x000000060e047211 */ /* 0x080fe400000f0eff */
[----:B------:R-:W-:Y:S01]  /*17f60*/  IADD3 R10, P0, PT, R13, R7, RZ ;  /* 0x000000070d0a7210 */ /* 0x000fe20007f1e0ff */
[----:B------:R-:W-:Y:S02]  /*17f70*/  IMAD R14, R3, UR5, RZ ;  /* 0x00000005030e7c24 */ /* 0x000fe4000f8e02ff */
[----:B------:R-:W-:Y:S01]  /*17f80*/  STL [R1+0x2c0], R4 ;  /* 0x0002c00401007387 */ /* 0x000fe20000100800 */
[----:B------:R-:W-:-:S03]  /*17f90*/  LEA.HI.X.SX32 R3, R13, R6, 0x1, P0 ;  /* 0x000000060d037211 */ /* 0x000fc600000f0eff */
[----:B------:R0:W-:Y:S02]  /*17fa0*/  STL [R1+0x2cc], R10 ;  /* 0x0002cc0a01007387 */ /* 0x0001e40000100800 */
[----:B0-----:R-:W-:Y:S02]  /*17fb0*/  IADD3 R10, P0, PT, R5, R7, RZ ;  /* 0x00000007050a7210 */ /* 0x001fe40007f1e0ff */
[----:B---3--:R-:W-:Y:S02]  /*17fc0*/  SEL R4, R43, R141, !P3 ;  /* 0x0000008d2b047207 */ /* 0x008fe40005800000 */
[----:B------:R-:W3:Y:S03]  /*17fd0*/  LDL.LU R141, [R1+0x320] ;  /* 0x00032000018d7983 */ /* 0x000ee60000300800 */
[----:B------:R-:W-:Y:S01]  /*17fe0*/  IMAD R13, R4, UR5, RZ ;  /* 0x00000005040d7c24 */ /* 0x000fe2000f8e02ff */
[----:B------:R-:W-:Y:S01]  /*17ff0*/  LEA.HI.X.SX32 R4, R5, R6, 0x1, P0 ;  /* 0x0000000605047211 */ /* 0x000fe200000f0eff */
[----:B------:R2:W-:Y:S01]  /*18000*/  STL [R1+0x2c8], R3 ;  /* 0x0002c80301007387 */ /* 0x0005e20000100800 */
[----:B------:R-:W-:-:S03]  /*18010*/  IADD3 R5, P0, PT, R14, R7, RZ ;  /* 0x000000070e057210 */ /* 0x000fc60007f1e0ff */
[----:B------:R-:W-:Y:S01]  /*18020*/  STL [R1+0x2d4], R10 ;  /* 0x0002d40a01007387 */ /* 0x000fe20000100800 */
[----:B--2---:R-:W-:-:S03]  /*18030*/  SEL R3, R43, R142, !P3 ;  /* 0x0000008e2b037207 */ /* 0x004fc60005800000 */
[----:B------:R-:W2:Y:S04]  /*18040*/  LDL.LU R142, [R1+0x328] ;  /* 0x00032800018e7983 */ /* 0x000ea80000300800 */
[----:B------:R0:W-:Y:S04]  /*18050*/  STL [R1+0x2d0], R4 ;  /* 0x0002d00401007387 */ /* 0x0001e80000100800 */
[----:B------:R1:W-:Y:S01]  /*18060*/  STL [R1+0x2dc], R5 ;  /* 0x0002dc0501007387 */ /* 0x0003e20000100800 */
[----:B0-----:R-:W-:-:S03]  /*18070*/  SEL R4, R43, R157, !P3 ;  /* 0x0000009d2b047207 */ /* 0x001fc60005800000 */
[----:B------:R-:W2:Y:S01]  /*18080*/  LDL.LU R157, [R1+0x330] ;  /* 0x00033000019d7983 */ /* 0x000ea20000300800 */
[----:B-1----:R-:W-:Y:S01]  /*18090*/  IMAD R5, R3, UR5, RZ ;  /* 0x0000000503057c24 */ /* 0x002fe2000f8e02ff */
[----:B------:R-:W-:Y:S02]  /*180a0*/  LEA.HI.X.SX32 R3, R14, R6, 0x1, P0 ;  /* 0x000000060e037211 */ /* 0x000fe400000f0eff */
[----:B------:R-:W-:-:S03]  /*180b0*/  IADD3 R10, P0, PT, R13, R7, RZ ;  /* 0x000000070d0a7210 */ /* 0x000fc60007f1e0ff */
[----:B------:R0:W-:Y:S04]  /*180c0*/  STL [R1+0x2d8], R3 ;  /* 0x0002d80301007387 */ /* 0x0001e80000100800 */
[----:B------:R1:W-:Y:S01]  /*180d0*/  STL [R1+0x2fc], R10 ;  /* 0x0002fc0a01007387 */ /* 0x0003e20000100800 */
[----:B0-----:R-:W-:-:S03]  /*180e0*/  SEL R3, R43, R158, !P3 ;  /* 0x0000009e2b037207 */ /* 0x001fc60005800000 */
[----:B------:R-:W2:Y:S01]  /*180f0*/  LDL.LU R158, [R1+0x338] ;  /* 0x00033800019e7983 */ /* 0x000ea20000300800 */
[----:B------:R-:W-:Y:S01]  /*18100*/  IMAD R14, R4, UR5, RZ ;  /* 0x00000005040e7c24 */ /* 0x000fe2000f8e02ff */
[-C--:B------:R-:W-:Y:S02]  /*18110*/  LEA.HI.X.SX32 R4, R13, R6.reuse, 0x1, P0 ;  /* 0x000000060d047211 */ /* 0x080fe400000f0eff */
[-C--:B-1----:R-:W-:Y:S01]  /*18120*/  IADD3 R10, P0, PT, R5, R7.reuse, RZ ;  /* 0x00000007050a7210 */ /* 0x082fe20007f1e0ff */
[----:B------:R-:W-:Y:S02]  /*18130*/  IMAD R13, R3, UR5, RZ ;  /* 0x00000005030d7c24 */ /* 0x000fe4000f8e02ff */
[----:B------:R4:W-:Y:S01]  /*18140*/  STL [R1+0x2f8], R4 ;  /* 0x0002f80401007387 */ /* 0x0009e20000100800 */
[----:B------:R-:W-:Y:S02]  /*18150*/  LEA.HI.X.SX32 R3, R5, R6, 0x1, P0 ;  /* 0x0000000605037211 */ /* 0x000fe400000f0eff */
[----:B------:R-:W-:Y:S01]  /*18160*/  IADD3 R5, P0, PT, R14, R7, RZ ;  /* 0x000000070e057210 */ /* 0x000fe20007f1e0ff */
[----:B------:R-:W-:Y:S01]  /*18170*/  STL [R1+0x304], R10 ;  /* 0x0003040a01007387 */ /* 0x000fe20000100800 */
[----:B----4-:R-:W-:-:S03]  /*18180*/  SEL R4, R43, R149, !P3 ;  /* 0x000000952b047207 */ /* 0x010fc60005800000 */
[----:B------:R-:W4:Y:S04]  /*18190*/  LDL.LU R149, [R1+0x340] ;  /* 0x0003400001957983 */ /* 0x000f280000300800 */
[----:B------:R0:W-:Y:S04]  /*181a0*/  STL [R1+0x300], R3 ;  /* 0x0003000301007387 */ /* 0x0001e80000100800 */
[----:B------:R1:W-:Y:S01]  /*181b0*/  STL [R1+0x30c], R5 ;  /* 0x00030c0501007387 */ /* 0x0003e20000100800 */
[----:B0-----:R-:W-:Y:S01]  /*181c0*/  SEL R3, R43, R150, !P3 ;  /* 0x000000962b037207 */ /* 0x001fe20005800000 */
[----:B-1----:R-:W-:Y:S01]  /*181d0*/  IMAD R5, R4, UR5, RZ ;  /* 0x0000000504057c24 */ /* 0x002fe2000f8e02ff */
[----:B------:R-:W-:Y:S01]  /*181e0*/  LEA.HI.X.SX32 R4, R14, R6, 0x1, P0 ;  /* 0x000000060e047211 */ /* 0x000fe200000f0eff */
[----:B------:R-:W4:Y:S01]  /*181f0*/  LDL.LU R150, [R1+0x348] ;  /* 0x0003480001967983 */ /* 0x000f220000300800 */
[----:B------:R-:W-:Y:S01]  /*18200*/  IADD3 R10, P0, PT, R13, R7, RZ ;  /* 0x000000070d0a7210 */ /* 0x000fe20007f1e0ff */
[----:B------:R-:W-:-:S02]  /*18210*/  IMAD R14, R3, UR5, RZ ;  /* 0x00000005030e7c24 */ /* 0x000fc4000f8e02ff */
[----:B------:R0:W-:Y:S01]  /*18220*/  STL [R1+0x308], R4 ;  /* 0x0003080401007387 */ /* 0x0001e20000100800 */
[----:B------:R-:W-:-:S03]  /*18230*/  LEA.HI.X.SX32 R3, R13, R6, 0x1, P0 ;  /* 0x000000060d037211 */ /* 0x000fc600000f0eff */
[----:B------:R1:W-:Y:S01]  /*18240*/  STL [R1+0x314], R10 ;  /* 0x0003140a01007387 */ /* 0x0003e20000100800 */
[----:B0-----:R-:W-:-:S03]  /*18250*/  SEL R4, R43, R165, !P3 ;  /* 0x000000a52b047207 */ /* 0x001fc60005800000 */
[----:B------:R-:W4:Y:S01]  /*18260*/  LDL.LU R165, [R1+0x350] ;  /* 0x0003500001a57983 */ /* 0x000f220000300800 */
[C---:B-1----:R-:W-:Y:S01]  /*18270*/  IADD3 R10, P0, PT, R5.reuse, R7, RZ ;  /* 0x00000007050a7210 */ /* 0x042fe20007f1e0ff */
[----:B------:R-:W-:Y:S02]  /*18280*/  IMAD R13, R4, UR5, RZ ;  /* 0x00000005040d7c24 */ /* 0x000fe4000f8e02ff */
[----:B------:R3:W-:Y:S01]  /*18290*/  STL [R1+0x310], R3 ;  /* 0x0003100301007387 */ /* 0x0007e20000100800 */
[----:B------:R-:W-:-:S03]  /*182a0*/  LEA.HI.X.SX32 R4, R5, R6, 0x1, P0 ;  /* 0x0000000605047211 */ /* 0x000fc600000f0eff */
[----:B------:R-:W-:Y:S01]  /*182b0*/  STL [R1+0x31c], R10 ;  /* 0x00031c0a01007387 */ /* 0x000fe20000100800 */
[C---:B------:R-:W-:Y:S02]  /*182c0*/  IADD3 R5, P0, PT, R14.reuse, R7, RZ ;  /* 0x000000070e057210 */ /* 0x040fe40007f1e0ff */
[----:B---3--:R-:W-:Y:S02]  /*182d0*/  SEL R3, R43, R141, !P3 ;  /* 0x0000008d2b037207 */ /* 0x008fe40005800000 */
[----:B------:R-:W3:Y:S04]  /*182e0*/  LDL.LU R141, [R1+0x358] ;  /* 0x00035800018d7983 */ /* 0x000ee80000300800 */
[----:B------:R-:W-:Y:S04]  /*182f0*/  STL [R1+0x318], R4 ;  /* 0x0003180401007387 */ /* 0x000fe80000100800 */
[----:B------:R0:W-:Y:S02]  /*18300*/  STL [R1+0x324], R5 ;  /* 0x0003240501007387 */ /* 0x0001e40000100800 */
[----:B0-----:R-:W-:Y:S01]  /*18310*/  IMAD R5, R3, UR13, RZ ;  /* 0x0000000d03057c24 */ /* 0x001fe2000f8e02ff */
[----:B------:R-:W-:Y:S01]  /*18320*/  LEA.HI.X.SX32 R3, R14, R6, 0x1, P0 ;  /* 0x000000060e037211 */ /* 0x000fe200000f0eff */
[----:B------:R-:W0:Y:S01]  /*18330*/  S2R R11, SR_CgaCtaId ;  /* 0x00000000000b7919 */ /* 0x000e220000008800 */
[----:B------:R-:W-:Y:S01]  /*18340*/  IADD3 R10, P0, PT, R13, R7, RZ ;  /* 0x000000070d0a7210 */ /* 0x000fe20007f1e0ff */
[----:B------:R-:W1:Y:S01]  /*18350*/  LDCU UR13, c[0x0][0x3b0] ;  /* 0x00007600ff0d77ac */ /* 0x000e620008000800 */
[----:B--2---:R-:W-:-:S02]  /*18360*/  SEL R4, R43, R142, !P3 ;  /* 0x0000008e2b047207 */ /* 0x004fc40005800000 */
[----:B------:R-:W2:Y:S04]  /*18370*/  LDL.LU R142, [R1+0x360] ;  /* 0x00036000018e7983 */ /* 0x000ea80000300800 */
[----:B------:R1:W-:Y:S04]  /*18380*/  STL [R1+0x320], R3 ;  /* 0x0003200301007387 */ /* 0x0003e80000100800 */
[----:B------:R1:W-:Y:S01]  /*18390*/  STL [R1+0x32c], R10 ;  /* 0x00032c0a01007387 */ /* 0x0003e20000100800 */
[----:B------:R-:W-:Y:S01]  /*183a0*/  IMAD R14, R4, UR14, RZ ;  /* 0x0000000e040e7c24 */ /* 0x000fe2000f8e02ff */
[----:B------:R-:W-:Y:S01]  /*183b0*/  LEA.HI.X.SX32 R4, R13, R6, 0x1, P0 ;  /* 0x000000060d047211 */ /* 0x000fe200000f0eff */
[----:B------:R-:W4:Y:S01]  /*183c0*/  S2R R2, SR_TID.X ;  /* 0x0000000000027919 */ /* 0x000f220000002100 */
[----:B0-----:R-:W-:Y:S01]  /*183d0*/  IMAD.SHL.U32 R11, R11, 0x100, RZ ;  /* 0x000001000b0b7824 */ /* 0x001fe200078e00ff */
[----:B------:R-:W-:-:S04]  /*183e0*/  @!UP1 UIADD3 UR4, UPT, UPT, -UR4, 0x100000, URZ ;  /* 0x0010000004049890 */ /* 0x000fc8000fffe1ff */
[----:B------:R-:W-:Y:S02]  /*183f0*/  @!UP1 USHF.L.U32 UR5, UR4, 0xb, URZ ;  /* 0x0000000b04059899 */ /* 0x000fe400080006ff */
[----:B------:R-:W-:Y:S01]  /*18400*/  @!UP1 USHF.L.U32 UR4, UR4, 0x1, URZ ;  /* 0x0000000104049899 */ /* 0x000fe200080006ff */
[----:B------:R-:W0:Y:S01]  /*18410*/  LDCU UR14, c[0x0][0x3b0] ;  /* 0x00007600ff0e77ac */ /* 0x000e220008000800 */
[----:B-1----:R-:W-:Y:S02]  /*18420*/  SEL R3, R43, R157, !P3 ;  /* 0x0000009d2b037207 */ /* 0x002fe40005800000 */
[----:B------:R-:W2:Y:S01]  /*18430*/  LDL.LU R157, [R1+0x368] ;  /* 0x00036800019d7983 */ /* 0x000ea20000300800 */
[----:B------:R-:W-:-:S03]  /*18440*/  IADD3 R10, P0, PT, R5, R7, RZ ;  /* 0x00000007050a7210 */ /* 0x000fc60007f1e0ff */
[----:B------:R1:W-:Y:S04]  /*18450*/  STL [R1+0x328], R4 ;  /* 0x0003280401007387 */ /* 0x0003e80000100800 */
[----:B------:R-:W-:Y:S01]  /*18460*/  STL [R1+0x334], R10 ;  /* 0x0003340a01007387 */ /* 0x000fe20000100800 */
[----:B-1----:R-:W-:-:S03]  /*18470*/  SEL R4, R43, R158, !P3 ;  /* 0x0000009e2b047207 */ /* 0x002fc60005800000 */
[----:B------:R-:W2:Y:S01]  /*18480*/  LDL.LU R158, [R1+0x370] ;  /* 0x00037000019e7983 */ /* 0x000ea20000300800 */
[----:B------:R-:W-:Y:S01]  /*18490*/  IMAD R13, R3, UR15, RZ ;  /* 0x0000000f030d7c24 */ /* 0x000fe2000f8e02ff */
[-C--:B------:R-:W-:Y:S02]  /*184a0*/  LEA.HI.X.SX32 R3, R5, R6.reuse, 0x1, P0 ;  /* 0x0000000605037211 */ /* 0x080fe400000f0eff */
[----:B------:R-:W-:Y:S01]  /*184b0*/  LOP3.LUT R11, R11, 0x100, RZ, 0xc0, !PT ;  /* 0x000001000b0b7812 */ /* 0x000fe200078ec0ff */
[----:B------:R-:W-:Y:S01]  /*184c0*/  VOTEU.ALL UP1, P1 ;  /* 0x0000000000ff7886 */ /* 0x000fe20000820000 */
[----:B------:R-:W-:Y:S01]  /*184d0*/  IADD3 R5, P0, PT, R14, R7, RZ ;  /* 0x000000070e057210 */ /* 0x000fe20007f1e0ff */
[----:B------:R-:W-:Y:S01]  /*184e0*/  STL [R1+0x330], R3 ;  /* 0x0003300301007387 */ /* 0x000fe20000100800 */
[----:B------:R-:W-:Y:S01]  /*184f0*/  LOP3.LUT R119, R0, 0xde, R11, 0xfe, !PT ;  /* 0x000000de00777812 */ /* 0x000fe200078efe0b */
[----:B------:R-:W1:Y:S01]  /*18500*/  LDCU UR15, c[0x0][0x3b0] ;  /* 0x00007600ff0f77ac */ /* 0x000e620008000800 */
[----:B----4-:R-:W-:Y:S01]  /*18510*/  LOP3.LUT R2, R2, 0x7f, RZ, 0xc0, !PT ;  /* 0x0000007f02027812 */ /* 0x010fe200078ec0ff */
[----:B------:R4:W-:Y:S01]  /*18520*/  STL [R1+0x33c], R5 ;  /* 0x00033c0501007387 */ /* 0x0009e20000100800 */
[----:B------:R0:W1:Y:S01]  /*18530*/  @!UP1 SYNCS.EXCH.64 URZ, [UR11+0x14008], UR4 ;  /* 0x014008040bff95b2 */ /* 0x0000620008000100 */
[----:B----4-:R-:W-:Y:S01]  /*18540*/  IMAD R5, R4, UR16, RZ ;  /* 0x0000001004057c24 */ /* 0x010fe2000f8e02ff */
[----:B------:R-:W-:-:S02]  /*18550*/  LEA.HI.X.SX32 R4, R14, R6, 0x1, P0 ;  /* 0x000000060e047211 */ /* 0x000fc400000f0eff */
[----:B------:R-:W-:Y:S01]  /*18560*/  SEL R3, R43, R149, !P3 ;  /* 0x000000952b037207 */ /* 0x000fe20005800000 */
[----:B0-----:R-:W0:Y:S01]  /*18570*/  LDCU UR4, c[0x0][0x3b0] ;  /* 0x00007600ff0477ac */ /* 0x001e220008000800 */
[----:B------:R-:W-:Y:S01]  /*18580*/  IADD3 R10, P0, PT, R13, R7, RZ ;  /* 0x000000070d0a7210 */ /* 0x000fe20007f1e0ff */
[----:B------:R-:W4:Y:S02]  /*18590*/  LDL.LU R149, [R1+0x378] ;  /* 0x0003780001957983 */ /* 0x000f240000300800 */
[----:B------:R-:W-:Y:S01]  /*185a0*/  IMAD R14, R3, UR17, RZ ;  /* 0x00000011030e7c24 */ /* 0x000fe2000f8e02ff */
[----:B------:R-:W0:Y:S01]  /*185b0*/  LDCU UR5, c[0x0][0x3b0] ;  /* 0x00007600ff0577ac */ /* 0x000e220008000800 */
[----:B------:R1:W-:Y:S01]  /*185c0*/  STL [R1+0x338], R4 ;  /* 0x0003380401007387 */ /* 0x0003e20000100800 */
[----:B------:R-:W-:-:S03]  /*185d0*/  LEA.HI.X.SX32 R3, R13, R6, 0x1, P0 ;  /* 0x000000060d037211 */ /* 0x000fc600000f0eff */
[----:B------:R0:W-:Y:S01]  /*185e0*/  STL [R1+0x344], R10 ;  /* 0x0003440a01007387 */ /* 0x0001e20000100800 */
[----:B-1----:R-:W-:-:S03]  /*185f0*/  SEL R4, R43, R150, !P3 ;  /* 0x000000962b047207 */ /* 0x002fc60005800000 */
[----:B------:R-:W4:Y:S01]  /*18600*/  LDL.LU R150, [R1+0x380] ;  /* 0x0003800001967983 */ /* 0x000f220000300800 */
[CC--:B0-----:R-:W-:Y:S01]  /*18610*/  IADD3 R10, P0, PT, R5.reuse, R7.reuse, RZ ;  /* 0x00000007050a7210 */ /* 0x0c1fe20007f1e0ff */
[----:B------:R-:W-:Y:S02]  /*18620*/  IMAD R13, R4, UR18, RZ ;  /* 0x00000012040d7c24 */ /* 0x000fe4000f8e02ff */
[----:B------:R0:W-:Y:S01]  /*18630*/  STL [R1+0x340], R3 ;  /* 0x0003400301007387 */ /* 0x0001e20000100800 */
[----:B------:R-:W-:Y:S02]  /*18640*/  LEA.HI.X.SX32 R4, R5, R6, 0x1, P0 ;  /* 0x0000000605047211 */ /* 0x000fe400000f0eff */
[----:B------:R-:W-:Y:S01]  /*18650*/  IADD3 R5, P0, PT, R14, R7, RZ ;  /* 0x000000070e057210 */ /* 0x000fe20007f1e0ff */
[----:B------:R-:W-:Y:S01]  /*18660*/  STL [R1+0x34c], R10 ;  /* 0x00034c0a01007387 */ /* 0x000fe20000100800 */
[----:B0-----:R-:W-:-:S03]  /*18670*/  SEL R3, R43, R165, !P3 ;  /* 0x000000a52b037207 */ /* 0x001fc60005800000 */
[----:B------:R-:W4:Y:S04]  /*18680*/  LDL.LU R165, [R1+0x388] ;  /* 0x0003880001a57983 */ /* 0x000f280000300800 */
[----:B------:R-:W-:Y:S04]  /*18690*/  STL [R1+0x348], R4 ;  /* 0x0003480401007387 */ /* 0x000fe80000100800 */
[----:B------:R0:W-:Y:S02]  /*186a0*/  STL [R1+0x354], R5 ;  /* 0x0003540501007387 */ /* 0x0001e40000100800 */
        /* <DEDUP_REMOVED lines=16> */
[C---:B0-----:R-:W-:Y:S02]  /*187b0*/  SEL R4, R43.reuse, R157, !P3 ;  /* 0x0000009d2b047207 */ /* 0x041fe40005800000 */
[----:B------:R-:W2:Y:S04]  /*187c0*/  LDL.LU R157, [R1+0x3a0] ;  /* 0x0003a000019d7983 */ /* 0x000ea80000300800 */
[----:B------:R0:W-:Y:S02]  /*187d0*/  STL [R1+0x360], R3 ;  /* 0x0003600301007387 */ /* 0x0001e40000100800 */
[----:B0-----:R-:W-:Y:S02]  /*187e0*/  SEL R3, R43, R158, !P3 ;  /* 0x0000009e2b037207 */ /* 0x001fe40005800000 */
[----:B------:R-:W2:Y:S01]  /*187f0*/  LDL.LU R158, [R1+0x3a8] ;  /* 0x0003a800019e7983 */ /* 0x000ea20000300800 */
[----:B------:R-:W-:-:S04]  /*18800*/  IADD3 R5, P0, PT, R14, R7, RZ ;  /* 0x000000070e057210 */ /* 0x000fc80007f1e0ff */
[-C--:B------:R-:W-:Y:S01]  /*18810*/  LEA.HI.X.SX32 R12, R14, R6.reuse, 0x1, P0 ;  /* 0x000000060e0c7211 */ /* 0x080fe200000f0eff */
[----:B------:R0:W-:Y:S01]  /*18820*/  STL [R1+0x36c], R5 ;  /* 0x00036c0501007387 */ /* 0x0001e20000100800 */
[----:B------:R-:W-:Y:S01]  /*18830*/  IADD3 R10, P0, PT, R13, R7, RZ ;  /* 0x000000070d0a7210 */ /* 0x000fe20007f1e0ff */
[----:B------:R-:W-:Y:S02]  /*18840*/  IMAD R14, R3, UR25, RZ ;  /* 0x00000019030e7c24 */ /* 0x000fe4000f8e02ff */
[----:B------:R-:W-:Y:S01]  /*18850*/  STL [R1+0x368], R12 ;  /* 0x0003680c01007387 */ /* 0x000fe20000100800 */
[----:B------:R-:W-:Y:S01]  /*18860*/  LEA.HI.X.SX32 R3, R13, R6, 0x1, P0 ;  /* 0x000000060d037211 */ /* 0x000fe200000f0eff */
[----:B0-----:R-:W-:Y:S02]  /*18870*/  IMAD R5, R4, UR24, RZ ;  /* 0x0000001804057c24 */ /* 0x001fe4000f8e02ff */
[----:B------:R0:W-:Y:S01]  /*18880*/  STL [R1+0x374], R10 ;  /* 0x0003740a01007387 */ /* 0x0001e20000100800 */
[----:B----4-:R-:W-:-:S02]  /*18890*/  SEL R4, R43, R149, !P3 ;  /* 0x000000952b047207 */ /* 0x010fc40005800000 */
[CC--:B0-----:R-:W-:Y:S01]  /*188a0*/  IADD3 R10, P0, PT, R5.reuse, R7.reuse, RZ ;  /* 0x00000007050a7210 */ /* 0x0c1fe20007f1e0ff */
[----:B------:R-:W4:Y:S02]  /*188b0*/  LDL.LU R149, [R1+0x3b0] ;  /* 0x0003b00001957983 */ /* 0x000f240000300800 */
[----:B------:R-:W-:Y:S01]  /*188c0*/  IMAD R13, R4, UR26, RZ ;  /* 0x0000001a040d7c24 */ /* 0x000fe2000f8e02ff */
[----:B------:R-:W-:Y:S01]  /*188d0*/  LEA.HI.X.SX32 R4, R5, R6, 0x1, P0 ;  /* 0x0000000605047211 */ /* 0x000fe200000f0eff */
[----:B------:R0:W-:Y:S01]  /*188e0*/  STL [R1+0x370], R3 ;  /* 0x0003700301007387 */ /* 0x0001e20000100800 */
[----:B------:R-:W-:-:S03]  /*188f0*/  IADD3 R5, P0, PT, R14, R7, RZ ;  /* 0x000000070e057210 */ /* 0x000fc60007f1e0ff */
[----:B------:R1:W-:Y:S01]  /*18900*/  STL [R1+0x37c], R10 ;  /* 0x00037c0a01007387 */ /* 0x0003e20000100800 */
[----:B------:R-:W-:Y:S02]  /*18910*/  LEA.HI.X.SX32 R12, R14, R6, 0x1, P0 ;  /* 0x000000060e0c7211 */ /* 0x000fe400000f0eff */
[----:B0-----:R-:W-:Y:S02]  /*18920*/  SEL R3, R43, R150, !P3 ;  /* 0x000000962b037207 */ /* 0x001fe40005800000 */
[----:B------:R-:W4:Y:S01]  /*18930*/  LDL.LU R150, [R1+0x3b8] ;  /* 0x0003b80001967983 */ /* 0x000f220000300800 */
[----:B-1----:R-:W-:-:S03]  /*18940*/  IADD3 R10, P0, PT, R13, R7, RZ ;  /* 0x000000070d0a7210 */ /* 0x002fc60007f1e0ff */
[----:B------:R0:W-:Y:S04]  /*18950*/  STL [R1+0x378], R4 ;  /* 0x0003780401007387 */ /* 0x0001e80000100800 */
[----:B------:R1:W-:Y:S04]  /*18960*/  STL [R1+0x384], R5 ;  /* 0x0003840501007387 */ /* 0x0003e80000100800 */
[----:B------:R1:W-:Y:S01]  /*18970*/  STL [R1+0x380], R12 ;  /* 0x0003800c01007387 */ /* 0x0003e20000100800 */
[----:B0-----:R-:W-:Y:S01]  /*18980*/  SEL R4, R43, R165, !P3 ;  /* 0x000000a52b047207 */ /* 0x001fe20005800000 */
[----:B-1----:R-:W-:Y:S01]  /*18990*/  IMAD R5, R3, UR27, RZ ;  /* 0x0000001b03057c24 */ /* 0x002fe2000f8e02ff */
[----:B------:R-:W-:-:S03]  /*189a0*/  LEA.HI.X.SX32 R12, R13, R6, 0x1, P0 ;  /* 0x000000060d0c7211 */ /* 0x000fc600000f0eff */
[----:B------:R-:W-:Y:S01]  /*189b0*/  IMAD R14, R4, UR28, RZ ;  /* 0x0000001c040e7c24 */ /* 0x000fe2000f8e02ff */
[----:B---3--:R-:W-:Y:S02]  /*189c0*/  SEL R3, R43, R141, !P3 ;  /* 0x0000008d2b037207 */ /* 0x008fe40005800000 */
[----:B------:R-:W3:Y:S04]  /*189d0*/  LDL.LU R141, [R1+0x3c0] ;  /* 0x0003c000018d7983 */ /* 0x000ee80000300800 */
[----:B------:R0:W-:Y:S01]  /*189e0*/  STL [R1+0x38c], R10 ;  /* 0x00038c0a01007387 */ /* 0x0001e20000100800 */
[----:B------:R-:W-:-:S03]  /*189f0*/  IMAD R13, R3, UR29, RZ ;  /* 0x0000001d030d7c24 */ /* 0x000fc6000f8e02ff */
[----:B------:R-:W-:Y:S01]  /*18a00*/  STL [R1+0x388], R12 ;  /* 0x0003880c01007387 */ /* 0x000fe20000100800 */
[----:B0-----:R-:W-:-:S04]  /*18a10*/  IADD3 R10, P0, PT, R5, R7, RZ ;  /* 0x00000007050a7210 */ /* 0x001fc80007f1e0ff */
[----:B------:R-:W-:Y:S01]  /*18a20*/  LEA.HI.X.SX32 R3, R5, R6, 0x1, P0 ;  /* 0x0000000605037211 */ /* 0x000fe200000f0eff */
[----:B------:R0:W-:Y:S01]  /*18a30*/  STL [R1+0x394], R10 ;  /* 0x0003940a01007387 */ /* 0x0001e20000100800 */
[----:B------:R-:W-:-:S04]  /*18a40*/  IADD3 R5, P0, PT, R14, R7, RZ ;  /* 0x000000070e057210 */ /* 0x000fc80007f1e0ff */
[----:B0-----:R-:W-:Y:S02]  /*18a50*/  LEA.HI.X.SX32 R10, R14, R6, 0x1, P0 ;  /* 0x000000060e0a7211 */ /* 0x001fe400000f0eff */
[----:B------:R-:W-:Y:S02]  /*18a60*/  IADD3 R12, P0, PT, R13, R7, RZ ;  /* 0x000000070d0c7210 */ /* 0x000fe40007f1e0ff */
[C---:B--2---:R-:W-:Y:S02]  /*18a70*/  SEL R4, R43.reuse, R142, !P3 ;  /* 0x0000008e2b047207 */ /* 0x044fe40005800000 */
[----:B------:R-:W2:Y:S04]  /*18a80*/  LDL.LU R142, [R1+0x3c8] ;  /* 0x0003c800018e7983 */ /* 0x000ea80000300800 */
[----:B------:R0:W-:Y:S04]  /*18a90*/  STL [R1+0x390], R3 ;  /* 0x0003900301007387 */ /* 0x0001e80000100800 */
[----:B------:R1:W-:Y:S04]  /*18aa0*/  STL [R1+0x39c], R5 ;  /* 0x00039c0501007387 */ /* 0x0003e80000100800 */
[----:B------:R1:W-:Y:S01]  /*18ab0*/  STL [R1+0x398], R10 ;  /* 0x0003980a01007387 */ /* 0x0003e20000100800 */
[----:B0-----:R-:W-:-:S03]  /*18ac0*/  SEL R3, R43, R157, !P3 ;  /* 0x0000009d2b037207 */ /* 0x001fc60005800000 */
[----:B------:R-:W2:Y:S02]  /*18ad0*/  LDL.LU R157, [R1+0x3d0] ;  /* 0x0003d000019d7983 */ /* 0x000ea40000300800 */
[----:B------:R-:W-:Y:S01]  /*18ae0*/  IMAD R14, R3, UR31, RZ ;  /* 0x0000001f030e7c24 */ /* 0x000fe2000f8e02ff */
[----:B------:R-:W-:Y:S01]  /*18af0*/  LEA.HI.X.SX32 R3, R13, R6, 0x1, P0 ;  /* 0x000000060d037211 */ /* 0x000fe200000f0eff */
[----:B-1----:R-:W-:Y:S01]  /*18b00*/  IMAD R5, R4, UR30, RZ ;  /* 0x0000001e04057c24 */ /* 0x002fe2000f8e02ff */
[----:B------:R-:W-:Y:S04]  /*18b10*/  STL [R1+0x3a4], R12 ;  /* 0x0003a40c01007387 */ /* 0x000fe80000100800 */
[----:B------:R4:W-:Y:S01]  /*18b20*/  STL [R1+0x3a0], R3 ;  /* 0x0003a00301007387 */ /* 0x0009e20000100800 */
[----:B------:R-:W-:-:S03]  /*18b30*/  SEL R4, R43, R158, !P3 ;  /* 0x0000009e2b047207 */ /* 0x000fc60005800000 */
[----:B------:R-:W2:Y:S01]  /*18b40*/  LDL.LU R158, [R1+0x3d8] ;  /* 0x0003d800019e7983 */ /* 0x000ea20000300800 */
[----:B------:R-:W-:Y:S01]  /*18b50*/  IADD3 R164, P0, PT, R5, R7, RZ ;  /* 0x0000000705a47210 */ /* 0x000fe20007f1e0ff */
[----:B------:R-:W-:-:S03]  /*18b60*/  IMAD R13, R4, UR32, RZ ;  /* 0x00000020040d7c24 */ /* 0x000fc6000f8e02ff */
[----:B------:R-:W-:Y:S02]  /*18b70*/  LEA.HI.X.SX32 R10, R5, R6, 0x1, P0 ;  /* 0x00000006050a7211 */ /* 0x000fe400000f0eff */
[----:B------:R-:W-:-:S04]  /*18b80*/  IADD3 R156, P0, PT, R14, R7, RZ ;  /* 0x000000070e9c7210 */ /* 0x000fc80007f1e0ff */
[-C--:B------:R-:W-:Y:S02]  /*18b90*/  LEA.HI.X.SX32 R163, R14, R6.reuse, 0x1, P0 ;  /* 0x000000060ea37211 */ /* 0x080fe400000f0eff */
[C---:B------:R-:W-:Y:S01]  /*18ba0*/  IADD3 R148, P0, PT, R13.reuse, R7, RZ ;  /* 0x000000070d947210 */ /* 0x040fe20007f1e0ff */
[----:B------:R-:W-:Y:S03]  /*18bb0*/  STL [R1+0x3ac], R164 ;  /* 0x0003aca401007387 */ /* 0x000fe60000100800 */
[----:B------:R-:W-:Y:S02]  /*18bc0*/  LEA.HI.X.SX32 R155, R13, R6, 0x1, P0 ;  /* 0x000000060d9b7211 */ /* 0x000fe400000f0eff */
[----:B----4-:R-:W-:Y:S02]  /*18bd0*/  SEL R3, R43, R149, !P3 ;  /* 0x000000952b037207 */ /* 0x010fe40005800000 */
[----:B------:R-:W4:Y:S03]  /*18be0*/  LDL.LU R149, [R1+0x3e0] ;  /* 0x0003e00001957983 */ /* 0x000f260000300800 */
[----:B------:R-:W-:-:S05]  /*18bf0*/  IMAD R5, R3, UR33, RZ ;  /* 0x0000002103057c24 */ /* 0x000fca000f8e02ff */
[----:B------:R-:W-:Y:S02]  /*18c00*/  IADD3 R162, P0, PT, R5, R7, RZ ;  /* 0x0000000705a27210 */ /* 0x000fe40007f1e0ff */
[----:B------:R-:W-:-:S05]  /*18c10*/  SEL R4, R43, R150, !P3 ;  /* 0x000000962b047207 */ /* 0x000fca0005800000 */
[----:B------:R-:W-:Y:S01]  /*18c20*/  IMAD R14, R4, UR34, RZ ;  /* 0x00000022040e7c24 */ /* 0x000fe2000f8e02ff */
[-C--:B------:R-:W-:Y:S01]  /*18c30*/  LEA.HI.X.SX32 R147, R5, R6.reuse, 0x1, P0 ;  /* 0x0000000605937211 */ /* 0x080fe200000f0eff */
[----:B------:R-:W-:Y:S03]  /*18c40*/  STL [R1+0x3a8], R10 ;  /* 0x0003a80a01007387 */ /* 0x000fe60000100800 */
[C---:B------:R-:W-:Y:S01]  /*18c50*/  IADD3 R154, P0, PT, R14.reuse, R7, RZ ;  /* 0x000000070e9a7210 */ /* 0x040fe20007f1e0ff */
[----:B------:R-:W-:Y:S04]  /*18c60*/  STL [R1+0x3b4], R156 ;  /* 0x0003b49c01007387 */ /* 0x000fe80000100800 */
[----:B------:R-:W4:Y:S01]  /*18c70*/  LDL.LU R150, [R1+0x3e8] ;  /* 0x0003e80001967983 */ /* 0x000f220000300800 */
[----:B------:R-:W-:-:S03]  /*18c80*/  LEA.HI.X.SX32 R161, R14, R6, 0x1, P0 ;  /* 0x000000060ea17211 */ /* 0x000fc600000f0eff */
[----:B------:R-:W-:Y:S04]  /*18c90*/  STL [R1+0x3b0], R163 ;  /* 0x0003b0a301007387 */ /* 0x000fe80000100800 */
[----:B------:R-:W-:Y:S01]  /*18ca0*/  STL [R1+0x3bc], R148 ;  /* 0x0003bc9401007387 */ /* 0x000fe20000100800 */
[----:B---3--:R-:W-:-:S03]  /*18cb0*/  SEL R3, R43, R141, !P3 ;  /* 0x0000008d2b037207 */ /* 0x008fc60005800000 */
[----:B------:R-:W3:Y:S02]  /*18cc0*/  LDL.LU R141, [R1+0x3f0] ;  /* 0x0003f000018d7983 */ /* 0x000ee40000300800 */
[----:B------:R-:W-:-:S05]  /*18cd0*/  IMAD R13, R3, UR35, RZ ;  /* 0x00000023030d7c24 */ /* 0x000fca000f8e02ff */
[----:B------:R-:W-:-:S04]  /*18ce0*/  IADD3 R146, P0, PT, R13, R7, RZ ;  /* 0x000000070d927210 */ /* 0x000fc80007f1e0ff */
[----:B------:R-:W-:Y:S02]  /*18cf0*/  LEA.HI.X.SX32 R153, R13, R6, 0x1, P0 ;  /* 0x000000060d997211 */ /* 0x000fe400000f0eff */
[----:B--2---:R-:W-:Y:S02]  /*18d00*/  SEL R4, R43, R142, !P3 ;  /* 0x0000008e2b047207 */ /* 0x004fe40005800000 */
[----:B------:R-:W2:Y:S03]  /*18d10*/  LDL.LU R142, [R1+0x3f8] ;  /* 0x0003f800018e7983 */ /* 0x000ea60000300800 */
[----:B------:R-:W-:Y:S01]  /*18d20*/  IMAD R5, R4, UR36, RZ ;  /* 0x0000002404057c24 */ /* 0x000fe2000f8e02ff */
[----:B------:R-:W-:Y:S04]  /*18d30*/  STL [R1+0x3b8], R155 ;  /* 0x0003b89b01007387 */ /* 0x000fe80000100800 */
[----:B------:R-:W-:-:S02]  /*18d40*/  IADD3 R160, P0, PT, R5, R7, RZ ;  /* 0x0000000705a07210 */ /* 0x000fc40007f1e0ff */
[----:B------:R-:W-:-:S05]  /*18d50*/  SEL R3, R43, R157, !P3 ;  /* 0x0000009d2b037207 */ /* 0x000fca0005800000 */
[----:B------:R-:W-:Y:S01]  /*18d60*/  IMAD R14, R3, UR37, RZ ;  /* 0x00000025030e7c24 */ /* 0x000fe2000f8e02ff */
[----:B------:R-:W-:Y:S01]  /*18d70*/  LEA.HI.X.SX32 R145, R5, R6, 0x1, P0 ;  /* 0x0000000605917211 */ /* 0x000fe200000f0eff */
[----:B------:R-:W-:Y:S03]  /*18d80*/  STL [R1+0x3c4], R162 ;  /* 0x0003c4a201007387 */ /* 0x000fe60000100800 */
[----:B------:R-:W-:Y:S01]  /*18d90*/  IADD3 R152, P0, PT, R14, R7, RZ ;  /* 0x000000070e987210 */ /* 0x000fe20007f1e0ff */
[----:B------:R-:W-:Y:S01]  /*18da0*/  STL [R1+0x3c0], R147 ;  /* 0x0003c09301007387 */ /* 0x000fe20000100800 */
[----:B------:R-:W-:-:S03]  /*18db0*/  SEL R4, R43, R158, !P3 ;  /* 0x0000009e2b047207 */ /* 0x000fc60005800000 */
[----:B------:R-:W-:Y:S02]  /*18dc0*/  STL [R1+0x3cc], R154 ;  /* 0x0003cc9a01007387 */ /* 0x000fe40000100800 */
[----:B------:R-:W-:Y:S02]  /*18dd0*/  IMAD R13, R4, UR38, RZ ;  /* 0x00000026040d7c24 */ /* 0x000fe4000f8e02ff */
[----:B------:R-:W-:Y:S01]  /*18de0*/  STL [R1+0x3c8], R161 ;  /* 0x0003c8a101007387 */ /* 0x000fe20000100800 */
[----:B------:R-:W-:-:S03]  /*18df0*/  LEA.HI.X.SX32 R159, R14, R6, 0x1, P0 ;  /* 0x000000060e9f7211 */ /* 0x000fc600000f0eff */
[----:B------:R-:W-:Y:S01]  /*18e00*/  STL [R1+0x3d4], R146 ;  /* 0x0003d49201007387 */ /* 0x000fe20000100800 */
[----:B------:R-:W-:-:S03]  /*18e10*/  IADD3 R144, P0, PT, R13, R7, RZ ;  /* 0x000000070d907210 */ /* 0x000fc60007f1e0ff */
[----:B------:R-:W-:Y:S04]  /*18e20*/  STL [R1+0x3d0], R153 ;  /* 0x0003d09901007387 */ /* 0x000fe80000100800 */
[----:B------:R-:W-:Y:S04]  /*18e30*/  STL [R1+0x3dc], R160 ;  /* 0x0003dca001007387 */ /* 0x000fe80000100800 */
[----:B------:R-:W-:Y:S04]  /*18e40*/  STL [R1+0x3d8], R145 ;  /* 0x0003d89101007387 */ /* 0x000fe80000100800 */
[----:B------:R-:W-:Y:S04]  /*18e50*/  STL [R1+0x3e4], R152 ;  /* 0x0003e49801007387 */ /* 0x000fe80000100800 */
[----:B------:R-:W-:Y:S04]  /*18e60*/  STL [R1+0x3e0], R159 ;  /* 0x0003e09f01007387 */ /* 0x000fe80000100800 */
[----:B------:R-:W-:Y:S04]  /*18e70*/  STL [R1+0x3ec], R144 ;  /* 0x0003ec9001007387 */ /* 0x000fe80000100800 */
[----:B------:R-:W2:Y:S04]  /*18e80*/  LDL.LU R136, [R1+0x518] ;  /* 0x0005180001887983 */ /* 0x000ea80000300800 */
        /* <DEDUP_REMOVED lines=11> */
[----:B------:R-:W2:Y:S01]  /*18f40*/  LDL.LU R140, [R1+0x4e8] ;  /* 0x0004e800018c7983 */ /* 0x000ea20000300800 */
[----:B----4-:R-:W-:-:S02]  /*18f50*/  SEL R3, R43, R149, !P3 ;  /* 0x000000952b037207 */ /* 0x010fc40005800000 */
[----:B------:R-:W-:-:S03]  /*18f60*/  SEL R4, R43, R150, !P3 ;  /* 0x000000962b047207 */ /* 0x000fc60005800000 */
[----:B------:R-:W-:Y:S01]  /*18f70*/  IMAD R5, R3, UR39, RZ ;  /* 0x0000002703057c24 */ /* 0x000fe2000f8e02ff */
[----:B------:R-:W-:Y:S01]  /*18f80*/  LEA.HI.X.SX32 R151, R13, R6, 0x1, P0 ;  /* 0x000000060d977211 */ /* 0x000fe200000f0eff */
[----:B------:R-:W-:Y:S01]  /*18f90*/  IMAD R14, R4, UR40, RZ ;  /* 0x00000028040e7c24 */ /* 0x000fe2000f8e02ff */
[----:B---3--:R-:W-:Y:S02]  /*18fa0*/  SEL R3, R43, R141, !P3 ;  /* 0x0000008d2b037207 */ /* 0x008fe40005800000 */
[----:B------:R-:W-:-:S03]  /*18fb0*/  IADD3 R165, P0, PT, R5, R7, RZ ;  /* 0x0000000705a57210 */ /* 0x000fc60007f1e0ff */
[----:B------:R-:W-:Y:S01]  /*18fc0*/  IMAD R3, R3, UR41, RZ ;  /* 0x0000002903037c24 */ /* 0x000fe2000f8e02ff */
[----:B------:R-:W-:Y:S02]  /*18fd0*/  LEA.HI.X.SX32 R143, R5, R6, 0x1, P0 ;  /* 0x00000006058f7211 */ /* 0x000fe400000f0eff */
[----:B------:R-:W-:-:S04]  /*18fe0*/  IADD3 R157, P0, PT, R14, R7, RZ ;  /* 0x000000070e9d7210 */ /* 0x000fc80007f1e0ff */
[-C--:B------:R-:W-:Y:S02]  /*18ff0*/  LEA.HI.X.SX32 R158, R14, R6.reuse, 0x1, P0 ;  /* 0x000000060e9e7211 */ /* 0x080fe400000f0eff */
[C---:B------:R-:W-:Y:S01]  /*19000*/  IADD3 R149, P0, PT, R3.reuse, R7, RZ ;  /* 0x0000000703957210 */ /* 0x040fe20007f1e0ff */
[----:B------:R-:W-:Y:S01]  /*19010*/  STL [R1+0x3e8], R151 ;  /* 0x0003e89701007387 */ /* 0x000fe20000100800 */
[----:B------:R-:W-:Y:S02]  /*19020*/  IABS R14, R119 ;  /* 0x00000077000e7213 */ /* 0x000fe40000000000 */
[----:B------:R-:W-:Y:S01]  /*19030*/  LEA.HI.X.SX32 R150, R3, R6, 0x1, P0 ;  /* 0x0000000603967211 */ /* 0x000fe200000f0eff */
[----:B------:R-:W-:Y:S04]  /*19040*/  STL [R1+0x3f4], R165 ;  /* 0x0003f4a501007387 */ /* 0x000fe80000100800 */
[----:B------:R-:W-:Y:S04]  /*19050*/  STL [R1+0x3f0], R143 ;  /* 0x0003f08f01007387 */ /* 0x000fe80000100800 */
[----:B------:R-:W-:Y:S04]  /*19060*/  STL [R1+0x3fc], R157 ;  /* 0x0003fc9d01007387 */ /* 0x000fe80000100800 */
[----:B------:R-:W-:Y:S04]  /*19070*/  STL [R1+0x3f8], R158 ;  /* 0x0003f89e01007387 */ /* 0x000fe80000100800 */
[----:B------:R-:W-:Y:S04]  /*19080*/  STL [R1+0x404], R149 ;  /* 0x0004049501007387 */ /* 0x000fe80000100800 */
[----:B------:R-:W-:Y:S01]  /*19090*/  STL [R1+0x400], R150 ;  /* 0x0004009601007387 */ /* 0x000fe20000100800 */
[----:B------:R-:W-:-:S02]  /*190a0*/  LOP3.LUT R3, R0, 0xdd, R11, 0xfe, !PT ;  /* 0x000000dd00037812 */ /* 0x000fc400078efe0b */
[----:B--2---:R-:W-:-:S05]  /*190b0*/  SEL R4, R43, R142, !P3 ;  /* 0x0000008e2b047207 */ /* 0x004fca0005800000 */
[----:B------:R-:W-:-:S05]  /*190c0*/  IMAD R4, R4, UR42, RZ ;  /* 0x0000002a04047c24 */ /* 0x000fca000f8e02ff */
[----:B------:R-:W-:-:S04]  /*190d0*/  IADD3 R141, P0, PT, R4, R7, RZ ;  /* 0x00000007048d7210 */ /* 0x000fc80007f1e0ff */
[----:B------:R-:W-:Y:S01]  /*190e0*/  LEA.HI.X.SX32 R142, R4, R6, 0x1, P0 ;  /* 0x00000006048e7211 */ /* 0x000fe200000f0eff */
[----:B------:R-:W-:Y:S01]  /*190f0*/  IMAD.HI.U32 R4, R9, R14, RZ ;  /* 0x0000000e09047227 */ /* 0x000fe200078e00ff */
[----:B------:R-:W-:Y:S03]  /*19100*/  STL [R1+0x40c], R141 ;  /* 0x00040c8d01007387 */ /* 0x000fe60000100800 */
[----:B------:R-:W-:Y:S01]  /*19110*/  IMAD.MOV R4, RZ, RZ, -R4 ;  /* 0x000000ffff047224 */ /* 0x000fe200078e0a04 */
[----:B------:R-:W-:Y:S04]  /*19120*/  STL [R1+0x408], R142 ;  /* 0x0004088e01007387 */ /* 0x000fe80000100800 */
[----:B------:R-:W2:Y:S01]  /*19130*/  LDL.LU R134, [R1+0x4e4] ;  /* 0x0004e40001867983 */ /* 0x000ea20000300800 */
[----:B------:R-:W-:-:S03]  /*19140*/  IMAD R14, R8, R4, R14 ;  /* 0x00000004080e7224 */ /* 0x000fc600078e020e */
[----:B------:R-:W3:Y:S04]  /*19150*/  LDL.LU R135, [R1+0x4e0] ;  /* 0x0004e00001877983 */ /* 0x000ee80000300800 */
[----:B------:R0:W-:Y:S04]  /*19160*/  STS.U8 [R2+UR11+0x10000], R136 ;  /* 0x0100008802007988 */ /* 0x0001e8000800000b */
[----:B0-----:R-:W4:Y:S04]  /*19170*/  LDL.LU R136, [R1+0x4d8] ;  /* 0x0004d80001887983 */ /* 0x001f280000300800 */
[----:B------:R-:W-:Y:S04]  /*19180*/  STS.U8 [R2+UR11+0x10200], R126 ;  /* 0x0102007e02007988 */ /* 0x000fe8000800000b */
[----:B------:R-:W-:Y:S04]  /*19190*/  STS.U8 [R2+UR11+0x10400], R127 ;  /* 0x0104007f02007988 */ /* 0x000fe8000800000b */
[----:B------:R0:W-:Y:S04]  /*191a0*/  STS.U8 [R2+UR11+0x11000], R137 ;  /* 0x0110008902007988 */ /* 0x0001e8000800000b */
[----:B------:R1:W-:Y:S04]  /*191b0*/  STS.U8 [R2+UR11+0x11200], R138 ;  /* 0x0112008a02007988 */ /* 0x0003e8000800000b */
[----:B0-----:R-:W4:Y:S04]  /*191c0*/  LDL.LU R137, [R1+0x4dc] ;  /* 0x0004dc0001897983 */ /* 0x001f280000300800 */
[----:B-1----:R-:W4:Y:S04]  /*191d0*/  LDL.LU R138, [R1+0x4d4] ;  /* 0x0004d400018a7983 */ /* 0x002f280000300800 */
        /* <DEDUP_REMOVED lines=11> */
[----:B------:R0:W-:Y:S04]  /*19290*/  STS.U8 [R2+UR11+0x11600], R139 ;  /* 0x0116008b02007988 */ /* 0x0001e8000800000b */
[----:B------:R-:W4:Y:S04]  /*192a0*/  LDL.LU R127, [R1+0x4a4] ;  /* 0x0004a400017f7983 */ /* 0x000f280000300800 */
[----:B------:R1:W-:Y:S04]  /*192b0*/  STS.U8 [R2+UR11+0x11800], R140 ;  /* 0x0118008c02007988 */ /* 0x0003e8000800000b */
[----:B0-----:R-:W4:Y:S04]  /*192c0*/  LDL.LU R139, [R1+0x4a0] ;  /* 0x0004a000018b7983 */ /* 0x001f280000300800 */
[----:B-1----:R-:W4:Y:S01]  /*192d0*/  LDL.LU R140, [R1+0x498] ;  /* 0x00049800018c7983 */ /* 0x002f220000300800 */
[----:B------:R-:W-:-:S02]  /*192e0*/  IABS R13, R3 ;  /* 0x00000003000d7213 */ /* 0x000fc40000000000 */
[----:B------:R-:W-:-:S03]  /*192f0*/  ISETP.GE.AND P0, PT, R3, RZ, PT ;  /* 0x000000ff0300720c */ /* 0x000fc60003f06270 */
[----:B------:R-:W-:Y:S01]  /*19300*/  IMAD.HI.U32 R3, R9, R13, RZ ;  /* 0x0000000d09037227 */ /* 0x000fe200078e00ff */
[----:B------:R0:W-:Y:S03]  /*19310*/  STS.U8 [R2+UR11+0x10600], R128 ;  /* 0x0106008002007988 */ /* 0x0001e6000800000b */
[----:B------:R-:W-:Y:S01]  /*19320*/  IMAD.MOV R3, RZ, RZ, -R3 ;  /* 0x000000ffff037224 */ /* 0x000fe200078e0a03 */
[----:B------:R1:W-:Y:S03]  /*19330*/  STS.U8 [R2+UR11+0x10800], R129 ;  /* 0x0108008102007988 */ /* 0x0003e6000800000b */
[----:B------:R-:W-:Y:S01]  /*19340*/  IMAD R13, R8, R3, R13 ;  /* 0x00000003080d7224 */ /* 0x000fe200078e020d */
[----:B------:R1:W-:Y:S01]  /*19350*/  STS.U8 [R2+UR11+0x10a00], R130 ;  /* 0x010a008202007988 */ /* 0x0003e2000800000b */
[----:B------:R-:W-:-:S03]  /*19360*/  LOP3.LUT R3, R2, 0x10, RZ, 0x3c, !PT ;  /* 0x0000001002037812 */ /* 0x000fc600078e3cff */
[----:B0-----:R-:W4:Y:S04]  /*19370*/  LDL.LU R128, [R1+0x49c] ;  /* 0x00049c0001807983 */ /* 0x001f280000300800 */
[----:B-1----:R-:W4:Y:S04]  /*19380*/  LDL.LU R129, [R1+0x494] ;  /* 0x0004940001817983 */ /* 0x002f280000300800 */
[----:B------:R0:W-:Y:S04]  /*19390*/  STS.U8 [R2+UR11+0x10c00], R131 ;  /* 0x010c008302007988 */ /* 0x0001e8000800000b */
[----:B------:R-:W4:Y:S04]  /*193a0*/  LDL.LU R130, [R1+0x490] ;  /* 0x0004900001827983 */ /* 0x000f280000300800 */
[----:B------:R1:W-:Y:S04]  /*193b0*/  STS.U8 [R2+UR11+0x10e00], R132 ;  /* 0x010e008402007988 */ /* 0x0003e8000800000b */
[----:B0-----:R-:W4:Y:S04]  /*193c0*/  LDL.LU R131, [R1+0x48c] ;  /* 0x00048c0001837983 */ /* 0x001f280000300800 */
[----:B------:R0:W-:Y:S04]  /*193d0*/  STS.U8 [R2+UR11+0x11400], R133 ;  /* 0x0114008502007988 */ /* 0x0001e8000800000b */
[----:B-1----:R-:W4:Y:S04]  /*193e0*/  LDL.LU R132, [R1+0x488] ;  /* 0x0004880001847983 */ /* 0x002f280000300800 */
[----:B0-----:R-:W4:Y:S04]  /*193f0*/  LDL.LU R133, [R1+0x484] ;  /* 0x0004840001857983 */ /* 0x001f280000300800 */
[----:B--2---:R0:W-:Y:S04]  /*19400*/  STS.U8 [R2+UR11+0x11a00], R134 ;  /* 0x011a008602007988 */ /* 0x0041e8000800000b */
[----:B---3--:R1:W-:Y:S04]  /*19410*/  STS.U8 [R2+UR11+0x11c00], R135 ;  /* 0x011c008702007988 */ /* 0x0083e8000800000b */
[----:B0-----:R-:W2:Y:S04]  /*19420*/  LDL.LU R134, [R1+0x480] ;  /* 0x0004800001867983 */ /* 0x001ea80000300800 */
[----:B-1----:R-:W3:Y:S04]  /*19430*/  LDL.LU R135, [R1+0x47c] ;  /* 0x00047c0001877983 */ /* 0x002ee80000300800 */
[----:B----4-:R0:W-:Y:S04]  /*19440*/  STS.U8 [R2+UR11+0x11e00], R136 ;  /* 0x011e008802007988 */ /* 0x0101e8000800000b */
[----:B0-----:R-:W4:Y:S04]  /*19450*/  LDL.LU R136, [R1+0x478] ;  /* 0x0004780001887983 */ /* 0x001f280000300800 */
[----:B------:R0:W-:Y:S04]  /*19460*/  STS.U8 [R3+UR11+0x10080], R137 ;  /* 0x0100808903007988 */ /* 0x0001e8000800000b */
[----:B------:R1:W-:Y:S04]  /*19470*/  STS.U8 [R3+UR11+0x10280], R138 ;  /* 0x0102808a03007988 */ /* 0x0003e8000800000b */
[----:B0-----:R-:W4:Y:S04]  /*19480*/  LDL.LU R137, [R1+0x474] ;  /* 0x0004740001897983 */ /* 0x001f280000300800 */
[----:B-1----:R-:W4:Y:S04]  /*19490*/  LDL.LU R138, [R1+0x470] ;  /* 0x00047000018a7983 */ /* 0x002f280000300800 */
[----:B------:R0:W-:Y:S04]  /*194a0*/  STS.U8 [R3+UR11+0x10480], R4 ;  /* 0x0104800403007988 */ /* 0x0001e8000800000b */
[----:B------:R-:W-:Y:S01]  /*194b0*/  STS.U8 [R3+UR11+0x10a80], R119 ;  /* 0x010a807703007988 */ /* 0x000fe2000800000b */
[----:B0-----:R-:W-:-:S03]  /*194c0*/  LOP3.LUT R4, R2, 0x20, RZ, 0x3c, !PT ;  /* 0x0000002002047812 */ /* 0x001fc600078e3cff */
[----:B------:R0:W-:Y:S04]  /*194d0*/  STS.U8 [R3+UR11+0x11c80], R139 ;  /* 0x011c808b03007988 */ /* 0x0001e8000800000b */
[----:B------:R1:W-:Y:S04]  /*194e0*/  STS.U8 [R3+UR11+0x11e80], R140 ;  /* 0x011e808c03007988 */ /* 0x0003e8000800000b */
[----:B0-----:R-:W4:Y:S04]  /*194f0*/  LDL.LU R139, [R1+0x46c] ;  /* 0x00046c00018b7983 */ /* 0x001f280000300800 */
[----:B-1----:R-:W4:Y:S04]  /*19500*/  LDL.LU R140, [R1+0x468] ;  /* 0x00046800018c7983 */ /* 0x002f280000300800 */
[----:B------:R-:W4:Y:S04]  /*19510*/  LDL.LU R119, [R1+0x464] ;  /* 0x0004640001777983 */ /* 0x000f280000300800 */
[----:B------:R-:W4:Y:S04]  /*19520*/  LDL.LU R2, [R1+0x460] ;  /* 0x0004600001027983 */ /* 0x000f280000300800 */
[----:B------:R0:W-:Y:S04]  /*19530*/  STS.U8 [R3+UR11+0x10880], R5 ;  /* 0x0108800503007988 */ /* 0x0001e8000800000b */
[----:B0-----:R-:W4:Y:S04]  /*19540*/  LDL.LU R5, [R1+0x458] ;  /* 0x0004580001057983 */ /* 0x001f280000300800 */
[----:B------:R-:W-:Y:S04]  /*19550*/  STS.U8 [R3+UR11+0x10680], R11 ;  /* 0x0106800b03007988 */ /* 0x000fe8000800000b */
[----:B------:R0:W-:Y:S04]  /*19560*/  STS.U8 [R3+UR11+0x10c80], R120 ;  /* 0x010c807803007988 */ /* 0x0001e8000800000b */
[----:B------:R1:W-:Y:S04]  /*19570*/  STS.U8 [R3+UR11+0x10e80], R121 ;  /* 0x010e807903007988 */ /* 0x0003e8000800000b */
[----:B------:R0:W-:Y:S04]  /*19580*/  STS.U8 [R3+UR11+0x11080], R122 ;  /* 0x0110807a03007988 */ /* 0x0001e8000800000b */
[----:B------:R0:W-:Y:S04]  /*19590*/  STS.U8 [R3+UR11+0x11280], R123 ;  /* 0x0112807b03007988 */ /* 0x0001e8000800000b */
[----:B------:R0:W-:Y:S04]  /*195a0*/  STS.U8 [R3+UR11+0x11480], R124 ;  /* 0x0114807c03007988 */ /* 0x0001e8000800000b */
[----:B------:R0:W-:Y:S04]  /*195b0*/  STS.U8 [R3+UR11+0x11680], R125 ;  /* 0x0116807d03007988 */ /* 0x0001e8000800000b */
        /* <DEDUP_REMOVED lines=13> */
[----:B------:R0:W-:Y:S04]  /*19690*/  STS.U8 [R4+UR11+0x10500], R130 ;  /* 0x0105008204007988 */ /* 0x0001e8000800000b */
[----:B-1----:R-:W4:Y:S04]  /*196a0*/  LDL.LU R129, [R1+0x434] ;  /* 0x0004340001817983 */ /* 0x002f280000300800 */
[----:B------:R1:W-:Y:S04]  /*196b0*/  STS.U8 [R4+UR11+0x10700], R131 ;  /* 0x0107008304007988 */ /* 0x0003e8000800000b */
[----:B0-----:R-:W4:Y:S04]  /*196c0*/  LDL.LU R130, [R1+0x430] ;  /* 0x0004300001827983 */ /* 0x001f280000300800 */
[----:B------:R0:W-:Y:S04]  /*196d0*/  STS.U8 [R4+UR11+0x10900], R132 ;  /* 0x0109008404007988 */ /* 0x0001e8000800000b */
[----:B-1----:R-:W4:Y:S04]  /*196e0*/  LDL.LU R131, [R1+0x42c] ;  /* 0x00042c0001837983 */ /* 0x002f280000300800 */
[----:B------:R1:W-:Y:S04]  /*196f0*/  STS.U8 [R4+UR11+0x10b00], R133 ;  /* 0x010b008504007988 */ /* 0x0003e8000800000b */
[----:B0-----:R-:W4:Y:S04]  /*19700*/  LDL.LU R132, [R1+0x428] ;  /* 0x0004280001847983 */ /* 0x001f280000300800 */
[----:B--2---:R0:W-:Y:S04]  /*19710*/  STS.U8 [R4+UR11+0x10d00], R134 ;  /* 0x010d008604007988 */ /* 0x0041e8000800000b */
[----:B-1----:R-:W2:Y:S04]  /*19720*/  LDL.LU R133, [R1+0x424] ;  /* 0x0004240001857983 */ /* 0x002ea80000300800 */
[----:B---3--:R1:W-:Y:S04]  /*19730*/  STS.U8 [R4+UR11+0x10f00], R135 ;  /* 0x010f008704007988 */ /* 0x0083e8000800000b */
[----:B0-----:R-:W3:Y:S04]  /*19740*/  LDL.LU R134, [R1+0x41c] ;  /* 0x00041c0001867983 */ /* 0x001ee80000300800 */
[----:B-1----:R-:W2:Y:S04]  /*19750*/  LDL.LU R135, [R1+0x418] ;  /* 0x0004180001877983 */ /* 0x002ea80000300800 */
[----:B----4-:R0:W-:Y:S04]  /*19760*/  STS.U8 [R4+UR11+0x11100], R136 ;  /* 0x0111008804007988 */ /* 0x0101e8000800000b */
[----:B0-----:R-:W4:Y:S04]  /*19770*/  LDL.LU R136, [R1+0x414] ;  /* 0x0004140001887983 */ /* 0x001f280000300800 */
[----:B------:R0:W-:Y:S04]  /*19780*/  STS.U8 [R4+UR11+0x11300], R137 ;  /* 0x0113008904007988 */ /* 0x0001e8000800000b */
[----:B------:R1:W-:Y:S04]  /*19790*/  STS.U8 [R4+UR11+0x11500], R138 ;  /* 0x0115008a04007988 */ /* 0x0003e8000800000b */
[----:B0-----:R-:W3:Y:S04]  /*197a0*/  LDL.LU R137, [R1+0x410] ;  /* 0x0004100001897983 */ /* 0x001ee80000300800 */
[----:B-1----:R-:W3:Y:S04]  /*197b0*/  LDL.LU R138, [R1+0x220] ;  /* 0x00022000018a7983 */ /* 0x002ee80000300800 */
[----:B------:R0:W-:Y:S02]  /*197c0*/  STS.U8 [R4+UR11+0x11d00], R2 ;  /* 0x011d000204007988 */ /* 0x0001e4000800000b */
[----:B0-----:R-:W0:Y:S02]  /*197d0*/  S2R R2, SR_TID.X ;  /* 0x0000000000027919 */ /* 0x001e240000002100 */
[----:B------:R1:W-:Y:S04]  /*197e0*/  STS.U8 [R4+UR11+0x11700], R139 ;  /* 0x0117008b04007988 */ /* 0x0003e8000800000b */
[----:B------:R1:W-:Y:S04]  /*197f0*/  STS.U8 [R4+UR11+0x11900], R140 ;  /* 0x0119008c04007988 */ /* 0x0003e8000800000b */
[----:B-1----:R-:W3:Y:S04]  /*19800*/  LDL.LU R139, [R1+0x21c] ;  /* 0x00021c00018b7983 */ /* 0x002ee80000300800 */
[----:B------:R-:W3:Y:S04]  /*19810*/  LDL.LU R140, [R1+0x218] ;  /* 0x00021800018c7983 */ /* 0x000ee80000300800 */
[----:B------:R-:W3:Y:S04]  /*19820*/  LDL.LU R3, [R1+0x20c] ;  /* 0x00020c0001037983 */ /* 0x000ee80000300800 */
[----:B------:R-:W3:Y:S01]  /*19830*/  LDL.LU R11, [R1+0x208] ;  /* 0x00020800010b7983 */ /* 0x000ee20000300800 */
[----:B0-----:R-:W-:-:S03]  /*19840*/  LOP3.LUT R2, R2, 0x7f, RZ, 0xc0, !PT ;  /* 0x0000007f02027812 */ /* 0x001fc600078ec0ff */
[----:B------:R0:W-:Y:S04]  /*19850*/  STS.U8 [R4+UR11+0x11b00], R119 ;  /* 0x011b007704007988 */ /* 0x0001e8000800000b */
[----:B------:R1:W-:Y:S04]  /*19860*/  STS.U8 [R4+UR11+0x11f00], R5 ;  /* 0x011f000504007988 */ /* 0x0003e8000800000b */
[----:B0-----:R-:W3:Y:S04]  /*19870*/  LDL.LU R119, [R1+0xb40] ;  /* 0x000b400001777983 */ /* 0x001ee80000300800 */
[----:B-1----:R-:W3:Y:S01]  /*19880*/  LDL.LU R4, [R1+0x210] ;  /* 0x0002100001047983 */ /* 0x002ee20000300800 */
[----:B------:R-:W-:-:S03]  /*19890*/  LOP3.LUT R5, R2, 0x30, RZ, 0x3c, !PT ;  /* 0x0000003002057812 */ /* 0x000fc600078e3cff */
[----:B------:R-:W3:Y:S04]  /*198a0*/  LDL.LU R2, [R1+0x420] ;  /* 0x0004200001027983 */ /* 0x000ee80000300800 */
[----:B------:R0:W-:Y:S04]  /*198b0*/  STS.U8 [R5+UR11+0x10180], R120 ;  /* 0x0101807805007988 */ /* 0x0001e8000800000b */
[----:B------:R1:W-:Y:S04]  /*198c0*/  STS.U8 [R5+UR11+0x10380], R121 ;  /* 0x0103807905007988 */ /* 0x0003e8000800000b */
[----:B------:R1:W-:Y:S04]  /*198d0*/  STS.U8 [R5+UR11+0x10580], R122 ;  /* 0x0105807a05007988 */ /* 0x0003e8000800000b */
[----:B0-----:R-:W4:Y:S04]  /*198e0*/  LDL.LU R120, [R1+0xb3c] ;  /* 0x000b3c0001787983 */ /* 0x001f280000300800 */
[----:B-1----:R-:W4:Y:S04]  /*198f0*/  LDL.LU R121, [R1+0xb38] ;  /* 0x000b380001797983 */ /* 0x002f280000300800 */
[----:B------:R-:W4:Y:S04]  /*19900*/  LDL.LU R122, [R1+0xb34] ;  /* 0x000b3400017a7983 */ /* 0x000f280000300800 */
        /* <DEDUP_REMOVED lines=17> */
[----:B--2---:R-:W2:Y:S04]  /*19a20*/  LDL.LU R131, [R1+0xb10] ;  /* 0x000b100001837983 */ /* 0x004ea80000300800 */
[----:B------:R0:W-:Y:S04]  /*19a30*/  STS.U8 [R5+UR11+0x11980], R132 ;  /* 0x0119808405007988 */ /* 0x0001e8000800000b */
[----:B------:R1:W-:Y:S04]  /*19a40*/  STS.U8 [R5+UR11+0x11b80], R133 ;  /* 0x011b808505007988 */ /* 0x0003e8000800000b */
[----:B------:R-:W-:Y:S04]  /*19a50*/  STS.U8 [R5+UR11+0x11f80], R72 ;  /* 0x011f804805007988 */ /* 0x000fe8000800000b */
[----:B0-----:R-:W2:Y:S04]  /*19a60*/  LDL.LU R132, [R1+0xb0c] ;  /* 0x000b0c0001847983 */ /* 0x001ea80000300800 */
[----:B-1----:R-:W2:Y:S04]  /*19a70*/  LDL.LU R133, [R1+0xb08] ;  /* 0x000b080001857983 */ /* 0x002ea80000300800 */
[----:B---3--:R0:W-:Y:S02]  /*19a80*/  STS.U8 [R5+UR11+0x11d80], R2 ;  /* 0x011d800205007988 */ /* 0x0081e4000800000b */
[----:B0-----:R-:W0:Y:S02]  /*19a90*/  S2R R2, SR_TID.X ;  /* 0x0000000000027919 */ /* 0x001e240000002100 */
[----:B------:R-:W3:Y:S01]  /*19aa0*/  LDL.LU R5, [R1+0x214] ;  /* 0x0002140001057983 */ /* 0x000ee20000300800 */
[----:B0-----:R-:W-:-:S05]  /*19ab0*/  LOP3.LUT R2, R2, 0x7f, RZ, 0xc0, !PT ;  /* 0x0000007f02027812 */ /* 0x001fca00078ec0ff */
[----:B------:R0:W-:Y:S04]  /*19ac0*/  STS.U8 [R2+UR11], R134 ;  /* 0x0000008602007988 */ /* 0x0001e8000800000b */
[----:B------:R1:W-:Y:S04]  /*19ad0*/  STS.U8 [R2+UR11+0x400], R135 ;  /* 0x0004008702007988 */ /* 0x0003e8000800000b */
[----:B----4-:R4:W-:Y:S04]  /*19ae0*/  STS.U8 [R2+UR11+0x800], R136 ;  /* 0x0008008802007988 */ /* 0x0109e8000800000b */
[----:B0-----:R-:W3:Y:S04]  /*19af0*/  LDL.LU R134, [R1+0xb04] ;  /* 0x000b040001867983 */ /* 0x001ee80000300800 */
[----:B-1----:R-:W3:Y:S04]  /*19b00*/  LDL.LU R135, [R1+0xb00] ;  /* 0x000b000001877983 */ /* 0x002ee80000300800 */
[----:B----4-:R-:W4:Y:S04]  /*19b10*/  LDL.LU R136, [R1+0xafc] ;  /* 0x000afc0001887983 */ /* 0x010f280000300800 */
[----:B------:R0:W-:Y:S04]  /*19b20*/  STS.U8 [R2+UR11+0xc00], R137 ;  /* 0x000c008902007988 */ /* 0x0001e8000800000b */
[----:B------:R1:W-:Y:S04]  /*19b30*/  STS.U8 [R2+UR11+0x1000], R138 ;  /* 0x0010008a02007988 */ /* 0x0003e8000800000b */
[----:B------:R1:W-:Y:S04]  /*19b40*/  STS.U8 [R2+UR11+0x1400], R139 ;  /* 0x0014008b02007988 */ /* 0x0003e8000800000b */
[----:B0-----:R-:W4:Y:S04]  /*19b50*/  LDL.LU R137, [R1+0xaf8] ;  /* 0x000af80001897983 */ /* 0x001f280000300800 */
[----:B-1----:R-:W4:Y:S04]  /*19b60*/  LDL.LU R138, [R1+0xaf4] ;  /* 0x000af400018a7983 */ /* 0x002f280000300800 */
[----:B------:R-:W4:Y:S04]  /*19b70*/  LDL.LU R139, [R1+0xaf0] ;  /* 0x000af000018b7983 */ /* 0x000f280000300800 */
[----:B------:R0:W-:Y:S04]  /*19b80*/  STS.U8 [R2+UR11+0x1800], R140 ;  /* 0x0018008c02007988 */ /* 0x0001e8000800000b */
[----:B0-----:R-:W4:Y:S04]  /*19b90*/  LDL.LU R140, [R1+0xaec] ;  /* 0x000aec00018c7983 */ /* 0x001f280000300800 */
[----:B------:R0:W-:Y:S04]  /*19ba0*/  STS.U8 [R2+UR11+0x2400], R3 ;  /* 0x0024000302007988 */ /* 0x0001e8000800000b */
[----:B------:R1:W-:Y:S01]  /*19bb0*/  STS.U8 [R2+UR11+0x2000], R4 ;  /* 0x0020000402007988 */ /* 0x0003e2000800000b */
[----:B0-----:R-:W-:-:S03]  /*19bc0*/  LOP3.LUT R3, R2, 0x10, RZ, 0x3c, !PT ;  /* 0x0000001002037812 */ /* 0x001fc600078e3cff */
[----:B------:R0:W-:Y:S01]  /*19bd0*/  STS.U8 [R2+UR11+0x2800], R11 ;  /* 0x0028000b02007988 */ /* 0x0001e2000800000b */
[----:B-1----:R-:W-:-:S03]  /*19be0*/  LOP3.LUT R4, R2, 0x20, RZ, 0x3c, !PT ;  /* 0x0000002002047812 */ /* 0x002fc600078e3cff */
[----:B--2---:R-:W-:Y:S04]  /*19bf0*/  STS.U8 [R2+UR11+0x4800], R133 ;  /* 0x0048008502007988 */ /* 0x004fe8000800000b */
[----:B------:R-:W-:Y:S04]  /*19c00*/  STS.U8 [R2+UR11+0x4c00], R132 ;  /* 0x004c008402007988 */ /* 0x000fe8000800000b */
        /* <DEDUP_REMOVED lines=12> */
[----:B0-----:R-:W2:Y:S04]  /*19cd0*/  LDL R11, [R1+0x16c] ;  /* 0x00016c00010b7983 */ /* 0x001ea80000100800 */
[----:B---3--:R0:W-:Y:S04]  /*19ce0*/  STS.U8 [R2+UR11+0x1c00], R5 ;  /* 0x001c000502007988 */ /* 0x0081e8000800000b */
[----:B------:R-:W-:Y:S04]  /*19cf0*/  STS.U8 [R2+UR11+0x4400], R134 ;  /* 0x0044008602007988 */ /* 0x000fe8000800000b */
[----:B------:R-:W-:Y:S04]  /*19d00*/  STS.U8 [R2+UR11+0x4000], R135 ;  /* 0x0040008702007988 */ /* 0x000fe8000800000b */
[----:B----4-:R-:W-:Y:S04]  /*19d10*/  STS.U8 [R2+UR11+0x3c00], R136 ;  /* 0x003c008802007988 */ /* 0x010fe8000800000b */
[----:B------:R-:W-:Y:S04]  /*19d20*/  STS.U8 [R2+UR11+0x3800], R137 ;  /* 0x0038008902007988 */ /* 0x000fe8000800000b */
[----:B------:R-:W-:Y:S04]  /*19d30*/  STS.U8 [R2+UR11+0x3400], R138 ;  /* 0x0034008a02007988 */ /* 0x000fe8000800000b */
[----:B------:R-:W-:Y:S04]  /*19d40*/  STS.U8 [R2+UR11+0x3000], R139 ;  /* 0x0030008b02007988 */ /* 0x000fe8000800000b */
[----:B------:R1:W-:Y:S04]  /*19d50*/  STS.U8 [R2+UR11+0x2c00], R140 ;  /* 0x002c008c02007988 */ /* 0x0003e8000800000b */
        /* <DEDUP_REMOVED lines=32> */
[----:B------:R3:W-:Y:S04]  /*19f60*/  STS.U8 [R4+UR11+0x7100], R18 ;  /* 0x0071001204007988 */ /* 0x0007e8000800000b */
[----:B------:R4:W-:Y:S01]  /*19f70*/  STS.U8 [R4+UR11+0x7500], R17 ;  /* 0x0075001104007988 */ /* 0x0009e2000800000b */
[----:B0-----:R-:W-:-:S02]  /*19f80*/  LOP3.LUT R5, R2, 0x30, RZ, 0x3c, !PT ;  /* 0x0000003002057812 */ /* 0x001fc400078e3cff */
[----:B-1----:R-:W-:Y:S01]  /*19f90*/  LOP3.LUT R140, R2, 0x40, RZ, 0x3c, !PT ;  /* 0x00000040028c7812 */ /* 0x002fe200078e3cff */
[----:B------:R0:W-:Y:S04]  /*19fa0*/  STS.U8 [R4+UR11+0x500], R86 ;  /* 0x0005005604007988 */ /* 0x0001e8000800000b */
[----:B---3--:R-:W3:Y:S04]  /*19fb0*/  LDL R18, [R1+0xec] ;  /* 0x0000ec0001127983 */ /* 0x008ee80000100800 */
[----:B------:R1:W-:Y:S04]  /*19fc0*/  STS.U8 [R4+UR11+0x6d00], R20 ;  /* 0x006d001404007988 */ /* 0x0003e8000800000b */
[----:B----4-:R-:W4:Y:S04]  /*19fd0*/  LDL R17, [R1+0xe8] ;  /* 0x0000e80001117983 */ /* 0x010f280000100800 */
[----:B0-----:R-:W2:Y:S04]  /*19fe0*/  LDL R86, [R1+0xf4] ;  /* 0x0000f40001567983 */ /* 0x001ea80000100800 */
[----:B-1----:R-:W2:Y:S04]  /*19ff0*/  LDL R20, [R1+0xf0] ;  /* 0x0000f00001147983 */ /* 0x002ea80000100800 */
        /* <DEDUP_REMOVED lines=29> */
[----:B------:R-:W2:Y:S04]  /*1a1d0*/  LDL R2, [R1+0xf8] ;  /* 0x0000f80001027983 */ /* 0x000ea80000100800 */
[----:B------:R-:W2:Y:S04]  /*1a1e0*/  LDL R3, [R1+0x12c] ;  /* 0x00012c0001037983 */ /* 0x000ea80000100800 */
[----:B0-----:R-:W2:Y:S04]  /*1a1f0*/  LDL R19, [R1+0xfc] ;  /* 0x0000fc0001137983 */ /* 0x001ea80000100800 */
[----:B------:R-:W2:Y:S04]  /*1a200*/  LDL R87, [R1+0x128] ;  /* 0x0001280001577983 */ /* 0x000ea80000100800 */
[----:B------:R0:W-:Y:S04]  /*1a210*/  STS.U8 [R5+UR11+0x6980], R21 ;  /* 0x0069801505007988 */ /* 0x0001e8000800000b */
[----:B------:R-:W2:Y:S04]  /*1a220*/  LDL R15, [R1+0x134] ;  /* 0x00013400010f7983 */ /* 0x000ea80000100800 */
[----:B------:R-:W2:Y:S04]  /*1a230*/  LDL R138, [R1+0x13c] ;  /* 0x00013c00018a7983 */ /* 0x000ea80000100800 */
[----:B0-----:R-:W2:Y:S04]  /*1a240*/  LDL R21, [R1+0x130] ;  /* 0x0001300001157983 */ /* 0x001ea80000100800 */
[----:B------:R-:W2:Y:S04]  /*1a250*/  LDL R137, [R1+0x138] ;  /* 0x0001380001897983 */ /* 0x000ea80000100800 */
[----:B------:R-:W2:Y:S01]  /*1a260*/  LDL R139, [R1+0x168] ;  /* 0x00016800018b7983 */ /* 0x000ea20000100800 */
[----:B------:R-:W-:-:S03]  /*1a270*/  PRMT R136, RZ, 0x7610, R136 ;  /* 0x00007610ff887816 */ /* 0x000fc60000000088 */
[----:B------:R-:W2:Y:S04]  /*1a280*/  LDL R4, [R1+0x170] ;  /* 0x0001700001047983 */ /* 0x000ea80000100800 */
        /* <DEDUP_REMOVED lines=29> */
[----:B------:R-:W-:Y:S01]  /*1a460*/  STS.U8 [R5+UR11+0x7d80], R73 ;  /* 0x007d804905007988 */ /* 0x000fe2000800000b */
[----:B---3--:R-:W-:-:S03]  /*1a470*/  @P2 IMAD.MOV.U32 R16, RZ, RZ, R18 ;  /* 0x000000ffff102224 */ /* 0x008fc600078e0012 */
[----:B------:R-:W3:Y:S04]  /*1a480*/  LDL R18, [R1+0x174] ;  /* 0x0001740001127983 */ /* 0x000ee80000100800 */
[----:B------:R1:W-:Y:S04]  /*1a490*/  STS.U8 [R140+UR11+0x200], R83 ;  /* 0x000200538c007988 */ /* 0x0003e8000800000b */
[----:B------:R0:W-:Y:S04]  /*1a4a0*/  STS.U8 [R140+UR11+0x600], R82 ;  /* 0x000600528c007988 */ /* 0x0001e8000800000b */
[----:B------:R0:W-:Y:S04]  /*1a4b0*/  STS.U8 [R140+UR11+0xa00], R81 ;  /* 0x000a00518c007988 */ /* 0x0001e8000800000b */
[----:B------:R0:W-:Y:S04]  /*1a4c0*/  STS.U8 [R140+UR11+0xe00], R80 ;  /* 0x000e00508c007988 */ /* 0x0001e8000800000b */
[----:B------:R0:W-:Y:S04]  /*1a4d0*/  STS.U8 [R140+UR11+0x1200], R79 ;  /* 0x0012004f8c007988 */ /* 0x0001e8000800000b */
[----:B------:R-:W-:Y:S04]  /*1a4e0*/  STS.U8 [R140+UR11+0x1600], R78 ;  /* 0x0016004e8c007988 */ /* 0x000fe8000800000b */
[----:B------:R-:W-:Y:S04]  /*1a4f0*/  STS.U8 [R140+UR11+0x1a00], R77 ;  /* 0x001a004d8c007988 */ /* 0x000fe8000800000b */
[----:B----4-:R2:W4:Y:S02]  /*1a500*/  @P2 LDG.E.U8 R136, desc[UR22][R16.64] ;  /* 0x0000001610882981 */ /* 0x010524000c1e1100 */
[----:B--2---:R-:W-:-:S02]  /*1a510*/  @P2 IMAD.MOV.U32 R16, RZ, RZ, R86 ;  /* 0x000000ffff102224 */ /* 0x004fc400078e0056 */
[----:B------:R-:W-:Y:S01]  /*1a520*/  @P2 IMAD.MOV.U32 R17, RZ, RZ, R20 ;  /* 0x000000ffff112224 */ /* 0x000fe200078e0014 */
[----:B------:R-:W2:Y:S04]  /*1a530*/  LDL R86, [R1+0x17c] ;  /* 0x00017c0001567983 */ /* 0x000ea80000100800 */
[----:B------:R-:W4:Y:S01]  /*1a540*/  LDL R20, [R1+0x178] ;  /* 0x0001780001147983 */ /* 0x000f220000100800 */
[----:B------:R-:W-:Y:S02]  /*1a550*/  PRMT R135, RZ, 0x7610, R135 ;  /* 0x00007610ff877816 */ /* 0x000fe40000000087 */
[----:B------:R-:W-:-:S04]  /*1a560*/  PRMT R134, RZ, 0x7610, R134 ;  /* 0x00007610ff867816 */ /* 0x000fc80000000086 */
[----:B------:R0:W4:Y:S01]  /*1a570*/  @P2 LDG.E.U8 R135, desc[UR22][R16.64] ;  /* 0x0000001610872981 */ /* 0x000122000c1e1100 */
[----:B------:R-:W-:Y:S02]  /*1a580*/  PRMT R133, RZ, 0x7610, R133 ;  /* 0x00007610ff857816 */ /* 0x000fe40000000085 */
[----:B------:R-:W-:Y:S02]  /*1a590*/  PRMT R132, RZ, 0x7610, R132 ;  /* 0x00007610ff847816 */ /* 0x000fe40000000084 */
[----:B------:R-:W-:Y:S02]  /*1a5a0*/  PRMT R131, RZ, 0x7610, R131 ;  /* 0x00007610ff837816 */ /* 0x000fe40000000083 */
[----:B------:R-:W-:Y:S02]  /*1a5b0*/  PRMT R130, RZ, 0x7610, R130 ;  /* 0x00007610ff827816 */ /* 0x000fe40000000082 */
[----:B------:R-:W-:Y:S01]  /*1a5c0*/  PRMT R129, RZ, 0x7610, R129 ;  /* 0x00007610ff817816 */ /* 0x000fe20000000081 */
[----:B0-----:R-:W-:-:S02]  /*1a5d0*/  @P2 IMAD.MOV.U32 R17, RZ, RZ, R2 ;  /* 0x000000ffff112224 */ /* 0x001fc400078e0002 */
[----:B------:R-:W4:Y:S01]  /*1a5e0*/  LDL R2, [R1+0x1a8] ;  /* 0x0001a80001027983 */ /* 0x000f220000100800 */
[----:B------:R-:W-:-:S03]  /*1a5f0*/  @P2 IMAD.MOV.U32 R16, RZ, RZ, R19 ;  /* 0x000000ffff102224 */ /* 0x000fc600078e0013 */
[----:B------:R-:W4:Y:S04]  /*1a600*/  LDL R19, [R1+0x1ac] ;  /* 0x0001ac0001137983 */ /* 0x000f280000100800 */
[----:B------:R0:W4:Y:S02]  /*1a610*/  @P2 LDG.E.U8 R134, desc[UR22][R16.64] ;  /* 0x0000001610862981 */ /* 0x000124000c1e1100 */
[----:B0-----:R-:W-:Y:S02]  /*1a620*/  @P2 IMAD.MOV.U32 R16, RZ, RZ, R3 ;  /* 0x000000ffff102224 */ /* 0x001fe400078e0003 */
[----:B------:R-:W-:Y:S01]  /*1a630*/  @P2 IMAD.MOV.U32 R17, RZ, RZ, R87 ;  /* 0x000000ffff112224 */ /* 0x000fe200078e0057 */
[----:B------:R-:W4:Y:S04]  /*1a640*/  LDL R3, [R1+0x1b4] ;  /* 0x0001b40001037983 */ /* 0x000f280000100800 */
[----:B------:R-:W4:Y:S04]  /*1a650*/  LDL R87, [R1+0x1b0] ;  /* 0x0001b00001577983 */ /* 0x000f280000100800 */
[----:B------:R0:W4:Y:S02]  /*1a660*/  @P2 LDG.E.U8 R133, desc[UR22][R16.64] ;  /* 0x0000001610852981 */ /* 0x000124000c1e1100 */
[----:B0-----:R-:W-:-:S02]  /*1a670*/  @P2 IMAD.MOV.U32 R16, RZ, RZ, R15 ;  /* 0x000000ffff102224 */ /* 0x001fc400078e000f */
        /* <DEDUP_REMOVED lines=15> */
[----:B------:R-:W4:Y:S01]  /*1a770*/  LDL R4, [R1+0x1f8] ;  /* 0x0001f80001047983 */ /* 0x000f220000100800 */
[----:B---3--:R-:W-:-:S03]  /*1a780*/  @P2 IMAD.MOV.U32 R16, RZ, RZ, R18 ;  /* 0x000000ffff102224 */ /* 0x008fc600078e0012 */
[----:B------:R-:W3:Y:S04]  /*1a790*/  LDL R18, [R1+0x1fc] ;  /* 0x0001fc0001127983 */ /* 0x000ee80000100800 */
[----:B------:R2:W3:Y:S02]  /*1a7a0*/  @P2 LDG.E.U8 R129, desc[UR22][R16.64] ;  /* 0x0000001610812981 */ /* 0x0004e4000c1e1100 */
[----:B--2---:R-:W-:Y:S02]  /*1a7b0*/  @P2 IMAD.MOV.U32 R16, RZ, RZ, R86 ;  /* 0x000000ffff102224 */ /* 0x004fe400078e0056 */
[----:B------:R-:W2:Y:S01]  /*1a7c0*/  LDL R86, [R1+0x24c] ;  /* 0x00024c0001567983 */ /* 0x000ea20000100800 */
[----:B----4-:R-:W-:-:S03]  /*1a7d0*/  @P2 IMAD.MOV.U32 R17, RZ, RZ, R20 ;  /* 0x000000ffff112224 */ /* 0x010fc600078e0014 */
        /* <DEDUP_REMOVED lines=37> */
[----:B---3--:R-:W-:-:S03]  /*1aa30*/  @P2 IMAD.MOV.U32 R16, RZ, RZ, R18 ;  /* 0x000000ffff102224 */ /* 0x008fc600078e0012 */
[----:B------:R-:W3:Y:S04]  /*1aa40*/  LDL R18, [R1+0x2cc] ;  /* 0x0002cc0001127983 */ /* 0x000ee80000100800 */
[----:B------:R2:W3:Y:S02]  /*1aa50*/  @P2 LDG.E.U8 R122, desc[UR22][R16.64] ;  /* 0x00000016107a2981 */ /* 0x0004e4000c1e1100 */
[----:B--2---:R-:W-:Y:S01]  /*1aa60*/  @P2 IMAD.MOV.U32 R16, RZ, RZ, R86 ;  /* 0x000000ffff102224 */ /* 0x004fe200078e0056 */
[----:B------:R-:W-:Y:S01]  /*1aa70*/  PRMT R120, RZ, 0x7610, R120 ;  /* 0x00007610ff787816 */ /* 0x000fe20000000078 */
[----:B------:R-:W2:Y:S01]  /*1aa80*/  LDL R86, [R1+0x2d4] ;  /* 0x0002d40001567983 */ /* 0x000ea20000100800 */
[----:B----4-:R-:W-:-:S03]  /*1aa90*/  @P2 IMAD.MOV.U32 R17, RZ, RZ, R20 ;  /* 0x000000ffff112224 */ /* 0x010fc600078e0014 */
[----:B------:R-:W4:Y:S04]  /*1aaa0*/  LDL R20, [R1+0x2d0] ;  /* 0x0002d00001147983 */ /* 0x000f280000100800 */
[----:B------:R0:W2:Y:S04]  /*1aab0*/  @P2 LDG.E.U8 R121, desc[UR22][R16.64] ;  /* 0x0000001610792981 */ /* 0x0000a8000c1e1100 */
[----:B------:R-:W0:Y:S04]  /*1aac0*/  LDL R16, [R1+0x250] ;  /* 0x0002500001107983 */ /* 0x000e280000100800 */
[----:B------:R-:W0:Y:S01]  /*1aad0*/  LDL R17, [R1+0x254] ;  /* 0x0002540001117983 */ /* 0x000e220000100800 */
[----:B------:R-:W-:-:S02]  /*1aae0*/  PRMT R119, RZ, 0x7610, R119 ;  /* 0x00007610ff777816 */ /* 0x000fc40000000077 */
[----:B------:R-:W-:Y:S02]  /*1aaf0*/  PRMT R118, RZ, 0x7610, R118 ;  /* 0x00007610ff767816 */ /* 0x000fe40000000076 */
[----:B------:R-:W-:Y:S02]  /*1ab00*/  PRMT R117, RZ, 0x7610, R117 ;  /* 0x00007610ff757816 */ /* 0x000fe40000000075 */
[----:B------:R-:W-:Y:S02]  /*1ab10*/  PRMT R116, RZ, 0x7610, R116 ;  /* 0x00007610ff747816 */ /* 0x000fe40000000074 */
[----:B0-----:R-:W-:-:S04]  /*1ab20*/  @P2 LOP3.LUT R17, R17, R16, RZ, 0x3c, !PT ;  /* 0x0000001011112212 */ /* 0x001fc800078e3cff */
[----:B------:R-:W-:-:S04]  /*1ab30*/  @P2 LOP3.LUT R16, R17, R16, RZ, 0x3c, !PT ;  /* 0x0000001011102212 */ /* 0x000fc800078e3cff */
[----:B------:R-:W-:-:S05]  /*1ab40*/  @P2 LOP3.LUT R17, R17, R16, RZ, 0x3c, !PT ;  /* 0x0000001011112212 */ /* 0x000fca00078e3cff */
        /* <DEDUP_REMOVED lines=8> */
[----:B------:R-:W-:Y:S01]  /*1abd0*/  PRMT R115, RZ, 0x7610, R115 ;  /* 0x00007610ff737816 */ /* 0x000fe20000000073 */
[----:B------:R-:W4:Y:S04]  /*1abe0*/  LDL R2, [R1+0x318] ;  /* 0x0003180001027983 */ /* 0x000f280000100800 */
[----:B------:R0:W4:Y:S01]  /*1abf0*/  @P2 LDG.E.U8 R118, desc[UR22][R16.64] ;  /* 0x0000001610762981 */ /* 0x000122000c1e1100 */
[----:B------:R-:W-:Y:S02]  /*1ac00*/  PRMT R114, RZ, 0x7610, R114 ;  /* 0x00007610ff727816 */ /* 0x000fe40000000072 */
[----:B------:R-:W-:Y:S01]  /*1ac10*/  PRMT R113, RZ, 0x7610, R113 ;  /* 0x00007610ff717816 */ /* 0x000fe20000000071 */
[----:B------:R-:W4:Y:S01]  /*1ac20*/  LDL R19, [R1+0x31c] ;  /* 0x00031c0001137983 */ /* 0x000f220000100800 */
[----:B0-----:R-:W-:-:S02]  /*1ac30*/  @P2 IMAD.MOV.U32 R16, RZ, RZ, R138 ;  /* 0x000000ffff102224 */ /* 0x001fc400078e008a */
[----:B------:R-:W-:Y:S01]  /*1ac40*/  @P2 IMAD.MOV.U32 R17, RZ, RZ, R137 ;  /* 0x000000ffff112224 */ /* 0x000fe200078e0089 */
[----:B------:R-:W-:Y:S01]  /*1ac50*/  PRMT R112, RZ, 0x7610, R112 ;  /* 0x00007610ff707816 */ /* 0x000fe20000000070 */
[----:B------:R-:W4:Y:S04]  /*1ac60*/  LDL R137, [R1+0x300] ;  /* 0x0003000001897983 */ /* 0x000f280000100800 */
[----:B------:R0:W4:Y:S04]  /*1ac70*/  @P2 LDG.E.U8 R117, desc[UR22][R16.64] ;  /* 0x0000001610752981 */ /* 0x000128000c1e1100 */
[----:B------:R-:W4:Y:S01]  /*1ac80*/  LDL R138, [R1+0x304] ;  /* 0x00030400018a7983 */ /* 0x000f220000100800 */
[----:B0-----:R-:W-:-:S02]  /*1ac90*/  @P2 IMAD.MOV.U32 R16, RZ, RZ, R15 ;  /* 0x000000ffff102224 */ /* 0x001fc400078e000f */
[----:B------:R-:W-:Y:S01]  /*1aca0*/  @P2 IMAD.MOV.U32 R17, RZ, RZ, R21 ;  /* 0x000000ffff112224 */ /* 0x000fe200078e0015 */
[----:B------:R-:W-:Y:S01]  /*1acb0*/  PRMT R111, RZ, 0x7610, R111 ;  /* 0x00007610ff6f7816 */ /* 0x000fe2000000006f */
[----:B------:R-:W4:Y:S04]  /*1acc0*/  LDL R21, [R1+0x320] ;  /* 0x0003200001157983 */ /* 0x000f280000100800 */
[----:B------:R0:W4:Y:S01]  /*1acd0*/  @P2 LDG.E.U8 R116, desc[UR22][R16.64] ;  /* 0x0000001610742981 */ /* 0x000122000c1e1100 */
[----:B------:R-:W-:-:S03]  /*1ace0*/  PRMT R110, RZ, 0x7610, R110 ;  /* 0x00007610ff6e7816 */ /* 0x000fc6000000006e */
[----:B------:R-:W4:Y:S01]  /*1acf0*/  LDL R15, [R1+0x324] ;  /* 0x00032400010f7983 */ /* 0x000f220000100800 */
[----:B0-----:R-:W-:Y:S02]  /*1ad00*/  @P2 IMAD.MOV.U32 R16, RZ, RZ, R11 ;  /* 0x000000ffff102224 */ /* 0x001fe400078e000b */
[----:B------:R-:W-:Y:S01]  /*1ad10*/  @P2 IMAD.MOV.U32 R17, RZ, RZ, R139 ;  /* 0x000000ffff112224 */ /* 0x000fe200078e008b */
[----:B------:R-:W4:Y:S04]  /*1ad20*/  LDL R11, [R1+0x314] ;  /* 0x00031400010b7983 */ /* 0x000f280000100800 */
[----:B------:R3:W4:Y:S04]  /*1ad30*/  @P2 LDG.E.U8 R115, desc[UR22][R16.64] ;  /* 0x0000001610732981 */ /* 0x000728000c1e1100 */
[----:B------:R-:W4:Y:S01]  /*1ad40*/  LDL R139, [R1+0x310] ;  /* 0x00031000018b7983 */ /* 0x000f220000100800 */
[----:B---3--:R-:W-:-:S02]  /*1ad50*/  @P2 IMAD.MOV.U32 R16, RZ, RZ, R18 ;  /* 0x000000ffff102224 */ /* 0x008fc400078e0012 */
[----:B------:R-:W-:Y:S01]  /*1ad60*/  @P2 IMAD.MOV.U32 R17, RZ, RZ, R4 ;  /* 0x000000ffff112224 */ /* 0x000fe200078e0004 */
[----:B------:R-:W3:Y:S04]  /*1ad70*/  LDL R18, [R1+0x32c] ;  /* 0x00032c0001127983 */ /* 0x000ee80000100800 */
[----:B------:R2:W3:Y:S04]  /*1ad80*/  @P2 LDG.E.U8 R114, desc[UR22][R16.64] ;  /* 0x0000001610722981 */ /* 0x0004e8000c1e1100 */
[----:B------:R-:W3:Y:S01]  /*1ad90*/  LDL R4, [R1+0x328] ;  /* 0x0003280001047983 */ /* 0x000ee20000100800 */
[----:B--2---:R-:W-:-:S02]  /*1ada0*/  @P2 IMAD.MOV.U32 R16, RZ, RZ, R86 ;  /* 0x000000ffff102224 */ /* 0x004fc400078e0056 */
[----:B----4-:R-:W-:Y:S01]  /*1adb0*/  @P2 IMAD.MOV.U32 R17, RZ, RZ, R20 ;  /* 0x000000ffff112224 */ /* 0x010fe200078e0014 */
[----:B------:R-:W2:Y:S04]  /*1adc0*/  LDL R86, [R1+0x334] ;  /* 0x0003340001567983 */ /* 0x000ea80000100800 */
[----:B------:R0:W4:Y:S04]  /*1add0*/  @P2 LDG.E.U8 R113, desc[UR22][R16.64] ;  /* 0x0000001610712981 */ /* 0x000128000c1e1100 */
[----:B------:R-:W2:Y:S01]  /*1ade0*/  LDL R20, [R1+0x330] ;  /* 0x0003300001147983 */ /* 0x000ea20000100800 */
[----:B0-----:R-:W-:-:S03]  /*1adf0*/  @P2 IMAD.MOV.U32 R16, RZ, RZ, R3 ;  /* 0x000000ffff102224 */ /* 0x001fc600078e0003 */
[----:B------:R-:W2:Y:S01]  /*1ae00*/  LDL R3, [R1+0x33c] ;  /* 0x00033c0001037983 */ /* 0x000ea20000100800 */
[----:B------:R-:W-:-:S03]  /*1ae10*/  @P2 IMAD.MOV.U32 R17, RZ, RZ, R87 ;  /* 0x000000ffff112224 */ /* 0x000fc600078e0057 */
[----:B------:R-:W2:Y:S04]  /*1ae20*/  LDL R87, [R1+0x338] ;  /* 0x0003380001577983 */ /* 0x000ea80000100800 */
[----:B------:R0:W2:Y:S04]  /*1ae30*/  @P2 LDG.E.U8 R112, desc[UR22][R16.64] ;  /* 0x0000001610702981 */ /* 0x0000a8000c1e1100 */
[----:B------:R-:W0:Y:S04]  /*1ae40*/  LDL R16, [R1+0x2f8] ;  /* 0x0002f80001107983 */ /* 0x000e280000100800 */
[----:B------:R-:W0:Y:S02]  /*1ae50*/  LDL R17, [R1+0x2fc] ;  /* 0x0002fc0001117983 */ /* 0x000e240000100800 */
[----:B0-----:R-:W-:-:S04]  /*1ae60*/  @P2 LOP3.LUT R17, R17, R16, RZ, 0x3c, !PT ;  /* 0x0000001011112212 */ /* 0x001fc800078e3cff */
[----:B------:R-:W-:-:S04]  /*1ae70*/  @P2 LOP3.LUT R16, R17, R16, RZ, 0x3c, !PT ;  /* 0x0000001011102212 */ /* 0x000fc800078e3cff */
[----:B------:R-:W-:-:S05]  /*1ae80*/  @P2 LOP3.LUT R17, R17, R16, RZ, 0x3c, !PT ;  /* 0x0000001011112212 */ /* 0x000fca00078e3cff */
[----:B------:R0:W2:Y:S02]  /*1ae90*/  @P2 LDG.E.U8 R111, desc[UR22][R16.64] ;  /* 0x00000016106f2981 */ /* 0x0000a4000c1e1100 */
[----:B0-----:R-:W-:Y:S02]  /*1aea0*/  @P2 IMAD.MOV.U32 R16, RZ, RZ, R138 ;  /* 0x000000ffff102224 */ /* 0x001fe400078e008a */
[----:B------:R-:W-:Y:S01]  /*1aeb0*/  @P2 IMAD.MOV.U32 R17, RZ, RZ, R137 ;  /* 0x000000ffff112224 */ /* 0x000fe200078e0089 */
[----:B------:R-:W-:Y:S01]  /*1aec0*/  PRMT R109, RZ, 0x7610, R109 ;  /* 0x00007610ff6d7816 */ /* 0x000fe2000000006d */
[----:B------:R-:W2:Y:S04]  /*1aed0*/  LDL R137, [R1+0x340] ;  /* 0x0003400001897983 */ /* 0x000ea80000100800 */
[----:B------:R0:W2:Y:S04]  /*1aee0*/  @P2 LDG.E.U8 R110, desc[UR22][R16.64] ;  /* 0x00000016106e2981 */ /* 0x0000a8000c1e1100 */
[----:B------:R-:W2:Y:S04]  /*1aef0*/  LDL R138, [R1+0x344] ;  /* 0x00034400018a7983 */ /* 0x000ea80000100800 */
        /* <DEDUP_REMOVED lines=31> */
[----:B---3--:R-:W-:-:S02]  /*1b0f0*/  @P2 IMAD.MOV.U32 R16, RZ, RZ, R18 ;  /* 0x000000ffff102224 */ /* 0x008fc400078e0012 */
[----:B------:R-:W-:Y:S01]  /*1b100*/  @P2 IMAD.MOV.U32 R17, RZ, RZ, R4 ;  /* 0x000000ffff112224 */ /* 0x000fe200078e0004 */
[----:B------:R-:W-:Y:S01]  /*1b110*/  PRMT R98, RZ, 0x7610, R98 ;  /* 0x00007610ff627816 */ /* 0x000fe20000000062 */
[----:B------:R-:W3:Y:S04]  /*1b120*/  LDL R4, [R1+0x37c] ;  /* 0x00037c0001047983 */ /* 0x000ee80000100800 */
[----:B------:R2:W3:Y:S04]  /*1b130*/  @P2 LDG.E.U8 R105, desc[UR22][R16.64] ;  /* 0x0000001610692981 */ /* 0x0004e8000c1e1100 */
[----:B------:R-:W3:Y:S01]  /*1b140*/  LDL R18, [R1+0x380] ;  /* 0x0003800001127983 */ /* 0x000ee20000100800 */
[----:B--2---:R-:W-:-:S02]  /*1b150*/  @P2 IMAD.MOV.U32 R16, RZ, RZ, R86 ;  /* 0x000000ffff102224 */ /* 0x004fc400078e0056 */
        /* <DEDUP_REMOVED lines=14> */
[----:B----4-:R-:W-:-:S03]  /*1b240*/  @P2 IMAD.MOV.U32 R16, RZ, RZ, R11 ;  /* 0x000000ffff102224 */ /* 0x010fc600078e000b */
[----:B------:R-:W4:Y:S01]  /*1b250*/  LDL R11, [R1+0x3a0] ;  /* 0x0003a000010b7983 */ /* 0x000f220000100800 */
        /* <DEDUP_REMOVED lines=21> */
[----:B------:R-:W2:Y:S01]  /*1b3b0*/  LDL R17, [R1+0x368] ;  /* 0x0003680001117983 */ /* 0x000ea20000100800 */
[----:B------:R-:W-:Y:S01]  /*1b3c0*/  PRMT R97, RZ, 0x7610, R97 ;  /* 0x00007610ff617816 */ /* 0x000fe20000000061 */
[----:B0-----:R-:W-:Y:S01]  /*1b3d0*/  @P2 IMAD.MOV.U32 R16, RZ, RZ, R2 ;  /* 0x000000ffff102224 */ /* 0x001fe200078e0002 */
[----:B------:R-:W-:Y:S02]  /*1b3e0*/  PRMT R96, RZ, 0x7610, R96 ;  /* 0x00007610ff607816 */ /* 0x000fe40000000060 */
[----:B------:R-:W-:Y:S02]  /*1b3f0*/  PRMT R95, RZ, 0x7610, R95 ;  /* 0x00007610ff5f7816 */ /* 0x000fe4000000005f */
[----:B------:R-:W-:-:S02]  /*1b400*/  PRMT R94, RZ, 0x7610, R94 ;  /* 0x00007610ff5e7816 */ /* 0x000fc4000000005e */
[----:B------:R-:W-:Y:S02]  /*1b410*/  PRMT R93, RZ, 0x7610, R93 ;  /* 0x00007610ff5d7816 */ /* 0x000fe4000000005d */
[----:B------:R-:W-:Y:S02]  /*1b420*/  PRMT R92, RZ, 0x7610, R92 ;  /* 0x00007610ff5c7816 */ /* 0x000fe4000000005c */
[----:B------:R-:W-:Y:S02]  /*1b430*/  PRMT R91, RZ, 0x7610, R91 ;  /* 0x00007610ff5b7816 */ /* 0x000fe4000000005b */
[----:B------:R-:W-:Y:S02]  /*1b440*/  PRMT R90, RZ, 0x7610, R90 ;  /* 0x00007610ff5a7816 */ /* 0x000fe4000000005a */
[----:B------:R-:W-:Y:S02]  /*1b450*/  PRMT R89, RZ, 0x7610, R89 ;  /* 0x00007610ff597816 */ /* 0x000fe40000000059 */
[----:B------:R-:W-:-:S02]  /*1b460*/  PRMT R88, RZ, 0x7610, R88 ;  /* 0x00007610ff587816 */ /* 0x000fc40000000058 */
[----:B------:R-:W-:Y:S02]  /*1b470*/  PRMT R58, RZ, 0x7610, R58 ;  /* 0x00007610ff3a7816 */ /* 0x000fe4000000003a */
[----:B------:R-:W-:Y:S02]  /*1b480*/  PRMT R70, RZ, 0x7610, R70 ;  /* 0x00007610ff467816 */ /* 0x000fe40000000046 */
[----:B-1----:R-:W-:Y:S02]  /*1b490*/  PRMT R83, RZ, 0x7610, R83 ;  /* 0x00007610ff537816 */ /* 0x002fe40000000053 */
[----:B------:R-:W-:Y:S02]  /*1b4a0*/  PRMT R85, RZ, 0x7610, R85 ;  /* 0x00007610ff557816 */ /* 0x000fe40000000055 */
[----:B------:R-:W-:Y:S02]  /*1b4b0*/  PRMT R57, RZ, 0x7610, R57 ;  /* 0x00007610ff397816 */ /* 0x000fe40000000039 */
[----:B------:R-:W-:-:S02]  /*1b4c0*/  PRMT R69, RZ, 0x7610, R69 ;  /* 0x00007610ff457816 */ /* 0x000fc40000000045 */
[----:B------:R-:W-:Y:S02]  /*1b4d0*/  PRMT R82, RZ, 0x7610, R82 ;  /* 0x00007610ff527816 */ /* 0x000fe40000000052 */
[----:B------:R-:W-:Y:S02]  /*1b4e0*/  PRMT R84, RZ, 0x7610, R84 ;  /* 0x00007610ff547816 */ /* 0x000fe40000000054 */
[----:B------:R-:W-:Y:S02]  /*1b4f0*/  PRMT R56, RZ, 0x7610, R56 ;  /* 0x00007610ff387816 */ /* 0x000fe40000000038 */
[----:B------:R-:W-:Y:S01]  /*1b500*/  PRMT R68, RZ, 0x7610, R68 ;  /* 0x00007610ff447816 */ /* 0x000fe20000000044 */
[----:B--2---:R0:W2:Y:S02]  /*1b510*/  @P2 LDG.E.U8 R97, desc[UR22][R16.64] ;  /* 0x0000001610612981 */ /* 0x0040a4000c1e1100 */
[----:B0-----:R-:W-:Y:S02]  /*1b520*/  @P2 IMAD.MOV.U32 R16, RZ, RZ, R21 ;  /* 0x000000ffff102224 */ /* 0x001fe400078e0015 */
[----:B------:R-:W-:-:S05]  /*1b530*/  @P2 IMAD.MOV.U32 R17, RZ, RZ, R19 ;  /* 0x000000ffff112224 */ /* 0x000fca00078e0013 */
[----:B------:R3:W2:Y:S02]  /*1b540*/  @P2 LDG.E.U8 R96, desc[UR22][R16.64] ;  /* 0x0000001610602981 */ /* 0x0006a4000c1e1100 */
[----:B---3--:R-:W-:Y:S02]  /*1b550*/  @P2 IMAD.MOV.U32 R16, RZ, RZ, R4 ;  /* 0x000000ffff102224 */ /* 0x008fe400078e0004 */
[----:B------:R-:W-:-:S05]  /*1b560*/  @P2 IMAD.MOV.U32 R17, RZ, RZ, R15 ;  /* 0x000000ffff112224 */ /* 0x000fca00078e000f */
[----:B------:R0:W3:Y:S02]  /*1b570*/  @P2 LDG.E.U8 R95, desc[UR22][R16.64] ;  /* 0x00000016105f2981 */ /* 0x0000e4000c1e1100 */
[----:B0-----:R-:W-:Y:S02]  /*1b580*/  @P2 IMAD.MOV.U32 R16, RZ, RZ, R20 ;  /* 0x000000ffff102224 */ /* 0x001fe400078e0014 */
[----:B------:R-:W-:-:S05]  /*1b590*/  @P2 IMAD.MOV.U32 R17, RZ, RZ, R18 ;  /* 0x000000ffff112224 */ /* 0x000fca00078e0012 */
[----:B------:R0:W2:Y:S02]  /*1b5a0*/  @P2 LDG.E.U8 R94, desc[UR22][R16.64] ;  /* 0x00000016105e2981 */ /* 0x0000a4000c1e1100 */
        /* <DEDUP_REMOVED lines=10> */
[----:B----4-:R-:W-:Y:S01]  /*1b650*/  @P2 IMAD.MOV.U32 R17, RZ, RZ, R11 ;  /* 0x000000ffff112224 */ /* 0x010fe200078e000b */
[----:B------:R-:W4:Y:S04]  /*1b660*/  LDL.LU R12, [R1+0xae8] ;  /* 0x000ae800010c7983 */ /* 0x000f280000300800 */
[----:B------:R0:W2:Y:S02]  /*1b670*/  @P2 LDG.E.U8 R90, desc[UR22][R16.64] ;  /* 0x00000016105a2981 */ /* 0x0000a4000c1e1100 */
[----:B0-----:R-:W-:-:S02]  /*1b680*/  @P2 IMAD.MOV.U32 R16, RZ, RZ, R164 ;  /* 0x000000ffff102224 */ /* 0x001fc400078e00a4 */
[----:B------:R-:W-:Y:S02]  /*1b690*/  @P2 IMAD.MOV.U32 R17, RZ, RZ, R10 ;  /* 0x000000ffff112224 */ /* 0x000fe400078e000a */
[----:B------:R-:W2:Y:S04]  /*1b6a0*/  LDL.LU R10, [R1+0xae4] ;  /* 0x000ae400010a7983 */ /* 0x000ea80000300800 */
[----:B------:R0:W2:Y:S04]  /*1b6b0*/  @P2 LDG.E.U8 R89, desc[UR22][R16.64] ;  /* 0x0000001610592981 */ /* 0x0000a8000c1e1100 */
[----:B------:R-:W5:Y:S01]  /*1b6c0*/  LDL.LU R164, [R1+0xae0] ;  /* 0x000ae00001a47983 */ /* 0x000f620000300800 */
[----:B0-----:R-:W-:-:S02]  /*1b6d0*/  @P2 IMAD.MOV.U32 R16, RZ, RZ, R156 ;  /* 0x000000ffff102224 */ /* 0x001fc400078e009c */
[----:B------:R-:W-:Y:S02]  /*1b6e0*/  @P2 IMAD.MOV.U32 R17, RZ, RZ, R163 ;  /* 0x000000ffff112224 */ /* 0x000fe400078e00a3 */
[----:B------:R-:W5:Y:S04]  /*1b6f0*/  LDL.LU R163, [R1+0xadc] ;  /* 0x000adc0001a37983 */ /* 0x000f680000300800 */
        /* <DEDUP_REMOVED lines=16> */
[----:B------:R-:W5:Y:S04]  /*1b800*/  LDL.LU R154, [R1+0xac0] ;  /* 0x000ac000019a7983 */ /* 0x000f680000300800 */
[----:B------:R-:W2:Y:S01]  /*1b810*/  LDL.LU R87, [R1+0x55c] ;  /* 0x00055c0001577983 */ /* 0x000ea20000300800 */
[----:B0-----:R-:W-:-:S02]  /*1b820*/  @P2 IMAD.MOV.U32 R16, RZ, RZ, R146 ;  /* 0x000000ffff102224 */ /* 0x001fc400078e0092 */
[----:B------:R-:W-:Y:S02]  /*1b830*/  @P2 IMAD.MOV.U32 R17, RZ, RZ, R153 ;  /* 0x000000ffff112224 */ /* 0x000fe400078e0099 */
[----:B------:R-:W5:Y:S04]  /*1b840*/  LDL.LU R153, [R1+0xabc] ;  /* 0x000abc0001997983 */ /* 0x000f680000300800 */
[----:B------:R0:W3:Y:S04]  /*1b850*/  @P2 LDG.E.U8 R85, desc[UR22][R16.64] ;  /* 0x0000001610552981 */ /* 0x0000e8000c1e1100 */
[----:B------:R-:W5:Y:S04]  /*1b860*/  LDL.LU R146, [R1+0xab8] ;  /* 0x000ab80001927983 */ /* 0x000f680000300800 */
[----:B------:R-:W3:Y:S01]  /*1b870*/  LDL.LU R3, [R1+0x570] ;  /* 0x0005700001037983 */ /* 0x000ee20000300800 */
[----:B0-----:R-:W-:-:S02]  /*1b880*/  @P2 IMAD.MOV.U32 R16, RZ, RZ, R160 ;  /* 0x000000ffff102224 */ /* 0x001fc400078e00a0 */
[----:B------:R-:W-:Y:S02]  /*1b890*/  @P2 IMAD.MOV.U32 R17, RZ, RZ, R145 ;  /* 0x000000ffff112224 */ /* 0x000fe400078e0091 */
[----:B------:R-:W5:Y:S04]  /*1b8a0*/  LDL.LU R145, [R1+0xab4] ;  /* 0x000ab40001917983 */ /* 0x000f680000300800 */
[----:B------:R0:W4:Y:S04]  /*1b8b0*/  @P2 LDG.E.U8 R57, desc[UR22][R16.64] ;  /* 0x0000001610392981 */ /* 0x000128000c1e1100 */
[----:B------:R-:W5:Y:S04]  /*1b8c0*/  LDL.LU R160, [R1+0xab0] ;  /* 0x000ab00001a07983 */ /* 0x000f680000300800 */
[----:B------:R-:W4:Y:S01]  /*1b8d0*/  LDL.LU R137, [R1+0x574] ;  /* 0x0005740001897983 */ /* 0x000f220000300800 */
        /* <DEDUP_REMOVED lines=16> */
[----:B------:R-:W5:Y:S01]  /*1b9e0*/  LDL.LU R165, [R1+0xa98] ;  /* 0x000a980001a57983 */ /* 0x000f620000300800 */
        /* <DEDUP_REMOVED lines=12> */
[----:B------:R-:W-:Y:S01]  /*1bab0*/  @P2 IMAD.MOV.U32 R16, RZ, RZ, R141 ;  /* 0x000000ffff102224 */ /* 0x000fe200078e008d */
[----:B------:R-:W5:Y:S04]  /*1bac0*/  LDL.LU R142, [R1+0xa84] ;  /* 0x000a8400018e7983 */ /* 0x000f680000300800 */
[----:B------:R-:W5:Y:S04]  /*1bad0*/  LDL.LU R141, [R1+0xa80] ;  /* 0x000a8000018d7983 */ /* 0x000f680000300800 */
[----:B------:R-:W4:Y:S01]  /*1bae0*/  LDL.LU R15, [R1+0x204] ;  /* 0x00020400010f7983 */ /* 0x000f220000300800 */
[----:B------:R-:W-:-:S06]  /*1baf0*/  PRMT R81, RZ, 0x7610, R81 ;  /* 0x00007610ff517816 */ /* 0x000fcc0000000051 */
[----:B------:R3:W4:Y:S01]  /*1bb00*/  @P2 LDG.E.U8 R81, desc[UR22][R16.64] ;  /* 0x0000001610512981 */ /* 0x000722000c1e1100 */
[----:B------:R-:W-:Y:S02]  /*1bb10*/  PRMT R80, RZ, 0x7610, R80 ;  /* 0x00007610ff507816 */ /* 0x000fe40000000050 */
[----:B------:R-:W-:Y:S02]  /*1bb20*/  PRMT R46, RZ, 0x7610, R46 ;  /* 0x00007610ff2e7816 */ /* 0x000fe4000000002e */
[----:B------:R-:W-:Y:S02]  /*1bb30*/  PRMT R55, RZ, 0x7610, R55 ;  /* 0x00007610ff377816 */ /* 0x000fe40000000037 */
[----:B--2---:R-:W-:-:S05]  /*1bb40*/  SEL R18, R43, R87, !P3 ;  /* 0x000000572b127207 */ /* 0x004fca0005800000 */
[----:B------:R-:W-:Y:S01]  /*1bb50*/  IMAD R18, R18, UR4, RZ ;  /* 0x0000000412127c24 */ /* 0x000fe2000f8e02ff */
[----:B------:R-:W0:Y:S01]  /*1bb60*/  LDCU UR4, c[0x0][0x3b0] ;  /* 0x00007600ff0477ac */ /* 0x000e220008000800 */
[----:B---3--:R-:W-:-:S05]  /*1bb70*/  SEL R16, R43, R3, !P3 ;  /* 0x000000032b107207 */ /* 0x008fca0005800000 */
[----:B------:R-:W-:Y:S01]  /*1bb80*/  IMAD R19, R16, UR5, RZ ;  /* 0x0000000510137c24 */ /* 0x000fe2000f8e02ff */
[----:B------:R-:W1:Y:S01]  /*1bb90*/  LDCU UR5, c[0x0][0x3b0] ;  /* 0x00007600ff0577ac */ /* 0x000e620008000800 */
[----:B----4-:R-:W-:-:S05]  /*1bba0*/  SEL R17, R43, R137, !P3 ;  /* 0x000000892b117207 */ /* 0x010fca0005800000 */
[----:B------:R-:W-:Y:S01]  /*1bbb0*/  IMAD R20, R17, UR13, RZ ;  /* 0x0000000d11147c24 */ /* 0x000fe2000f8e02ff */
[----:B------:R-:W-:Y:S01]  /*1bbc0*/  PRMT R67, RZ, 0x7610, R67 ;  /* 0x00007610ff437816 */ /* 0x000fe20000000043 */
[----:B------:R-:W2:Y:S01]  /*1bbd0*/  LDCU UR13, c[0x0][0x3b0] ;  /* 0x00007600ff0d77ac */ /* 0x000ea20008000800 */
[----:B------:R-:W-:-:S05]  /*1bbe0*/  SEL R16, R43, R138, !P3 ;  /* 0x0000008a2b107207 */ /* 0x000fca0005800000 */
[----:B------:R-:W-:Y:S01]  /*1bbf0*/  IMAD R21, R16, UR14, RZ ;  /* 0x0000000e10157c24 */ /* 0x000fe2000f8e02ff */
[----:B------:R-:W-:Y:S01]  /*1bc00*/  PRMT R79, RZ, 0x7610, R79 ;  /* 0x00007610ff4f7816 */ /* 0x000fe2000000004f */
[----:B------:R-:W3:Y:S01]  /*1bc10*/  LDCU UR14, c[0x0][0x3b0] ;  /* 0x00007600ff0e77ac */ /* 0x000ee20008000800 */
[----:B------:R-:W-:Y:S01]  /*1bc20*/  @!P4 IMAD.MOV R15, RZ, RZ, -R15 ;  /* 0x000000ffff0fc224 */ /* 0x000fe200078e0a0f */
[----:B------:R-:W-:-:S04]  /*1bc30*/  IADD3 R3, P4, PT, R18, R7, RZ ;  /* 0x0000000712037210 */ /* 0x000fc80007f9e0ff */
[-C--:B------:R-:W-:Y:S02]  /*1bc40*/  LEA.HI.X.SX32 R86, R18, R6.reuse, 0x1, P4 ;  /* 0x0000000612567211 */ /* 0x080fe400020f0eff */
[CC--:B------:R-:W-:Y:S01]  /*1bc50*/  IADD3 R2, P4, PT, R19.reuse, R7.reuse, RZ ;  /* 0x0000000713027210 */ /* 0x0c0fe20007f9e0ff */
[----:B------:R4:W-:Y:S03]  /*1bc60*/  STL [R1+0x414], R3 ;  /* 0x0004140301007387 */ /* 0x0009e60000100800 */
[----:B------:R-:W-:Y:S02]  /*1bc70*/  LEA.HI.X.SX32 R138, R19, R6, 0x1, P4 ;  /* 0x00000006138a7211 */ /* 0x000fe400020f0eff */
[----:B------:R-:W-:Y:S01]  /*1bc80*/  IADD3 R4, P4, PT, R20, R7, RZ ;  /* 0x0000000714047210 */ /* 0x000fe20007f9e0ff */
[----:B------:R0:W-:Y:S01]  /*1bc90*/  STL [R1+0x410], R86 ;  /* 0x0004105601007387 */ /* 0x0001e20000100800 */
[----:B------:R-:W-:-:S03]  /*1bca0*/  @P2 IMAD.MOV.U32 R16, RZ, RZ, R3 ;  /* 0x000000ffff102224 */ /* 0x000fc600078e0003 */
[----:B------:R-:W-:Y:S01]  /*1bcb0*/  STL [R1+0x41c], R2 ;  /* 0x00041c0201007387 */ /* 0x000fe20000100800 */
[----:B------:R-:W-:-:S03]  /*1bcc0*/  @P2 IMAD.MOV.U32 R17, RZ, RZ, R86 ;  /* 0x000000ffff112224 */ /* 0x000fc600078e0056 */
[----:B------:R0:W-:Y:S04]  /*1bcd0*/  STL [R1+0x418], R138 ;  /* 0x0004188a01007387 */ /* 0x0001e80000100800 */
[----:B------:R-:W-:Y:S01]  /*1bce0*/  STL [R1+0x424], R4 ;  /* 0x0004240401007387 */ /* 0x000fe20000100800 */
[----:B------:R-:W-:-:S03]  /*1bcf0*/  SEL R18, R43, R139, !P3 ;  /* 0x0000008b2b127207 */ /* 0x000fc60005800000 */
[----:B------:R-:W2:Y:S04]  /*1bd00*/  LDL.LU R87, [R1+0x5b8] ;  /* 0x0005b80001577983 */ /* 0x000ea80000300800 */
[----:B------:R1:W3:Y:S01]  /*1bd10*/  @P2 LDG.E.U8 R80, desc[UR22][R16.64] ;  /* 0x0000001610502981 */ /* 0x0002e2000c1e1100 */
[----:B0-----:R-:W-:Y:S01]  /*1bd20*/  IMAD R18, R18, UR4, RZ ;  /* 0x0000000412127c24 */ /* 0x001fe2000f8e02ff */
[----:B------:R-:W0:Y:S02]  /*1bd30*/  LDCU UR4, c[0x0][0x3b0] ;  /* 0x00007600ff0477ac */ /* 0x000e240008000800 */
[----:B----4-:R-:W4:Y:S04]  /*1bd40*/  LDL.LU R3, [R1+0x5b4] ;  /* 0x0005b40001037983 */ /* 0x010f280000300800 */
[----:B------:R-:W3:Y:S01]  /*1bd50*/  LDL.LU R137, [R1+0x5b0] ;  /* 0x0005b00001897983 */ /* 0x000ee20000300800 */
[----:B-1----:R-:W-:-:S02]  /*1bd60*/  SEL R16, R43, R11, !P3 ;  /* 0x0000000b2b107207 */ /* 0x002fc40005800000 */
[-C--:B------:R-:W-:Y:S02]  /*1bd70*/  LEA.HI.X.SX32 R11, R20, R6.reuse, 0x1, P4 ;  /* 0x00000006140b7211 */ /* 0x080fe400020f0eff */
[CC--:B------:R-:W-:Y:S01]  /*1bd80*/  IADD3 R139, P4, PT, R21.reuse, R7.reuse, RZ ;  /* 0x00000007158b7210 */ /* 0x0c0fe20007f9e0ff */
[----:B------:R-:W-:Y:S01]  /*1bd90*/  IMAD R19, R16, UR5, RZ ;  /* 0x0000000510137c24 */ /* 0x000fe2000f8e02ff */
[----:B------:R-:W1:Y:S01]  /*1bda0*/  LDCU UR5, c[0x0][0x3b0] ;  /* 0x00007600ff0577ac */ /* 0x000e620008000800 */
[----:B------:R-:W-:Y:S01]  /*1bdb0*/  @P2 IMAD.MOV.U32 R16, RZ, RZ, R2 ;  /* 0x000000ffff102224 */ /* 0x000fe200078e0002 */
[----:B------:R-:W-:Y:S01]  /*1bdc0*/  LEA.HI.X.SX32 R21, R21, R6, 0x1, P4 ;  /* 0x0000000615157211 */ /* 0x000fe200020f0eff */
[----:B------:R-:W-:Y:S01]  /*1bdd0*/  @P2 IMAD.MOV.U32 R17, RZ, RZ, R138 ;  /* 0x000000ffff112224 */ /* 0x000fe200078e008a */
[----:B------:R-:W-:Y:S01]  /*1bde0*/  IADD3 R86, P4, PT, R18, R7, RZ ;  /* 0x0000000712567210 */ /* 0x000fe20007f9e0ff */
[----:B------:R0:W-:Y:S04]  /*1bdf0*/  STL [R1+0x420], R11 ;  /* 0x0004200b01007387 */ /* 0x0001e80000100800 */
[----:B------:R0:W-:Y:S04]  /*1be00*/  STL [R1+0x42c], R139 ;  /* 0x00042c8b01007387 */ /* 0x0001e80000100800 */
[----:B------:R-:W3:Y:S04]  /*1be10*/  LDL.LU R138, [R1+0x5a0] ;  /* 0x0005a000018a7983 */ /* 0x000ee80000300800 */
[----:B------:R-:W-:Y:S04]  /*1be20*/  STL [R1+0x428], R21 ;  /* 0x0004281501007387 */ /* 0x000fe80000100800 */
[----:B------:R0:W3:Y:S04]  /*1be30*/  @P2 LDG.E.U8 R46, desc[UR22][R16.64] ;  /* 0x00000016102e2981 */ /* 0x0000e8000c1e1100 */
[----:B------:R-:W-:Y:S01]  /*1be40*/  STL [R1+0x434], R86 ;  /* 0x0004345601007387 */ /* 0x000fe20000100800 */
[----:B0-----:R-:W-:-:S03]  /*1be50*/  @P2 IMAD.MOV.U32 R17, RZ, RZ, R11 ;  /* 0x000000ffff112224 */ /* 0x001fc600078e000b */
[----:B------:R-:W3:Y:S01]  /*1be60*/  LDL.LU R11, [R1+0x598] ;  /* 0x00059800010b7983 */ /* 0x000ee20000300800 */
[----:B------:R-:W-:Y:S01]  /*1be70*/  LEA.HI.X.SX32 R20, R18, R6, 0x1, P4 ;  /* 0x0000000612147211 */ /* 0x000fe200020f0eff */
[----:B------:R-:W-:Y:S01]  /*1be80*/  @P2 IMAD.MOV.U32 R16, RZ, RZ, R4 ;  /* 0x000000ffff102224 */ /* 0x000fe200078e0004 */
[----:B------:R-:W-:-:S03]  /*1be90*/  IADD3 R2, P4, PT, R19, R7, RZ ;  /* 0x0000000713027210 */ /* 0x000fc60007f9e0ff */
[----:B------:R-:W-:Y:S04]  /*1bea0*/  STL [R1+0x430], R20 ;  /* 0x0004301401007387 */ /* 0x000fe80000100800 */
[----:B------:R0:W3:Y:S04]  /*1beb0*/  @P2 LDG.E.U8 R55, desc[UR22][R16.64] ;  /* 0x0000001610372981 */ /* 0x0000e8000c1e1100 */
[----:B------:R1:W-:Y:S01]  /*1bec0*/  STL [R1+0x43c], R2 ;  /* 0x00043c0201007387 */ /* 0x0003e20000100800 */
[----:B0-----:R-:W-:-:S03]  /*1bed0*/  @P2 IMAD.MOV.U32 R16, RZ, RZ, R139 ;  /* 0x000000ffff102224 */ /* 0x001fc600078e008b */
[----:B------:R-:W3:Y:S01]  /*1bee0*/  LDL.LU R139, [R1+0x59c] ;  /* 0x00059c00018b7983 */ /* 0x000ee20000300800 */
[----:B------:R-:W-:Y:S01]  /*1bef0*/  @P2 IMAD.MOV.U32 R17, RZ, RZ, R21 ;  /* 0x000000ffff112224 */ /* 0x000fe200078e0015 */
[----:B------:R-:W-:-:S04]  /*1bf00*/  LEA.HI.X.SX32 R4, R19, R6, 0x1, P4 ;  /* 0x0000000613047211 */ /* 0x000fc800020f0eff */
[----:B------:R0:W3:Y:S01]  /*1bf10*/  @P2 LDG.E.U8 R67, desc[UR22][R16.64] ;  /* 0x0000001610432981 */ /* 0x0000e2000c1e1100 */
[----:B------:R-:W-:Y:S02]  /*1bf20*/  ISETP.GT.U32.AND P4, PT, R8, R10, PT ;  /* 0x0000000a0800720c */ /* 0x000fe40003f84070 */
[----:B------:R-:W-:Y:S01]  /*1bf30*/  PRMT R45, RZ, 0x7610, R45 ;  /* 0x00007610ff2d7816 */ /* 0x000fe2000000002d */
[----:B0-----:R-:W-:Y:S02]  /*1bf40*/  @P2 IMAD.MOV.U32 R16, RZ, RZ, R86 ;  /* 0x000000ffff102224 */ /* 0x001fe400078e0056 */
[----:B------:R-:W-:-:S05]  /*1bf50*/  @P2 IMAD.MOV.U32 R17, RZ, RZ, R20 ;  /* 0x000000ffff112224 */ /* 0x000fca00078e0014 */
[----:B------:R0:W3:Y:S02]  /*1bf60*/  @P2 LDG.E.U8 R79, desc[UR22][R16.64] ;  /* 0x00000016104f2981 */ /* 0x0000e4000c1e1100 */
[----:B0-----:R-:W-:Y:S02]  /*1bf70*/  @P2 IMAD.MOV.U32 R16, RZ, RZ, R2 ;  /* 0x000000ffff102224 */ /* 0x001fe400078e0002 */
[----:B------:R-:W-:-:S05]  /*1bf80*/  @P2 IMAD.MOV.U32 R17, RZ, RZ, R4 ;  /* 0x000000ffff112224 */ /* 0x000fca00078e0004 */
[----:B------:R4:W3:Y:S01]  /*1bf90*/  @P2 LDG.E.U8 R45, desc[UR22][R16.64] ;  /* 0x00000016102d2981 */ /* 0x0008e2000c1e1100 */
[----:B------:R-:W-:-:S03]  /*1bfa0*/  @!P4 IMAD.IADD R10, R10, 0x1, -R8 ;  /* 0x000000010a0ac824 */ /* 0x000fc600078e0a08 */
[----:B------:R0:W-:Y:S01]  /*1bfb0*/  STL [R1+0x438], R4 ;  /* 0x0004380401007387 */ /* 0x0001e20000100800 */
[----:B------:R-:W-:Y:S02]  /*1bfc0*/  PRMT R54, RZ, 0x7610, R54 ;  /* 0x00007610ff367816 */ /* 0x000fe40000000036 */
[----:B------:R-:W-:Y:S02]  /*1bfd0*/  PRMT R66, RZ, 0x7610, R66 ;  /* 0x00007610ff427816 */ /* 0x000fe40000000042 */
[----:B------:R-:W-:Y:S02]  /*1bfe0*/  PRMT R78, RZ, 0x7610, R78 ;  /* 0x00007610ff4e7816 */ /* 0x000fe4000000004e */
[----:B--2---:R-:W-:-:S05]  /*1bff0*/  SEL R18, R43, R87, !P3 ;  /* 0x000000572b127207 */ /* 0x004fca0005800000 */
[----:B------:R-:W-:Y:S01]  /*1c000*/  IMAD R18, R18, UR4, RZ ;  /* 0x0000000412127c24 */ /* 0x000fe2000f8e02ff */
[----:B------:R-:W2:Y:S01]  /*1c010*/  LDCU UR4, c[0x0][0x3b0] ;  /* 0x00007600ff0477ac */ /* 0x000ea20008000800 */
[----:B----4-:R-:W-:-:S03]  /*1c020*/  SEL R16, R43, R3, !P3 ;  /* 0x000000032b107207 */ /* 0x010fc60005800000 */
[----:B-1----:R-:W-:Y:S02]  /*1c030*/  IADD3 R2, P4, PT, R18, R7, RZ ;  /* 0x0000000712027210 */ /* 0x002fe40007f9e0ff */
[----:B---3--:R-:W-:Y:S01]  /*1c040*/  SEL R17, R43, R137, !P3 ;  /* 0x000000892b117207 */ /* 0x008fe20005800000 */
[----:B------:R-:W-:Y:S01]  /*1c050*/  IMAD R19, R16, UR5, RZ ;  /* 0x0000000510137c24 */ /* 0x000fe2000f8e02ff */
[----:B------:R-:W-:Y:S01]  /*1c060*/  LEA.HI.X.SX32 R3, R18, R6, 0x1, P4 ;  /* 0x0000000612037211 */ /* 0x000fe200020f0eff */
[----:B------:R-:W1:Y:S02]  /*1c070*/  LDCU UR5, c[0x0][0x3b0] ;  /* 0x00007600ff0577ac */ /* 0x000e640008000800 */
[----:B------:R-:W-:Y:S01]  /*1c080*/  IMAD R20, R17, UR13, RZ ;  /* 0x0000000d11147c24 */ /* 0x000fe2000f8e02ff */
[----:B0-----:R-:W-:Y:S01]  /*1c090*/  IADD3 R4, P4, PT, R19, R7, RZ ;  /* 0x0000000713047210 */ /* 0x001fe20007f9e0ff */
[----:B------:R0:W-:Y:S01]  /*1c0a0*/  STL [R1+0x444], R2 ;  /* 0x0004440201007387 */ /* 0x0001e20000100800 */
[----:B------:R-:W-:Y:S01]  /*1c0b0*/  @P2 IMAD.MOV.U32 R17, RZ, RZ, R3 ;  /* 0x000000ffff112224 */ /* 0x000fe200078e0003 */
[----:B------:R-:W-:Y:S01]  /*1c0c0*/  PRMT R44, RZ, 0x7610, R44 ;  /* 0x00007610ff2c7816 */ /* 0x000fe2000000002c */
[----:B------:R-:W3:Y:S01]  /*1c0d0*/  LDCU UR13, c[0x0][0x3b0] ;  /* 0x00007600ff0d77ac */ /* 0x000ee20008000800 */
[----:B------:R4:W-:Y:S04]  /*1c0e0*/  STL [R1+0x440], R3 ;  /* 0x0004400301007387 */ /* 0x0009e80000100800 */
[----:B------:R-:W-:Y:S01]  /*1c0f0*/  STL [R1+0x44c], R4 ;  /* 0x00044c0401007387 */ /* 0x000fe20000100800 */
[----:B------:R-:W-:-:S02]  /*1c100*/  SEL R16, R43, R138, !P3 ;  /* 0x0000008a2b107207 */ /* 0x000fc40005800000 */
[----:B------:R-:W-:-:S03]  /*1c110*/  LEA.HI.X.SX32 R138, R19, R6, 0x1, P4 ;  /* 0x00000006138a7211 */ /* 0x000fc600020f0eff */
[----:B------:R-:W-:Y:S01]  /*1c120*/  IMAD R21, R16, UR14, RZ ;  /* 0x0000000e10157c24 */ /* 0x000fe2000f8e02ff */
[----:B------:R-:W-:Y:S01]  /*1c130*/  PRMT R53, RZ, 0x7610, R53 ;  /* 0x00007610ff357816 */ /* 0x000fe20000000035 */
[----:B------:R0:W-:Y:S01]  /*1c140*/  STL [R1+0x448], R138 ;  /* 0x0004488a01007387 */ /* 0x0001e20000100800 */
[----:B------:R-:W-:Y:S01]  /*1c150*/  @P2 IMAD.MOV.U32 R16, RZ, RZ, R2 ;  /* 0x000000ffff102224 */ /* 0x000fe200078e0002 */
[----:B------:R-:W-:Y:S01]  /*1c160*/  PRMT R65, RZ, 0x7610, R65 ;  /* 0x00007610ff417816 */ /* 0x000fe20000000041 */
[----:B------:R-:W0:Y:S03]  /*1c170*/  LDCU UR14, c[0x0][0x3b0] ;  /* 0x00007600ff0e77ac */ /* 0x000e260008000800 */
[----:B------:R0:W3:Y:S01]  /*1c180*/  @P2 LDG.E.U8 R54, desc[UR22][R16.64] ;  /* 0x0000001610362981 */ /* 0x0000e2000c1e1100 */
[----:B------:R-:W-:Y:S02]  /*1c190*/  SEL R18, R43, R11, !P3 ;  /* 0x0000000b2b127207 */ /* 0x000fe40005800000 */
[----:B------:R-:W-:-:S05]  /*1c1a0*/  IADD3 R11, P4, PT, R20, R7, RZ ;  /* 0x00000007140b7210 */ /* 0x000fca0007f9e0ff */
[----:B------:R1:W-:Y:S04]  /*1c1b0*/  STL [R1+0x454], R11 ;  /* 0x0004540b01007387 */ /* 0x0003e80000100800 */
[----:B------:R-:W3:Y:S01]  /*1c1c0*/  LDL.LU R87, [R1+0x5ac] ;  /* 0x0005ac0001577983 */ /* 0x000ee20000300800 */
[----:B0-----:R-:W-:-:S03]  /*1c1d0*/  LEA.HI.X.SX32 R2, R20, R6, 0x1, P4 ;  /* 0x0000000614027211 */ /* 0x001fc600020f0eff */
[----:B----4-:R-:W4:Y:S01]  /*1c1e0*/  LDL.LU R3, [R1+0x594] ;  /* 0x0005940001037983 */ /* 0x010f220000300800 */
[----:B--2---:R-:W-:Y:S01]  /*1c1f0*/  IMAD R18, R18, UR4, RZ ;  /* 0x0000000412127c24 */ /* 0x004fe2000f8e02ff */
[----:B------:R-:W0:Y:S02]  /*1c200*/  LDCU UR4, c[0x0][0x3b0] ;  /* 0x00007600ff0477ac */ /* 0x000e240008000800 */
[----:B------:R-:W2:Y:S01]  /*1c210*/  LDL.LU R137, [R1+0x58c] ;  /* 0x00058c0001897983 */ /* 0x000ea20000300800 */
[----:B------:R-:W-:Y:S02]  /*1c220*/  SEL R16, R43, R139, !P3 ;  /* 0x0000008b2b107207 */ /* 0x000fe40005800000 */
[CC--:B------:R-:W-:Y:S01]  /*1c230*/  IADD3 R139, P4, PT, R21.reuse, R7.reuse, RZ ;  /* 0x00000007158b7210 */ /* 0x0c0fe20007f9e0ff */
[----:B------:R-:W-:Y:S01]  /*1c240*/  STL [R1+0x450], R2 ;  /* 0x0004500201007387 */ /* 0x000fe20000100800 */
[----:B------:R-:W-:Y:S02]  /*1c250*/  @P2 IMAD.MOV.U32 R17, RZ, RZ, R138 ;  /* 0x000000ffff112224 */ /* 0x000fe400078e008a */
[----:B-1----:R-:W-:Y:S01]  /*1c260*/  IMAD R19, R16, UR5, RZ ;  /* 0x0000000510137c24 */ /* 0x002fe2000f8e02ff */
[----:B------:R1:W-:Y:S01]  /*1c270*/  STL [R1+0x45c], R139 ;  /* 0x00045c8b01007387 */ /* 0x0003e20000100800 */
[----:B------:R-:W-:Y:S01]  /*1c280*/  LEA.HI.X.SX32 R21, R21, R6, 0x1, P4 ;  /* 0x0000000615157211 */ /* 0x000fe200020f0eff */
[----:B------:R-:W-:Y:S01]  /*1c290*/  @P2 IMAD.MOV.U32 R16, RZ, RZ, R4 ;  /* 0x000000ffff102224 */ /* 0x000fe200078e0004 */
[----:B------:R-:W0:Y:S01]  /*1c2a0*/  LDCU UR5, c[0x0][0x3b0] ;  /* 0x00007600ff0577ac */ /* 0x000e220008000800 */
[----:B------:R-:W2:Y:S01]  /*1c2b0*/  LDL.LU R138, [R1+0x588] ;  /* 0x00058800018a7983 */ /* 0x000ea20000300800 */
[----:B------:R-:W-:-:S03]  /*1c2c0*/  IADD3 R86, P4, PT, R18, R7, RZ ;  /* 0x0000000712567210 */ /* 0x000fc60007f9e0ff */
[----:B------:R-:W-:Y:S01]  /*1c2d0*/  STL [R1+0x458], R21 ;  /* 0x0004581501007387 */ /* 0x000fe20000100800 */
[----:B------:R-:W-:-:S03]  /*1c2e0*/  LEA.HI.X.SX32 R20, R18, R6, 0x1, P4 ;  /* 0x0000000612147211 */ /* 0x000fc600020f0eff */
[----:B------:R0:W2:Y:S01]  /*1c2f0*/  @P2 LDG.E.U8 R66, desc[UR22][R16.64] ;  /* 0x0000001610422981 */ /* 0x0000a2000c1e1100 */
[----:B------:R-:W-:-:S03]  /*1c300*/  IADD3 R4, P4, PT, R19, R7, RZ ;  /* 0x0000000713047210 */ /* 0x000fc60007f9e0ff */
[----:B------:R-:W-:Y:S01]  /*1c310*/  STL [R1+0x464], R86 ;  /* 0x0004645601007387 */ /* 0x000fe20000100800 */
[----:B0-----:R-:W-:-:S03]  /*1c320*/  @P2 IMAD.MOV.U32 R16, RZ, RZ, R11 ;  /* 0x000000ffff102224 */ /* 0x001fc600078e000b */
[----:B------:R-:W2:Y:S01]  /*1c330*/  LDL.LU R11, [R1+0x584] ;  /* 0x00058400010b7983 */ /* 0x000ea20000300800 */
[----:B------:R-:W-:-:S03]  /*1c340*/  @P2 IMAD.MOV.U32 R17, RZ, RZ, R2 ;  /* 0x000000ffff112224 */ /* 0x000fc600078e0002 */
[----:B------:R-:W-:Y:S04]  /*1c350*/  STL [R1+0x460], R20 ;  /* 0x0004601401007387 */ /* 0x000fe80000100800 */
[----:B------:R0:W2:Y:S04]  /*1c360*/  @P2 LDG.E.U8 R78, desc[UR22][R16.64] ;  /* 0x00000016104e2981 */ /* 0x0000a8000c1e1100 */
[----:B------:R-:W-:Y:S01]  /*1c370*/  STL [R1+0x46c], R4 ;  /* 0x00046c0401007387 */ /* 0x000fe20000100800 */
[----:B0-----:R-:W-:-:S03]  /*1c380*/  @P2 IMAD.MOV.U32 R16, RZ, RZ, R139 ;  /* 0x000000ffff102224 */ /* 0x001fc600078e008b */
[----:B-1----:R-:W2:Y:S01]  /*1c390*/  LDL.LU R139, [R1+0x580] ;  /* 0x00058000018b7983 */ /* 0x002ea20000300800 */
[----:B------:R-:W-:Y:S01]  /*1c3a0*/  @P2 IMAD.MOV.U32 R17, RZ, RZ, R21 ;  /* 0x000000ffff112224 */ /* 0x000fe200078e0015 */
[----:B------:R-:W-:-:S04]  /*1c3b0*/  LEA.HI.X.SX32 R19, R19, R6, 0x1, P4 ;  /* 0x0000000613137211 */ /* 0x000fc800020f0eff */
[----:B------:R0:W2:Y:S01]  /*1c3c0*/  @P2 LDG.E.U8 R44, desc[UR22][R16.64] ;  /* 0x00000016102c2981 */ /* 0x0000a2000c1e1100 */
[----:B------:R-:W-:Y:S01]  /*1c3d0*/  ISETP.GT.U32.AND P4, PT, R8, R10, PT ;  /* 0x0000000a0800720c */ /* 0x000fe20003f84070 */
[----:B0-----:R-:W-:Y:S02]  /*1c3e0*/  @P2 IMAD.MOV.U32 R16, RZ, RZ, R86 ;  /* 0x000000ffff102224 */ /* 0x001fe400078e0056 */
[----:B------:R-:W-:-:S05]  /*1c3f0*/  @P2 IMAD.MOV.U32 R17, RZ, RZ, R20 ;  /* 0x000000ffff112224 */ /* 0x000fca00078e0014 */
[----:B------:R0:W2:Y:S05]  /*1c400*/  @P2 LDG.E.U8 R53, desc[UR22][R16.64] ;  /* 0x0000001610352981 */ /* 0x0000aa000c1e1100 */
[----:B------:R-:W-:Y:S02]  /*1c410*/  @!P4 IMAD.IADD R10, R10, 0x1, -R8 ;  /* 0x000000010a0ac824 */ /* 0x000fe400078e0a08 */
[----:B0-----:R-:W-:Y:S02]  /*1c420*/  @P2 IMAD.MOV.U32 R16, RZ, RZ, R4 ;  /* 0x000000ffff102224 */ /* 0x001fe400078e0004 */
[----:B------:R-:W-:-:S05]  /*1c430*/  @P2 IMAD.MOV.U32 R17, RZ, RZ, R19 ;  /* 0x000000ffff112224 */ /* 0x000fca00078e0013 */
[----:B------:R4:W2:Y:S04]  /*1c440*/  @P2 LDG.E.U8 R65, desc[UR22][R16.64] ;  /* 0x0000001610412981 */ /* 0x0008a8000c1e1100 */
[----:B------:R0:W-:Y:S01]  /*1c450*/  STL [R1+0x468], R19 ;  /* 0x0004681301007387 */ /* 0x0001e20000100800 */
[----:B------:R-:W-:Y:S02]  /*1c460*/  PRMT R77, RZ, 0x7610, R77 ;  /* 0x00007610ff4d7816 */ /* 0x000fe4000000004d */
[----:B------:R-:W-:Y:S02]  /*1c470*/  PRMT R42, RZ, 0x7610, R42 ;  /* 0x00007610ff2a7816 */ /* 0x000fe4000000002a */
[C---:B---3--:R-:W-:Y:S02]  /*1c480*/  SEL R18, R43.reuse, R87, !P3 ;  /* 0x000000572b127207 */ /* 0x048fe40005800000 */
[----:B----4-:R-:W-:-:S03]  /*1c490*/  SEL R16, R43, R3, !P3 ;  /* 0x000000032b107207 */ /* 0x010fc60005800000 */
[----:B------:R-:W-:Y:S01]  /*1c4a0*/  IMAD R18, R18, UR4, RZ ;  /* 0x0000000412127c24 */ /* 0x000fe2000f8e02ff */
[----:B------:R-:W1:Y:S01]  /*1c4b0*/  LDCU UR4, c[0x0][0x3b0] ;  /* 0x00007600ff0477ac */ /* 0x000e620008000800 */
[----:B--2---:R-:W-:Y:S01]  /*1c4c0*/  SEL R17, R43, R137, !P3 ;  /* 0x000000892b117207 */ /* 0x004fe20005800000 */
[----:B0-----:R-:W-:Y:S02]  /*1c4d0*/  IMAD R19, R16, UR5, RZ ;  /* 0x0000000510137c24 */ /* 0x001fe4000f8e02ff */
[CC--:B------:R-:W-:Y:S01]  /*1c4e0*/  IADD3 R86, P4, PT, R18.reuse, R7.reuse, RZ ;  /* 0x0000000712567210 */ /* 0x0c0fe20007f9e0ff */
[----:B------:R-:W0:Y:S03]  /*1c4f0*/  LDCU UR5, c[0x0][0x3b0] ;  /* 0x00007600ff0577ac */ /* 0x000e260008000800 */
[----:B------:R-:W-:Y:S01]  /*1c500*/  LEA.HI.X.SX32 R87, R18, R6, 0x1, P4 ;  /* 0x0000000612577211 */ /* 0x000fe200020f0eff */
[----:B------:R-:W-:Y:S01]  /*1c510*/  IMAD R20, R17, UR13, RZ ;  /* 0x0000000d11147c24 */ /* 0x000fe2000f8e02ff */
[----:B------:R-:W-:-:S02]  /*1c520*/  IADD3 R3, P4, PT, R19, R7, RZ ;  /* 0x0000000713037210 */ /* 0x000fc40007f9e0ff */
[----:B------:R-:W-:Y:S01]  /*1c530*/  SEL R16, R43, R138, !P3 ;  /* 0x0000008a2b107207 */ /* 0x000fe20005800000 */
[----:B------:R-:W-:Y:S01]  /*1c540*/  @P2 IMAD.MOV.U32 R17, RZ, RZ, R87 ;  /* 0x000000ffff112224 */ /* 0x000fe200078e0057 */
[----:B------:R-:W-:Y:S01]  /*1c550*/  LEA.HI.X.SX32 R4, R19, R6, 0x1, P4 ;  /* 0x0000000613047211 */ /* 0x000fe200020f0eff */
[----:B------:R-:W-:Y:S01]  /*1c560*/  STL [R1+0x474], R86 ;  /* 0x0004745601007387 */ /* 0x000fe20000100800 */
[----:B------:R-:W-:Y:S01]  /*1c570*/  PRMT R52, RZ, 0x7610, R52 ;  /* 0x00007610ff347816 */ /* 0x000fe20000000034 */
[----:B------:R-:W-:Y:S01]  /*1c580*/  IMAD R21, R16, UR14, RZ ;  /* 0x0000000e10157c24 */ /* 0x000fe2000f8e02ff */
[----:B------:R-:W-:Y:S01]  /*1c590*/  PRMT R64, RZ, 0x7610, R64 ;  /* 0x00007610ff407816 */ /* 0x000fe20000000040 */
[----:B------:R-:W-:Y:S01]  /*1c5a0*/  @P2 IMAD.MOV.U32 R16, RZ, RZ, R86 ;  /* 0x000000ffff102224 */ /* 0x000fe200078e0056 */
[----:B------:R-:W-:Y:S01]  /*1c5b0*/  STL [R1+0x470], R87 ;  /* 0x0004705701007387 */ /* 0x000fe20000100800 */
[----:B------:R-:W-:Y:S01]  /*1c5c0*/  PRMT R76, RZ, 0x7610, R76 ;  /* 0x00007610ff4c7816 */ /* 0x000fe2000000004c */
[----:B------:R-:W2:Y:S02]  /*1c5d0*/  LDCU UR13, c[0x0][0x3b0] ;  /* 0x00007600ff0d77ac */ /* 0x000ea40008000800 */
[----:B------:R-:W-:Y:S01]  /*1c5e0*/  STL [R1+0x47c], R3 ;  /* 0x00047c0301007387 */ /* 0x000fe20000100800 */
[----:B------:R-:W-:Y:S01]  /*1c5f0*/  PRMT R41, RZ, 0x7610, R41 ;  /* 0x00007610ff297816 */ /* 0x000fe20000000029 */
[----:B------:R-:W3:Y:S02]  /*1c600*/  LDCU UR14, c[0x0][0x3b0] ;  /* 0x00007600ff0e77ac */ /* 0x000ee40008000800 */
[----:B------:R4:W2:Y:S01]  /*1c610*/  @P2 LDG.E.U8 R77, desc[UR22][R16.64] ;  /* 0x00000016104d2981 */ /* 0x0008a2000c1e1100 */
[----:B------:R-:W-:-:S02]  /*1c620*/  SEL R18, R43, R11, !P3 ;  /* 0x0000000b2b127207 */ /* 0x000fc40005800000 */
[----:B------:R-:W-:Y:S01]  /*1c630*/  IADD3 R11, P4, PT, R20, R7, RZ ;  /* 0x00000007140b7210 */ /* 0x000fe20007f9e0ff */
[----:B------:R0:W-:Y:S01]  /*1c640*/  STL [R1+0x478], R4 ;  /* 0x0004780401007387 */ /* 0x0001e20000100800 */
[----:B----4-:R-:W-:-:S03]  /*1c650*/  IMAD.MOV.U32 R17, RZ, RZ, R4 ;  /* 0x000000ffff117224 */ /* 0x010fc600078e0004 */
[----:B------:R4:W-:Y:S04]  /*1c660*/  STL [R1+0x484], R11 ;  /* 0x0004840b01007387 */ /* 0x0009e80000100800 */
[----:B------:R-:W2:Y:S01]  /*1c670*/  LDL.LU R138, [R1+0x57c] ;  /* 0x00057c00018a7983 */ /* 0x000ea20000300800 */
[-C--:B0-----:R-:W-:Y:S02]  /*1c680*/  LEA.HI.X.SX32 R4, R20, R6.reuse, 0x1, P4 ;  /* 0x0000000614047211 */ /* 0x081fe400020f0eff */
[----:B------:R-:W-:Y:S02]  /*1c690*/  IADD3 R87, P4, PT, R21, R7, RZ ;  /* 0x0000000715577210 */ /* 0x000fe40007f9e0ff */
[----:B------:R-:W-:Y:S02]  /*1c6a0*/  SEL R16, R43, R139, !P3 ;  /* 0x0000008b2b107207 */ /* 0x000fe40005800000 */
[----:B------:R-:W3:Y:S01]  /*1c6b0*/  LDL.LU R139, [R1+0x578] ;  /* 0x00057800018b7983 */ /* 0x000ee20000300800 */
[----:B------:R-:W-:-:S03]  /*1c6c0*/  LEA.HI.X.SX32 R137, R21, R6, 0x1, P4 ;  /* 0x0000000615897211 */ /* 0x000fc600020f0eff */
[----:B------:R-:W-:Y:S04]  /*1c6d0*/  STL [R1+0x480], R4 ;  /* 0x0004800401007387 */ /* 0x000fe80000100800 */
[----:B------:R-:W-:Y:S04]  /*1c6e0*/  STL [R1+0x48c], R87 ;  /* 0x00048c5701007387 */ /* 0x000fe80000100800 */
[----:B------:R-:W3:Y:S01]  /*1c6f0*/  LDL.LU R21, [R1+0x56c] ;  /* 0x00056c0001157983 */ /* 0x000ee20000300800 */
[----:B-1----:R-:W-:Y:S01]  /*1c700*/  IMAD R18, R18, UR4, RZ ;  /* 0x0000000412127c24 */ /* 0x002fe2000f8e02ff */
[----:B------:R-:W0:Y:S01]  /*1c710*/  LDCU UR4, c[0x0][0x3b0] ;  /* 0x00007600ff0477ac */ /* 0x000e220008000800 */
[----:B------:R-:W-:-:S02]  /*1c720*/  IMAD R19, R16, UR5, RZ ;  /* 0x0000000510137c24 */ /* 0x000fc4000f8e02ff */
[----:B------:R-:W-:Y:S01]  /*1c730*/  @P2 IMAD.MOV.U32 R16, RZ, RZ, R3 ;  /* 0x000000ffff102224 */ /* 0x000fe200078e0003 */
[----:B------:R-:W-:Y:S01]  /*1c740*/  IADD3 R86, P4, PT, R18, R7, RZ ;  /* 0x0000000712567210 */ /* 0x000fe20007f9e0ff */
[----:B------:R1:W-:Y:S01]  /*1c750*/  STL [R1+0x488], R137 ;  /* 0x0004888901007387 */ /* 0x0003e20000100800 */
[----:B------:R-:W0:Y:S03]  /*1c760*/  LDCU UR5, c[0x0][0x3b0] ;  /* 0x00007600ff0577ac */ /* 0x000e260008000800 */
[----:B------:R1:W3:Y:S04]  /*1c770*/  @P2 LDG.E.U8 R42, desc[UR22][R16.64] ;  /* 0x00000016102a2981 */ /* 0x0002e8000c1e1100 */
[----:B------:R-:W-:Y:S01]  /*1c780*/  STL [R1+0x494], R86 ;  /* 0x0004945601007387 */ /* 0x000fe20000100800 */
[----:B-1----:R-:W-:-:S03]  /*1c790*/  @P2 IMAD.MOV.U32 R16, RZ, RZ, R11 ;  /* 0x000000ffff102224 */ /* 0x002fc600078e000b */
[----:B----4-:R-:W4:Y:S01]  /*1c7a0*/  LDL.LU R11, [R1+0x568] ;  /* 0x00056800010b7983 */ /* 0x010f220000300800 */
[----:B------:R-:W-:Y:S01]  /*1c7b0*/  LEA.HI.X.SX32 R20, R18, R6, 0x1, P4 ;  /* 0x0000000612147211 */ /* 0x000fe200020f0eff */
[----:B------:R-:W-:Y:S01]  /*1c7c0*/  @P2 IMAD.MOV.U32 R17, RZ, RZ, R4 ;  /* 0x000000ffff112224 */ /* 0x000fe200078e0004 */
[----:B------:R-:W-:-:S04]  /*1c7d0*/  IADD3 R3, P4, PT, R19, R7, RZ ;  /* 0x0000000713037210 */ /* 0x000fc80007f9e0ff */
[----:B------:R1:W4:Y:S01]  /*1c7e0*/  @P2 LDG.E.U8 R52, desc[UR22][R16.64] ;  /* 0x0000001610342981 */ /* 0x000322000c1e1100 */
[----:B------:R-:W-:-:S03]  /*1c7f0*/  LEA.HI.X.SX32 R19, R19, R6, 0x1, P4 ;  /* 0x0000000613137211 */ /* 0x000fc600020f0eff */
[----:B------:R-:W-:Y:S01]  /*1c800*/  STL [R1+0x490], R20 ;  /* 0x0004901401007387 */ /* 0x000fe20000100800 */
[----:B-1----:R-:W-:Y:S02]  /*1c810*/  @P2 IMAD.MOV.U32 R16, RZ, RZ, R87 ;  /* 0x000000ffff102224 */ /* 0x002fe400078e0057 */
[----:B------:R-:W-:Y:S01]  /*1c820*/  @P2 IMAD.MOV.U32 R17, RZ, RZ, R137 ;  /* 0x000000ffff112224 */ /* 0x000fe200078e0089 */
[----:B------:R-:W-:Y:S04]  /*1c830*/  STL [R1+0x49c], R3 ;  /* 0x00049c0301007387 */ /* 0x000fe80000100800 */
[----:B------:R0:W-:Y:S01]  /*1c840*/  STL [R1+0x498], R19 ;  /* 0x0004981301007387 */ /* 0x0001e20000100800 */
[----:B------:R-:W-:-:S03]  /*1c850*/  ISETP.GT.U32.AND P4, PT, R8, R12, PT ;  /* 0x0000000c0800720c */ /* 0x000fc60003f84070 */
[----:B------:R1:W4:Y:S04]  /*1c860*/  @P2 LDG.E.U8 R64, desc[UR22][R16.64] ;  /* 0x0000001610402981 */ /* 0x000328000c1e1100 */
[----:B------:R-:W4:Y:S01]  /*1c870*/  LDL.LU R137, [R1+0x550] ;  /* 0x0005500001897983 */ /* 0x000f220000300800 */
[----:B-1----:R-:W-:Y:S02]  /*1c880*/  @P2 IMAD.MOV.U32 R16, RZ, RZ, R86 ;  /* 0x000000ffff102224 */ /* 0x002fe400078e0056 */
[----:B------:R-:W-:-:S05]  /*1c890*/  @P2 IMAD.MOV.U32 R17, RZ, RZ, R20 ;  /* 0x000000ffff112224 */ /* 0x000fca00078e0014 */
[----:B------:R1:W4:Y:S01]  /*1c8a0*/  @P2 LDG.E.U8 R76, desc[UR22][R16.64] ;  /* 0x00000016104c2981 */ /* 0x000322000c1e1100 */
[----:B------:R-:W-:Y:S02]  /*1c8b0*/  @!P4 IMAD.IADD R12, R12, 0x1, -R8 ;  /* 0x000000010c0cc824 */ /* 0x000fe400078e0a08 */
[----:B-1----:R-:W-:Y:S02]  /*1c8c0*/  @P2 IMAD.MOV.U32 R16, RZ, RZ, R3 ;  /* 0x000000ffff102224 */ /* 0x002fe400078e0003 */
[----:B------:R-:W-:-:S05]  /*1c8d0*/  @P2 IMAD.MOV.U32 R17, RZ, RZ, R19 ;  /* 0x000000ffff112224 */ /* 0x000fca00078e0013 */
[----:B------:R2:W4:Y:S01]  /*1c8e0*/  @P2 LDG.E.U8 R41, desc[UR22][R16.64] ;  /* 0x0000001610292981 */ /* 0x000522000c1e1100 */
[----:B------:R-:W-:Y:S02]  /*1c8f0*/  PRMT R51, RZ, 0x7610, R51 ;  /* 0x00007610ff337816 */ /* 0x000fe40000000033 */
[C---:B--2---:R-:W-:Y:S02]  /*1c900*/  SEL R16, R43.reuse, R138, !P3 ;  /* 0x0000008a2b107207 */ /* 0x044fe40005800000 */
[----:B------:R-:W2:Y:S03]  /*1c910*/  LDL.LU R138, [R1+0x558] ;  /* 0x00055800018a7983 */ /* 0x000ea60000300800 */
[----:B0-----:R-:W-:Y:S01]  /*1c920*/  IMAD R19, R16, UR5, RZ ;  /* 0x0000000510137c24 */ /* 0x001fe2000f8e02ff */
[----:B------:R-:W-:Y:S01]  /*1c930*/  PRMT R63, RZ, 0x7610, R63 ;  /* 0x00007610ff3f7816 */ /* 0x000fe2000000003f */
[----:B------:R-:W0:Y:S01]  /*1c940*/  LDCU UR5, c[0x0][0x3b0] ;  /* 0x00007600ff0577ac */ /* 0x000e220008000800 */
[----:B---3--:R-:W-:-:S05]  /*1c950*/  SEL R18, R43, R21, !P3 ;  /* 0x000000152b127207 */ /* 0x008fca0005800000 */
[----:B------:R-:W-:Y:S01]  /*1c960*/  IMAD R18, R18, UR4, RZ ;  /* 0x0000000412127c24 */ /* 0x000fe2000f8e02ff */
[----:B------:R-:W-:Y:S01]  /*1c970*/  SEL R17, R43, R139, !P3 ;  /* 0x0000008b2b117207 */ /* 0x000fe20005800000 */
[----:B------:R-:W1:Y:S03]  /*1c980*/  LDCU UR4, c[0x0][0x3b0] ;  /* 0x00007600ff0477ac */ /* 0x000e660008000800 */
[----:B------:R-:W-:-:S04]  /*1c990*/  IADD3 R3, P4, PT, R18, R7, RZ ;  /* 0x0000000712037210 */ /* 0x000fc80007f9e0ff */
[----:B------:R-:W-:Y:S01]  /*1c9a0*/  LEA.HI.X.SX32 R20, R18, R6, 0x1, P4 ;  /* 0x0000000612147211 */ /* 0x000fe200020f0eff */
[----:B------:R3:W-:Y:S04]  /*1c9b0*/  STL [R1+0x4a4], R3 ;  /* 0x0004a40301007387 */ /* 0x0007e80000100800 */
[----:B------:R-:W2:Y:S01]  /*1c9c0*/  LDL.LU R139, [R1+0x564] ;  /* 0x00056400018b7983 */ /* 0x000ea20000300800 */
[----:B------:R-:W-:Y:S01]  /*1c9d0*/  IMAD R18, R17, UR13, RZ ;  /* 0x0000000d11127c24 */ /* 0x000fe2000f8e02ff */
[----:B------:R-:W-:Y:S01]  /*1c9e0*/  IADD3 R21, P4, PT, R19, R7, RZ ;  /* 0x0000000713157210 */ /* 0x000fe20007f9e0ff */
[----:B------:R-:W-:Y:S01]  /*1c9f0*/  @P2 IMAD.MOV.U32 R16, RZ, RZ, R3 ;  /* 0x000000ffff102224 */ /* 0x000fe200078e0003 */
[----:B------:R0:W-:Y:S01]  /*1ca00*/  STL [R1+0x4a0], R20 ;  /* 0x0004a01401007387 */ /* 0x0001e20000100800 */
[----:B------:R-:W-:Y:S01]  /*1ca10*/  @P2 IMAD.MOV.U32 R17, RZ, RZ, R20 ;  /* 0x000000ffff112224 */ /* 0x000fe200078e0014 */
[----:B------:R-:W0:Y:S02]  /*1ca20*/  LDCU UR13, c[0x0][0x3b0] ;  /* 0x00007600ff0d77ac */ /* 0x000e240008000800 */
[----:B------:R-:W-:Y:S04]  /*1ca30*/  STL [R1+0x4ac], R21 ;  /* 0x0004ac1501007387 */ /* 0x000fe80000100800 */
[----:B------:R4:W2:Y:S02]  /*1ca40*/  @P2 LDG.E.U8 R51, desc[UR22][R16.64] ;  /* 0x0000001610332981 */ /* 0x0008a4000c1e1100 */
[----:B----4-:R-:W-:-:S02]  /*1ca50*/  SEL R16, R43, R11, !P3 ;  /* 0x0000000b2b107207 */ /* 0x010fc40005800000 */
[----:B------:R-:W4:Y:S01]  /*1ca60*/  LDL.LU R11, [R1+0x548] ;  /* 0x00054800010b7983 */ /* 0x000f220000300800 */
[-C--:B------:R-:W-:Y:S02]  /*1ca70*/  LEA.HI.X.SX32 R17, R19, R6.reuse, 0x1, P4 ;  /* 0x0000000613117211 */ /* 0x080fe400020f0eff */
[----:B---3--:R-:W-:Y:S01]  /*1ca80*/  IADD3 R3, P4, PT, R18, R7, RZ ;  /* 0x0000000712037210 */ /* 0x008fe20007f9e0ff */
[----:B-1----:R-:W-:Y:S01]  /*1ca90*/  IMAD R19, R16, UR4, RZ ;  /* 0x0000000410137c24 */ /* 0x002fe2000f8e02ff */
[----:B------:R-:W-:Y:S01]  /*1caa0*/  PRMT R75, RZ, 0x7610, R75 ;  /* 0x00007610ff4b7816 */ /* 0x000fe2000000004b */
[----:B------:R-:W-:Y:S01]  /*1cab0*/  @P2 IMAD.MOV.U32 R16, RZ, RZ, R21 ;  /* 0x000000ffff102224 */ /* 0x000fe200078e0015 */
[----:B0-----:R-:W-:Y:S01]  /*1cac0*/  LEA.HI.X.SX32 R20, R18, R6, 0x1, P4 ;  /* 0x0000000612147211 */ /* 0x001fe200020f0eff */
[----:B------:R0:W-:Y:S01]  /*1cad0*/  STL [R1+0x4a8], R17 ;  /* 0x0004a81101007387 */ /* 0x0001e20000100800 */
[----:B------:R-:W-:Y:S01]  /*1cae0*/  PRMT R40, RZ, 0x7610, R40 ;  /* 0x00007610ff287816 */ /* 0x000fe20000000028 */
[----:B------:R-:W1:Y:S01]  /*1caf0*/  LDCU UR4, c[0x0][0x3b0] ;  /* 0x00007600ff0477ac */ /* 0x000e620008000800 */
[----:B------:R-:W-:Y:S01]  /*1cb00*/  SEL R18, R43, R137, !P3 ;  /* 0x000000892b127207 */ /* 0x000fe20005800000 */
[----:B------:R3:W-:Y:S01]  /*1cb10*/  STL [R1+0x4b4], R3 ;  /* 0x0004b40301007387 */ /* 0x0007e20000100800 */
[----:B------:R-:W-:-:S03]  /*1cb20*/  IADD3 R86, P4, PT, R19, R7, RZ ;  /* 0x0000000713567210 */ /* 0x000fc60007f9e0ff */
[----:B------:R0:W4:Y:S04]  /*1cb30*/  @P2 LDG.E.U8 R63, desc[UR22][R16.64] ;  /* 0x00000016103f2981 */ /* 0x000128000c1e1100 */
[----:B------:R1:W-:Y:S01]  /*1cb40*/  STL [R1+0x4b0], R20 ;  /* 0x0004b01401007387 */ /* 0x0003e20000100800 */
[----:B------:R-:W-:Y:S01]  /*1cb50*/  LEA.HI.X.SX32 R19, R19, R6, 0x1, P4 ;  /* 0x0000000613137211 */ /* 0x000fe200020f0eff */
[----:B0-----:R-:W-:Y:S02]  /*1cb60*/  @P2 IMAD.MOV.U32 R16, RZ, RZ, R3 ;  /* 0x000000ffff102224 */ /* 0x001fe400078e0003 */
[----:B------:R-:W-:Y:S01]  /*1cb70*/  @P2 IMAD.MOV.U32 R17, RZ, RZ, R20 ;  /* 0x000000ffff112224 */ /* 0x000fe200078e0014 */
[----:B---3--:R-:W3:Y:S01]  /*1cb80*/  LDL.LU R3, [R1+0x554] ;  /* 0x0005540001037983 */ /* 0x008ee20000300800 */
[----:B-1----:R-:W-:Y:S01]  /*1cb90*/  IMAD R20, R18, UR14, RZ ;  /* 0x0000000e12147c24 */ /* 0x002fe2000f8e02ff */
[----:B------:R-:W-:Y:S01]  /*1cba0*/  PRMT R50, RZ, 0x7610, R50 ;  /* 0x00007610ff327816 */ /* 0x000fe20000000032 */
[----:B------:R-:W0:Y:S01]  /*1cbb0*/  LDCU UR14, c[0x0][0x3b0] ;  /* 0x00007600ff0e77ac */ /* 0x000e220008000800 */
[----:B------:R1:W3:Y:S02]  /*1cbc0*/  @P2 LDG.E.U8 R75, desc[UR22][R16.64] ;  /* 0x00000016104b2981 */ /* 0x0002e4000c1e1100 */
[----:B------:R-:W-:-:S02]  /*1cbd0*/  IADD3 R21, P4, PT, R20, R7, RZ ;  /* 0x0000000714157210 */ /* 0x000fc40007f9e0ff */
[----:B------:R0:W-:Y:S04]  /*1cbe0*/  STL [R1+0x4bc], R86 ;  /* 0x0004bc5601007387 */ /* 0x0001e80000100800 */
[----:B------:R0:W-:Y:S01]  /*1cbf0*/  STL [R1+0x4b8], R19 ;  /* 0x0004b81301007387 */ /* 0x0001e20000100800 */
[----:B-1----:R-:W-:-:S03]  /*1cc00*/  @P2 IMAD.MOV.U32 R16, RZ, RZ, R86 ;  /* 0x000000ffff102224 */ /* 0x002fc600078e0056 */
[----:B------:R-:W-:Y:S01]  /*1cc10*/  STL [R1+0x4c4], R21 ;  /* 0x0004c41501007387 */ /* 0x000fe20000100800 */
[----:B------:R-:W-:-:S03]  /*1cc20*/  @P2 IMAD.MOV.U32 R17, RZ, RZ, R19 ;  /* 0x000000ffff112224 */ /* 0x000fc600078e0013 */
[----:B------:R-:W3:Y:S04]  /*1cc30*/  LDL.LU R87, [R1+0x544] ;  /* 0x0005440001577983 */ /* 0x000ee80000300800 */
[----:B------:R1:W3:Y:S02]  /*1cc40*/  @P2 LDG.E.U8 R40, desc[UR22][R16.64] ;  /* 0x0000001610282981 */ /* 0x0002e4000c1e1100 */
[----:B-1----:R-:W-:-:S05]  /*1cc50*/  LEA.HI.X.SX32 R17, R20, R6, 0x1, P4 ;  /* 0x0000000614117211 */ /* 0x002fca00020f0eff */
[----:B------:R1:W-:Y:S01]  /*1cc60*/  STL [R1+0x4c0], R17 ;  /* 0x0004c01101007387 */ /* 0x0003e20000100800 */
[----:B------:R-:W-:Y:S02]  /*1cc70*/  PRMT R62, RZ, 0x7610, R62 ;  /* 0x00007610ff3e7816 */ /* 0x000fe4000000003e */
[----:B--2---:R-:W-:-:S05]  /*1cc80*/  SEL R18, R43, R138, !P3 ;  /* 0x0000008a2b127207 */ /* 0x004fca0005800000 */
[----:B------:R-:W-:Y:S01]  /*1cc90*/  IMAD R18, R18, UR5, RZ ;  /* 0x0000000512127c24 */ /* 0x000fe2000f8e02ff */
[----:B------:R-:W2:Y:S04]  /*1cca0*/  LDCU UR5, c[0x0][0x3b0] ;  /* 0x00007600ff0577ac */ /* 0x000ea80008000800 */
[----:B0-----:R-:W-:-:S05]  /*1ccb0*/  IADD3 R86, P4, PT, R18, R7, RZ ;  /* 0x0000000712567210 */ /* 0x001fca0007f9e0ff */
[----:B------:R-:W-:Y:S04]  /*1ccc0*/  STL [R1+0x4cc], R86 ;  /* 0x0004cc5601007387 */ /* 0x000fe80000100800 */
[----:B------:R-:W3:Y:S04]  /*1ccd0*/  LDL.LU R137, [R1+0x54c] ;  /* 0x00054c0001897983 */ /* 0x000ee80000300800 */
[----:B------:R-:W3:Y:S01]  /*1cce0*/  LDL.LU R138, [R1+0x538] ;  /* 0x00053800018a7983 */ /* 0x000ee20000300800 */
[----:B------:R-:W-:-:S03]  /*1ccf0*/  SEL R16, R43, R139, !P3 ;  /* 0x0000008b2b107207 */ /* 0x000fc60005800000 */
[----:B------:R-:W3:Y:S02]  /*1cd00*/  LDL.LU R139, [R1+0x534] ;  /* 0x00053400018b7983 */ /* 0x000ee40000300800 */
[----:B------:R-:W-:Y:S01]  /*1cd10*/  IMAD R19, R16, UR13, RZ ;  /* 0x0000000d10137c24 */ /* 0x000fe2000f8e02ff */
[----:B------:R-:W0:Y:S01]  /*1cd20*/  LDCU UR13, c[0x0][0x3b0] ;  /* 0x00007600ff0d77ac */ /* 0x000e220008000800 */
[----:B------:R-:W-:-:S05]  /*1cd30*/  @P2 IMAD.MOV.U32 R16, RZ, RZ, R21 ;  /* 0x000000ffff102224 */ /* 0x000fca00078e0015 */
[----:B------:R1:W3:Y:S02]  /*1cd40*/  @P2 LDG.E.U8 R50, desc[UR22][R16.64] ;  /* 0x0000001610322981 */ /* 0x0002e4000c1e1100 */
[----:B-1----:R-:W-:Y:S02]  /*1cd50*/  LEA.HI.X.SX32 R17, R18, R6, 0x1, P4 ;  /* 0x0000000612117211 */ /* 0x002fe400020f0eff */
[----:B----4-:R-:W-:Y:S02]  /*1cd60*/  SEL R16, R43, R11, !P3 ;  /* 0x0000000b2b107207 */ /* 0x010fe40005800000 */
[----:B------:R-:W-:-:S03]  /*1cd70*/  IADD3 R11, P4, PT, R19, R7, RZ ;  /* 0x00000007130b7210 */ /* 0x000fc60007f9e0ff */
[----:B------:R-:W-:Y:S01]  /*1cd80*/  IMAD R20, R16, UR4, RZ ;  /* 0x0000000410147c24 */ /* 0x000fe2000f8e02ff */
[----:B------:R-:W-:Y:S01]  /*1cd90*/  LEA.HI.X.SX32 R21, R19, R6, 0x1, P4 ;  /* 0x0000000613157211 */ /* 0x000fe200020f0eff */
[----:B------:R-:W-:Y:S01]  /*1cda0*/  @P2 IMAD.MOV.U32 R16, RZ, RZ, R86 ;  /* 0x000000ffff102224 */ /* 0x000fe200078e0056 */
[----:B------:R-:W-:Y:S01]  /*1cdb0*/  STL [R1+0x4c8], R17 ;  /* 0x0004c81101007387 */ /* 0x000fe20000100800 */
[----:B------:R-:W-:Y:S01]  /*1cdc0*/  PRMT R74, RZ, 0x7610, R74 ;  /* 0x00007610ff4a7816 */ /* 0x000fe2000000004a */
[----:B------:R-:W1:Y:S02]  /*1cdd0*/  LDCU UR4, c[0x0][0x3b0] ;  /* 0x00007600ff0477ac */ /* 0x000e640008000800 */
[----:B------:R4:W-:Y:S04]  /*1cde0*/  STL [R1+0x4d4], R11 ;  /* 0x0004d40b01007387 */ /* 0x0009e80000100800 */
[----:B------:R0:W3:Y:S04]  /*1cdf0*/  @P2 LDG.E.U8 R62, desc[UR22][R16.64] ;  /* 0x00000016103e2981 */ /* 0x0000e8000c1e1100 */
[----:B------:R1:W-:Y:S01]  /*1ce00*/  STL [R1+0x4d0], R21 ;  /* 0x0004d01501007387 */ /* 0x0003e20000100800 */
[----:B0-----:R-:W-:-:S03]  /*1ce10*/  @P2 IMAD.MOV.U32 R16, RZ, RZ, R11 ;  /* 0x000000ffff102224 */ /* 0x001fc600078e000b */
[----:B----4-:R-:W4:Y:S01]  /*1ce20*/  LDL.LU R11, [R1+0x530] ;  /* 0x00053000010b7983 */ /* 0x010f220000300800 */
[----:B---3--:R-:W-:Y:S02]  /*1ce30*/  SEL R18, R43, R3, !P3 ;  /* 0x000000032b127207 */ /* 0x008fe40005800000 */
[-C--:B------:R-:W-:Y:S01]  /*1ce40*/  IADD3 R3, P4, PT, R20, R7.reuse, RZ ;  /* 0x0000000714037210 */ /* 0x080fe20007f9e0ff */
[----:B------:R-:W-:Y:S02]  /*1ce50*/  @P2 IMAD.MOV.U32 R17, RZ, RZ, R21 ;  /* 0x000000ffff112224 */ /* 0x000fe400078e0015 */
[----:B--2---:R-:W-:Y:S01]  /*1ce60*/  IMAD R19, R18, UR5, RZ ;  /* 0x0000000512137c24 */ /* 0x004fe2000f8e02ff */
[-C--:B------:R-:W-:Y:S02]  /*1ce70*/  LEA.HI.X.SX32 R20, R20, R6.reuse, 0x1, P4 ;  /* 0x0000000614147211 */ /* 0x080fe400020f0eff */
[----:B------:R-:W-:Y:S01]  /*1ce80*/  PRMT R39, RZ, 0x7610, R39 ;  /* 0x00007610ff277816 */ /* 0x000fe20000000027 */
[----:B------:R0:W2:Y:S01]  /*1ce90*/  @P2 LDG.E.U8 R74, desc[UR22][R16.64] ;  /* 0x00000016104a2981 */ /* 0x0000a2000c1e1100 */
[C---:B-1----:R-:W-:Y:S01]  /*1cea0*/  IADD3 R21, P4, PT, R19.reuse, R7, RZ ;  /* 0x0000000713157210 */ /* 0x042fe20007f9e0ff */
[----:B------:R-:W1:Y:S02]  /*1ceb0*/  LDCU UR5, c[0x0][0x3b0] ;  /* 0x00007600ff0577ac */ /* 0x000e640008000800 */
[----:B------:R-:W-:Y:S01]  /*1cec0*/  STL [R1+0x4dc], R3 ;  /* 0x0004dc0301007387 */ /* 0x000fe20000100800 */
[----:B------:R-:W-:-:S02]  /*1ced0*/  LEA.HI.X.SX32 R19, R19, R6, 0x1, P4 ;  /* 0x0000000613137211 */ /* 0x000fc400020f0eff */
[----:B------:R-:W-:Y:S01]  /*1cee0*/  SEL R18, R43, R87, !P3 ;  /* 0x000000572b127207 */ /* 0x000fe20005800000 */
[----:B0-----:R-:W-:Y:S02]  /*1cef0*/  @P2 IMAD.MOV.U32 R16, RZ, RZ, R3 ;  /* 0x000000ffff102224 */ /* 0x001fe400078e0003 */
[----:B------:R-:W-:Y:S01]  /*1cf00*/  @P2 IMAD.MOV.U32 R17, RZ, RZ, R20 ;  /* 0x000000ffff112224 */ /* 0x000fe200078e0014 */
[----:B------:R0:W-:Y:S01]  /*1cf10*/  STL [R1+0x4d8], R20 ;  /* 0x0004d81401007387 */ /* 0x0001e20000100800 */
[----:B------:R-:W-:-:S03]  /*1cf20*/  PRMT R49, RZ, 0x7610, R49 ;  /* 0x00007610ff317816 */ /* 0x000fc60000000031 */
[----:B------:R3:W2:Y:S01]  /*1cf30*/  @P2 LDG.E.U8 R39, desc[UR22][R16.64] ;  /* 0x0000001610272981 */ /* 0x0006a2000c1e1100 */
[----:B0-----:R-:W-:-:S03]  /*1cf40*/  IMAD R20, R18, UR13, RZ ;  /* 0x0000000d12147c24 */ /* 0x001fc6000f8e02ff */
[----:B------:R-:W-:Y:S01]  /*1cf50*/  STL [R1+0x4e4], R21 ;  /* 0x0004e41501007387 */ /* 0x000fe20000100800 */
[----:B------:R-:W0:Y:S01]  /*1cf60*/  LDCU UR13, c[0x0][0x3b0] ;  /* 0x00007600ff0d77ac */ /* 0x000e220008000800 */
[----:B---3--:R-:W-:Y:S02]  /*1cf70*/  @P2 IMAD.MOV.U32 R16, RZ, RZ, R21 ;  /* 0x000000ffff102224 */ /* 0x008fe400078e0015 */
[----:B------:R-:W-:Y:S01]  /*1cf80*/  @P2 IMAD.MOV.U32 R17, RZ, RZ, R19 ;  /* 0x000000ffff112224 */ /* 0x000fe200078e0013 */
[----:B------:R-:W-:-:S04]  /*1cf90*/  IADD3 R3, P4, PT, R20, R7, RZ ;  /* 0x0000000714037210 */ /* 0x000fc80007f9e0ff */
[----:B------:R3:W2:Y:S04]  /*1cfa0*/  @P2 LDG.E.U8 R49, desc[UR22][R16.64] ;  /* 0x0000001610312981 */ /* 0x0006a8000c1e1100 */
[----:B------:R0:W-:Y:S01]  /*1cfb0*/  STL [R1+0x4e0], R19 ;  /* 0x0004e01301007387 */ /* 0x0001e20000100800 */
[----:B---3--:R-:W-:-:S03]  /*1cfc0*/  LEA.HI.X.SX32 R17, R20, R6, 0x1, P4 ;  /* 0x0000000614117211 */ /* 0x008fc600020f0eff */
[----:B------:R3:W-:Y:S04]  /*1cfd0*/  STL [R1+0x4ec], R3 ;  /* 0x0004ec0301007387 */ /* 0x0007e80000100800 */
[----:B------:R0:W-:Y:S04]  /*1cfe0*/  STL [R1+0x4e8], R17 ;  /* 0x0004e81101007387 */ /* 0x0001e80000100800 */
[----:B------:R-:W2:Y:S01]  /*1cff0*/  LDL.LU R87, [R1+0x53c] ;  /* 0x00053c0001577983 */ /* 0x000ea20000300800 */
[----:B------:R-:W-:Y:S02]  /*1d000*/  PRMT R61, RZ, 0x7610, R61 ;  /* 0x00007610ff3d7816 */ /* 0x000fe4000000003d */
[----:B------:R-:W-:-:S02]  /*1d010*/  SEL R18, R43, R137, !P3 ;  /* 0x000000892b127207 */ /* 0x000fc40005800000 */
[----:B------:R-:W-:-:S03]  /*1d020*/  SEL R16, R43, R138, !P3 ;  /* 0x0000008a2b107207 */ /* 0x000fc60005800000 */
[----:B0-----:R-:W-:Y:S01]  /*1d030*/  IMAD R19, R18, UR4, RZ ;  /* 0x0000000412137c24 */ /* 0x001fe2000f8e02ff */
[----:B------:R-:W-:Y:S01]  /*1d040*/  PRMT R73, RZ, 0x7610, R73 ;  /* 0x00007610ff497816 */ /* 0x000fe20000000049 */
[----:B------:R-:W0:Y:S01]  /*1d050*/  LDCU UR4, c[0x0][0x3b0] ;  /* 0x00007600ff0477ac */ /* 0x000e220008000800 */
[----:B-1----:R-:W-:Y:S02]  /*1d060*/  IMAD R20, R16, UR5, RZ ;  /* 0x0000000510147c24 */ /* 0x002fe4000f8e02ff */
[----:B------:R-:W-:Y:S01]  /*1d070*/  IADD3 R138, P4, PT, R19, R7, RZ ;  /* 0x00000007138a7210 */ /* 0x000fe20007f9e0ff */
[----:B------:R-:W-:Y:S01]  /*1d080*/  @P2 IMAD.MOV.U32 R16, RZ, RZ, R3 ;  /* 0x000000ffff102224 */ /* 0x000fe200078e0003 */
[----:B------:R-:W-:Y:S01]  /*1d090*/  PRMT R38, RZ, 0x7610, R38 ;  /* 0x00007610ff267816 */ /* 0x000fe20000000026 */
[----:B------:R-:W1:Y:S02]  /*1d0a0*/  LDCU UR5, c[0x0][0x3b0] ;  /* 0x00007600ff0577ac */ /* 0x000e640008000800 */
[----:B------:R0:W-:Y:S04]  /*1d0b0*/  STL [R1+0x4f4], R138 ;  /* 0x0004f48a01007387 */ /* 0x0001e80000100800 */
[----:B---3--:R-:W3:Y:S01]  /*1d0c0*/  LDL.LU R3, [R1+0x528] ;  /* 0x0005280001037983 */ /* 0x008ee20000300800 */
[----:B------:R-:W-:-:S03]  /*1d0d0*/  SEL R18, R43, R139, !P3 ;  /* 0x0000008b2b127207 */ /* 0x000fc60005800000 */
[----:B------:R0:W3:Y:S04]  /*1d0e0*/  @P2 LDG.E.U8 R61, desc[UR22][R16.64] ;  /* 0x00000016103d2981 */ /* 0x0000e8000c1e1100 */
[----:B------:R-:W3:Y:S01]  /*1d0f0*/  LDL.LU R137, [R1+0x52c] ;  /* 0x00052c0001897983 */ /* 0x000ee20000300800 */
[----:B------:R-:W-:Y:S01]  /*1d100*/  IMAD R18, R18, UR14, RZ ;  /* 0x0000000e12127c24 */ /* 0x000fe2000f8e02ff */
[----:B------:R-:W-:Y:S01]  /*1d110*/  PRMT R48, RZ, 0x7610, R48 ;  /* 0x00007610ff307816 */ /* 0x000fe20000000030 */
[----:B------:R-:W1:Y:S01]  /*1d120*/  LDCU UR14, c[0x0][0x3b0] ;  /* 0x00007600ff0e77ac */ /* 0x000e620008000800 */
[----:B0-----:R-:W-:-:S05]  /*1d130*/  LEA.HI.X.SX32 R17, R19, R6, 0x1, P4 ;  /* 0x0000000613117211 */ /* 0x001fca00020f0eff */
[----:B------:R0:W-:Y:S01]  /*1d140*/  STL [R1+0x4f0], R17 ;  /* 0x0004f01101007387 */ /* 0x0001e20000100800 */
[----:B----4-:R-:W-:Y:S02]  /*1d150*/  SEL R16, R43, R11, !P3 ;  /* 0x0000000b2b107207 */ /* 0x010fe40005800000 */
[----:B------:R-:W-:-:S04]  /*1d160*/  IADD3 R11, P4, PT, R20, R7, RZ ;  /* 0x00000007140b7210 */ /* 0x000fc80007f9e0ff */
[-C--:B------:R-:W-:Y:S02]  /*1d170*/  LEA.HI.X.SX32 R86, R20, R6.reuse, 0x1, P4 ;  /* 0x0000000614567211 */ /* 0x080fe400020f0eff */
[-C--:B------:R-:W-:Y:S01]  /*1d180*/  IADD3 R21, P4, PT, R18, R7.reuse, RZ ;  /* 0x0000000712157210 */ /* 0x080fe20007f9e0ff */
[----:B------:R-:W-:Y:S01]  /*1d190*/  IMAD R19, R16, UR13, RZ ;  /* 0x0000000d10137c24 */ /* 0x000fe2000f8e02ff */
[----:B------:R-:W-:Y:S01]  /*1d1a0*/  STL [R1+0x4fc], R11 ;  /* 0x0004fc0b01007387 */ /* 0x000fe20000100800 */
[----:B------:R-:W-:Y:S01]  /*1d1b0*/  @P2 IMAD.MOV.U32 R16, RZ, RZ, R138 ;  /* 0x000000ffff102224 */ /* 0x000fe200078e008a */
[----:B------:R-:W4:Y:S02]  /*1d1c0*/  LDCU UR13, c[0x0][0x3b0] ;  /* 0x00007600ff0d77ac */ /* 0x000f240008000800 */
[----:B------:R0:W-:Y:S04]  /*1d1d0*/  STL [R1+0x4f8], R86 ;  /* 0x0004f85601007387 */ /* 0x0001e80000100800 */
[----:B------:R-:W4:Y:S04]  /*1d1e0*/  LDL.LU R138, [R1+0x51c] ;  /* 0x00051c00018a7983 */ /* 0x000f280000300800 */
[----:B------:R0:W-:Y:S04]  /*1d1f0*/  STL [R1+0x504], R21 ;  /* 0x0005041501007387 */ /* 0x0001e80000100800 */
[----:B------:R-:W4:Y:S04]  /*1d200*/  LDL.LU R139, [R1+0x524] ;  /* 0x00052400018b7983 */ /* 0x000f280000300800 */
[----:B------:R0:W4:Y:S02]  /*1d210*/  @P2 LDG.E.U8 R73, desc[UR22][R16.64] ;  /* 0x0000001610492981 */ /* 0x000124000c1e1100 */
[----:B0-----:R-:W-:Y:S01]  /*1d220*/  IMAD.MOV.U32 R17, RZ, RZ, R86 ;  /* 0x000000ffff117224 */ /* 0x001fe200078e0056 */
[-C--:B------:R-:W-:Y:S01]  /*1d230*/  LEA.HI.X.SX32 R86, R18, R6.reuse, 0x1, P4 ;  /* 0x0000000612567211 */ /* 0x080fe200020f0eff */
[----:B------:R-:W-:Y:S01]  /*1d240*/  @P2 IMAD.MOV.U32 R16, RZ, RZ, R11 ;  /* 0x000000ffff102224 */ /* 0x000fe200078e000b */
[C---:B------:R-:W-:Y:S01]  /*1d250*/  IADD3 R20, P4, PT, R19.reuse, R7, RZ ;  /* 0x0000000713147210 */ /* 0x040fe20007f9e0ff */
[----:B------:R-:W4:Y:S03]  /*1d260*/  LDL.LU R11, [R1+0x520] ;  /* 0x00052000010b7983 */ /* 0x000f260000300800 */
[----:B------:R-:W-:Y:S01]  /*1d270*/  LEA.HI.X.SX32 R19, R19, R6, 0x1, P4 ;  /* 0x0000000613137211 */ /* 0x000fe200020f0eff */
[----:B------:R0:W4:Y:S01]  /*1d280*/  @P2 LDG.E.U8 R38, desc[UR22][R16.64] ;  /* 0x0000001610262981 */ /* 0x000122000c1e1100 */
[----:B------:R-:W-:-:S02]  /*1d290*/  ISETP.GT.U32.AND P4, PT, R8, R12, PT ;  /* 0x0000000c0800720c */ /* 0x000fc40003f84070 */
[----:B------:R-:W-:Y:S01]  /*1d2a0*/  PRMT R60, RZ, 0x7610, R60 ;  /* 0x00007610ff3c7816 */ /* 0x000fe2000000003c */
[----:B0-----:R-:W-:Y:S02]  /*1d2b0*/  @P2 IMAD.MOV.U32 R16, RZ, RZ, R21 ;  /* 0x000000ffff102224 */ /* 0x001fe400078e0015 */
[----:B------:R-:W-:-:S05]  /*1d2c0*/  @P2 IMAD.MOV.U32 R17, RZ, RZ, R86 ;  /* 0x000000ffff112224 */ /* 0x000fca00078e0056 */
[----:B------:R0:W4:Y:S01]  /*1d2d0*/  @P2 LDG.E.U8 R48, desc[UR22][R16.64] ;  /* 0x0000001610302981 */ /* 0x000122000c1e1100 */
[----:B--2---:R-:W-:Y:S02]  /*1d2e0*/  SEL R18, R43, R87, !P3 ;  /* 0x000000572b127207 */ /* 0x004fe40005800000 */
[----:B------:R-:W-:-:S03]  /*1d2f0*/  @!P4 IMAD.IADD R12, R12, 0x1, -R8 ;  /* 0x000000010c0cc824 */ /* 0x000fc600078e0a08 */
[----:B------:R-:W-:Y:S01]  /*1d300*/  IMAD R18, R18, UR4, RZ ;  /* 0x0000000412127c24 */ /* 0x000fe2000f8e02ff */
[----:B------:R2:W-:Y:S01]  /*1d310*/  STL [R1+0x500], R86 ;  /* 0x0005005601007387 */ /* 0x0005e20000100800 */
[----:B------:R-:W-:Y:S01]  /*1d320*/  PRMT R72, RZ, 0x7610, R72 ;  /* 0x00007610ff487816 */ /* 0x000fe20000000048 */
[----:B------:R-:W1:Y:S01]  /*1d330*/  LDCU UR4, c[0x0][0x3b0] ;  /* 0x00007600ff0477ac */ /* 0x000e620008000800 */
[----:B0-----:R-:W-:Y:S02]  /*1d340*/  @P2 IMAD.MOV.U32 R16, RZ, RZ, R20 ;  /* 0x000000ffff102224 */ /* 0x001fe400078e0014 */
[----:B------:R-:W-:Y:S01]  /*1d350*/  @P2 IMAD.MOV.U32 R17, RZ, RZ, R19 ;  /* 0x000000ffff112224 */ /* 0x000fe200078e0013 */
[----:B------:R-:W-:-:S04]  /*1d360*/  IADD3 R21, P4, PT, R18, R7, RZ ;  /* 0x0000000712157210 */ /* 0x000fc80007f9e0ff */
[----:B------:R3:W4:Y:S01]  /*1d370*/  @P2 LDG.E.U8 R60, desc[UR22][R16.64] ;  /* 0x00000016103c2981 */ /* 0x000722000c1e1100 */
[----:B--2---:R-:W-:-:S03]  /*1d380*/  LEA.HI.X.SX32 R86, R18, R6, 0x1, P4 ;  /* 0x0000000612567211 */ /* 0x004fc600020f0eff */
[----:B------:R-:W-:Y:S04]  /*1d390*/  STL [R1+0x50c], R20 ;  /* 0x00050c1401007387 */ /* 0x000fe80000100800 */
[----:B------:R1:W-:Y:S04]  /*1d3a0*/  STL [R1+0x508], R19 ;  /* 0x0005081301007387 */ /* 0x0003e80000100800 */
[----:B------:R-:W-:Y:S04]  /*1d3b0*/  STL [R1+0x514], R21 ;  /* 0x0005141501007387 */ /* 0x000fe80000100800 */
[----:B------:R0:W-:Y:S01]  /*1d3c0*/  STL [R1+0x510], R86 ;  /* 0x0005105601007387 */ /* 0x0001e20000100800 */
[----:B---3--:R-:W-:-:S05]  /*1d3d0*/  SEL R16, R43, R3, !P3 ;  /* 0x000000032b107207 */ /* 0x008fca0005800000 */
[----:B-1----:R-:W-:Y:S01]  /*1d3e0*/  IMAD R19, R16, UR5, RZ ;  /* 0x0000000510137c24 */ /* 0x002fe2000f8e02ff */
[----:B------:R-:W-:Y:S02]  /*1d3f0*/  PRMT R37, RZ, 0x7610, R37 ;  /* 0x00007610ff257816 */ /* 0x000fe40000000025 */
[----:B------:R-:W-:Y:S01]  /*1d400*/  SEL R17, R43, R137, !P3 ;  /* 0x000000892b117207 */ /* 0x000fe20005800000 */
[----:B------:R-:W-:Y:S01]  /*1d410*/  @P2 IMAD.MOV.U32 R16, RZ, RZ, R21 ;  /* 0x000000ffff102224 */ /* 0x000fe200078e0015 */
[----:B------:R-:W-:Y:S01]  /*1d420*/  IADD3 R3, P4, PT, R19, R7, RZ ;  /* 0x0000000713037210 */ /* 0x000fe20007f9e0ff */
[----:B------:R-:W1:Y:S02]  /*1d430*/  LDCU UR5, c[0x0][0x3b0] ;  /* 0x00007600ff0577ac */ /* 0x000e640008000800 */
[----:B----4-:R-:W-:Y:S02]  /*1d440*/  IMAD R20, R17, UR13, RZ ;  /* 0x0000000d11147c24 */ /* 0x010fe4000f8e02ff */
[----:B------:R-:W-:Y:S01]  /*1d450*/  @P2 IMAD.MOV.U32 R17, RZ, RZ, R86 ;  /* 0x000000ffff112224 */ /* 0x000fe200078e0056 */
[----:B------:R2:W-:Y:S01]  /*1d460*/  STL [R1+0x51c], R3 ;  /* 0x00051c0301007387 */ /* 0x0005e20000100800 */
[----:B------:R-:W-:Y:S01]  /*1d470*/  PRMT R47, RZ, 0x7610, R47 ;  /* 0x00007610ff2f7816 */ /* 0x000fe2000000002f */
[----:B------:R-:W3:Y:S02]  /*1d480*/  LDCU UR13, c[0x0][0x3b0] ;  /* 0x00007600ff0d77ac */ /* 0x000ee40008000800 */
[----:B------:R4:W3:Y:S02]  /*1d490*/  @P2 LDG.E.U8 R72, desc[UR22][R16.64] ;  /* 0x0000001610482981 */ /* 0x0008e4000c1e1100 */
[----:B----4-:R-:W-:-:S02]  /*1d4a0*/  SEL R16, R43, R139, !P3 ;  /* 0x0000008b2b107207 */ /* 0x010fc40005800000 */
[----:B------:R-:W4:Y:S01]  /*1d4b0*/  LDL.LU R139, [R1+0x540] ;  /* 0x00054000018b7983 */ /* 0x000f220000300800 */
[----:B------:R-:W-:Y:S02]  /*1d4c0*/  SEL R18, R43, R138, !P3 ;  /* 0x0000008a2b127207 */ /* 0x000fe40005800000 */
[-C--:B------:R-:W-:Y:S02]  /*1d4d0*/  LEA.HI.X.SX32 R17, R19, R6.reuse, 0x1, P4 ;  /* 0x0000000613117211 */ /* 0x080fe400020f0eff */
[----:B0-----:R-:W-:Y:S01]  /*1d4e0*/  IADD3 R86, P4, PT, R20, R7, RZ ;  /* 0x0000000714567210 */ /* 0x001fe20007f9e0ff */
[----:B------:R-:W-:Y:S02]  /*1d4f0*/  IMAD R21, R18, UR14, RZ ;  /* 0x0000000e12157c24 */ /* 0x000fe4000f8e02ff */
[----:B------:R-:W-:Y:S01]  /*1d500*/  IMAD R19, R16, UR4, RZ ;  /* 0x0000000410137c24 */ /* 0x000fe2000f8e02ff */
[----:B------:R-:W-:Y:S01]  /*1d510*/  LEA.HI.X.SX32 R87, R20, R6, 0x1, P4 ;  /* 0x0000000614577211 */ /* 0x000fe200020f0eff */
[----:B------:R-:W-:Y:S01]  /*1d520*/  @P2 IMAD.MOV.U32 R16, RZ, RZ, R3 ;  /* 0x000000ffff102224 */ /* 0x000fe200078e0003 */
[----:B------:R0:W-:Y:S01]  /*1d530*/  STL [R1+0x518], R17 ;  /* 0x0005181101007387 */ /* 0x0001e20000100800 */
[----:B------:R-:W1:Y:S03]  /*1d540*/  LDCU UR4, c[0x0][0x3b0] ;  /* 0x00007600ff0477ac */ /* 0x000e660008000800 */
[----:B------:R0:W4:Y:S01]  /*1d550*/  @P2 LDG.E.U8 R37, desc[UR22][R16.64] ;  /* 0x0000001610252981 */ /* 0x000122000c1e1100 */
[----:B------:R-:W-:-:S02]  /*1d560*/  SEL R18, R43, R11, !P3 ;  /* 0x0000000b2b127207 */ /* 0x000fc40005800000 */
[----:B------:R-:W-:-:S03]  /*1d570*/  IADD3 R11, P4, PT, R21, R7, RZ ;  /* 0x00000007150b7210 */ /* 0x000fc60007f9e0ff */
[----:B------:R-:W-:Y:S01]  /*1d580*/  IMAD R18, R18, UR15, RZ ;  /* 0x0000000f12127c24 */ /* 0x000fe2000f8e02ff */
[-C--:B--2---:R-:W-:Y:S02]  /*1d590*/  LEA.HI.X.SX32 R3, R21, R6.reuse, 0x1, P4 ;  /* 0x0000000615037211 */ /* 0x084fe400020f0eff */
[C---:B------:R-:W-:Y:S01]  /*1d5a0*/  IADD3 R137, P4, PT, R19.reuse, R7, RZ ;  /* 0x0000000713897210 */ /* 0x040fe20007f9e0ff */
[----:B0-----:R-:W-:Y:S02]  /*1d5b0*/  @P2 IMAD.MOV.U32 R16, RZ, RZ, R86 ;  /* 0x000000ffff102224 */ /* 0x001fe400078e0056 */
[----:B------:R-:W-:Y:S01]  /*1d5c0*/  @P2 IMAD.MOV.U32 R17, RZ, RZ, R87 ;  /* 0x000000ffff112224 */ /* 0x000fe200078e0057 */
[----:B------:R0:W-:Y:S01]  /*1d5d0*/  STL [R1+0x524], R86 ;  /* 0x0005245601007387 */ /* 0x0001e20000100800 */
[----:B------:R-:W-:-:S03]  /*1d5e0*/  LEA.HI.X.SX32 R138, R19, R6, 0x1, P4 ;  /* 0x00000006138a7211 */ /* 0x000fc600020f0eff */
[----:B------:R2:W-:Y:S01]  /*1d5f0*/  STL [R1+0x520], R87 ;  /* 0x0005205701007387 */ /* 0x0005e20000100800 */
[----:B------:R-:W-:-:S03]  /*1d600*/  PRMT R59, RZ, 0x7610, R59 ;  /* 0x00007610ff3b7816 */ /* 0x000fc6000000003b */
[----:B------:R1:W4:Y:S01]  /*1d610*/  @P2 LDG.E.U8 R47, desc[UR22][R16.64] ;  /* 0x00000016102f2981 */ /* 0x000322000c1e1100 */
[----:B0-----:R-:W-:-:S03]  /*1d620*/  IADD3 R86, P4, PT, R18, R7, RZ ;  /* 0x0000000712567210 */ /* 0x001fc60007f9e0ff */
[----:B------:R0:W-:Y:S01]  /*1d630*/  STL [R1+0x52c], R11 ;  /* 0x00052c0b01007387 */ /* 0x0001e20000100800 */
[----:B--2---:R-:W-:Y:S01]  /*1d640*/  LEA.HI.X.SX32 R87, R18, R6, 0x1, P4 ;  /* 0x0000000612577211 */ /* 0x004fe200020f0eff */
[----:B-1----:R-:W-:Y:S02]  /*1d650*/  @P2 IMAD.MOV.U32 R16, RZ, RZ, R11 ;  /* 0x000000ffff102224 */ /* 0x002fe400078e000b */
[----:B------:R-:W-:Y:S01]  /*1d660*/  @P2 IMAD.MOV.U32 R17, RZ, RZ, R3 ;  /* 0x000000ffff112224 */ /* 0x000fe200078e0003 */
[----:B0-----:R-:W0:Y:S01]  /*1d670*/  S2R R11, SR_CgaCtaId ;  /* 0x00000000000b7919 */ /* 0x001e220000008800 */
[----:B------:R-:W-:Y:S02]  /*1d680*/  ISETP.GT.U32.AND P4, PT, R8, R13, PT ;  /* 0x0000000d0800720c */ /* 0x000fe40003f84070 */
[----:B------:R-:W-:Y:S01]  /*1d690*/  PRMT R71, RZ, 0x7610, R71 ;  /* 0x00007610ff477816 */ /* 0x000fe20000000047 */
[----:B------:R1:W2:Y:S02]  /*1d6a0*/  @P2 LDG.E.U8 R59, desc[UR22][R16.64] ;  /* 0x00000016103b2981 */ /* 0x0002a4000c1e1100 */
[----:B-1----:R-:W-:-:S02]  /*1d6b0*/  @P2 IMAD.MOV.U32 R16, RZ, RZ, R137 ;  /* 0x000000ffff102224 */ /* 0x002fc400078e0089 */
[----:B------:R-:W-:-:S05]  /*1d6c0*/  @P2 IMAD.MOV.U32 R17, RZ, RZ, R138 ;  /* 0x000000ffff112224 */ /* 0x000fca00078e008a */
[----:B------:R1:W2:Y:S01]  /*1d6d0*/  @P2 LDG.E.U8 R71, desc[UR22][R16.64] ;  /* 0x0000001610472981 */ /* 0x0002a2000c1e1100 */
[----:B------:R-:W-:Y:S01]  /*1d6e0*/  @!P4 IMAD.IADD R13, R13, 0x1, -R8 ;  /* 0x000000010d0dc824 */ /* 0x000fe200078e0a08 */
[----:B------:R-:W-:Y:S01]  /*1d6f0*/  SEL R15, R43, R15, !P3 ;  /* 0x0000000f2b0f7207 */ /* 0x000fe20005800000 */
[----:B------:R-:W-:Y:S01]  /*1d700*/  @!P6 IMAD.MOV R10, RZ, RZ, -R10 ;  /* 0x000000ffff0ae224 */ /* 0x000fe200078e0a0a */
[----:B------:R-:W-:Y:S02]  /*1d710*/  STL [R1+0x528], R3 ;  /* 0x0005280301007387 */ /* 0x000fe40000100800 */
[----:B------:R-:W-:Y:S02]  /*1d720*/  ISETP.GT.U32.AND P4, PT, R8, R13, PT ;  /* 0x0000000d0800720c */ /* 0x000fe40003f84070 */
[----:B------:R3:W-:Y:S01]  /*1d730*/  STL [R1+0x534], R137 ;  /* 0x0005348901007387 */ /* 0x0007e20000100800 */
[----:B------:R-:W-:Y:S01]  /*1d740*/  IMAD R15, R15, UR5, RZ ;  /* 0x000000050f0f7c24 */ /* 0x000fe2000f8e02ff */
[----:B------:R-:W-:Y:S01]  /*1d750*/  PRMT R36, RZ, 0x7610, R36 ;  /* 0x00007610ff247816 */ /* 0x000fe20000000024 */
[----:B-1----:R-:W-:Y:S01]  /*1d760*/  @P2 IMAD.MOV.U32 R17, RZ, RZ, R87 ;  /* 0x000000ffff112224 */ /* 0x002fe200078e0057 */
[----:B------:R1:W-:Y:S01]  /*1d770*/  STL [R1+0x530], R138 ;  /* 0x0005308a01007387 */ /* 0x0003e20000100800 */
[----:B------:R-:W-:Y:S01]  /*1d780*/  @!P5 IMAD.MOV R12, RZ, RZ, -R12 ;  /* 0x000000ffff0cd224 */ /* 0x000fe200078e0a0c */
[----:B------:R-:W-:Y:S01]  /*1d790*/  SEL R10, R43, R10, !P3 ;  /* 0x0000000a2b0a7207 */ /* 0x000fe20005800000 */
[----:B------:R-:W1:Y:S01]  /*1d7a0*/  LDCU UR5, c[0x0][0x3b0] ;  /* 0x00007600ff0577ac */ /* 0x000e620008000800 */
[----:B------:R1:W-:Y:S01]  /*1d7b0*/  STL [R1+0x53c], R86 ;  /* 0x00053c5601007387 */ /* 0x0003e20000100800 */
[----:B0-----:R-:W-:Y:S01]  /*1d7c0*/  IMAD.SHL.U32 R11, R11, 0x100, RZ ;  /* 0x000001000b0b7824 */ /* 0x001fe200078e00ff */
[----:B------:R-:W-:-:S02]  /*1d7d0*/  PRMT R34, RZ, 0x7610, R34 ;  /* 0x00007610ff227816 */ /* 0x000fc40000000022 */
[----:B------:R0:W-:Y:S01]  /*1d7e0*/  STL [R1+0x538], R87 ;  /* 0x0005385701007387 */ /* 0x0001e20000100800 */
[----:B------:R-:W-:Y:S01]  /*1d7f0*/  SEL R12, R43, R12, !P3 ;  /* 0x0000000c2b0c7207 */ /* 0x000fe20005800000 */
[----:B---3--:R-:W-:Y:S02]  /*1d800*/  IMAD R10, R10, UR13, RZ ;  /* 0x0000000d0a0a7c24 */ /* 0x008fe4000f8e02ff */
[----:B------:R-:W-:Y:S01]  /*1d810*/  @!P4 IMAD.IADD R13, R13, 0x1, -R8 ;  /* 0x000000010d0dc824 */ /* 0x000fe200078e0a08 */
[----:B------:R-:W-:Y:S02]  /*1d820*/  ISETP.GT.U32.AND P4, PT, R8, R14, PT ;  /* 0x0000000e0800720c */ /* 0x000fe40003f84070 */
[----:B------:R-:W-:Y:S01]  /*1d830*/  LOP3.LUT R11, R11, 0x100, RZ, 0xc0, !PT ;  /* 0x000001000b0b7812 */ /* 0x000fe200078ec0ff */
[----:B------:R-:W-:Y:S01]  /*1d840*/  @!P0 IMAD.MOV R13, RZ, RZ, -R13 ;  /* 0x000000ffff0d8224 */ /* 0x000fe200078e0a0d */
[----:B------:R-:W-:-:S04]  /*1d850*/  PRMT R35, RZ, 0x7610, R35 ;  /* 0x00007610ff237816 */ /* 0x000fc80000000023 */
[----:B------:R-:W-:Y:S02]  /*1d860*/  SEL R13, R43, R13, !P3 ;  /* 0x0000000d2b0d7207 */ /* 0x000fe40005800000 */
[----:B------:R-:W-:-:S03]  /*1d870*/  PRMT R33, RZ, 0x7610, R33 ;  /* 0x00007610ff217816 */ /* 0x000fc60000000021 */
[----:B------:R-:W-:Y:S01]  /*1d880*/  @!P4 IMAD.IADD R14, R14, 0x1, -R8 ;  /* 0x000000010e0ec824 */ /* 0x000fe200078e0a08 */
[----:B------:R-:W-:Y:S02]  /*1d890*/  PRMT R31, RZ, 0x7610, R31 ;  /* 0x00007610ff1f7816 */ /* 0x000fe4000000001f */
[----:B------:R-:W-:Y:S02]  /*1d8a0*/  PRMT R32, RZ, 0x7610, R32 ;  /* 0x00007610ff207816 */ /* 0x000fe40000000020 */
[----:B------:R-:W-:Y:S02]  /*1d8b0*/  PRMT R30, RZ, 0x7610, R30 ;  /* 0x00007610ff1e7816 */ /* 0x000fe4000000001e */
[----:B------:R-:W-:Y:S02]  /*1d8c0*/  PRMT R29, RZ, 0x7610, R29 ;  /* 0x00007610ff1d7816 */ /* 0x000fe4000000001d */
[----:B------:R-:W-:Y:S02]  /*1d8d0*/  PRMT R28, RZ, 0x7610, R28 ;  /* 0x00007610ff1c7816 */ /* 0x000fe4000000001c */
[----:B------:R-:W-:-:S02]  /*1d8e0*/  PRMT R27, RZ, 0x7610, R27 ;  /* 0x00007610ff1b7816 */ /* 0x000fc4000000001b */
[----:B----4-:R-:W-:-:S05]  /*1d8f0*/  SEL R16, R43, R139, !P3 ;  /* 0x0000008b2b107207 */ /* 0x010fca0005800000 */
[----:B------:R-:W-:Y:S01]  /*1d900*/  IMAD R18, R16, UR4, RZ ;  /* 0x0000000410127c24 */ /* 0x000fe2000f8e02ff */
[----:B------:R-:W3:Y:S01]  /*1d910*/  LDCU UR4, c[0x0][0x3b0] ;  /* 0x00007600ff0477ac */ /* 0x000ee20008000800 */
[----:B------:R-:W-:-:S03]  /*1d920*/  @P2 IMAD.MOV.U32 R16, RZ, RZ, R86 ;  /* 0x000000ffff102224 */ /* 0x000fc600078e0056 */
[CC--:B------:R-:W-:Y:S02]  /*1d930*/  IADD3 R137, P6, PT, R18.reuse, R7.reuse, RZ ;  /* 0x0000000712897210 */ /* 0x0c0fe40007fde0ff */
[----:B------:R4:W2:Y:S02]  /*1d940*/  @P2 LDG.E.U8 R36, desc[UR22][R16.64] ;  /* 0x0000001610242981 */ /* 0x0008a4000c1e1100 */
[-C--:B-1----:R-:W-:Y:S02]  /*1d950*/  LEA.HI.X.SX32 R138, R18, R6.reuse, 0x1, P6 ;  /* 0x00000006128a7211 */ /* 0x082fe400030f0eff */
[C---:B------:R-:W-:Y:S01]  /*1d960*/  IADD3 R86, P6, PT, R15.reuse, R7, RZ ;  /* 0x000000070f567210 */ /* 0x040fe20007fde0ff */
[----:B------:R-:W-:Y:S03]  /*1d970*/  STL [R1+0x544], R137 ;  /* 0x0005448901007387 */ /* 0x000fe60000100800 */
[----:B0-----:R-:W-:Y:S01]  /*1d980*/  LEA.HI.X.SX32 R87, R15, R6, 0x1, P6 ;  /* 0x000000060f577211 */ /* 0x001fe200030f0eff */
[----:B----4-:R-:W-:-:S02]  /*1d990*/  @P2 IMAD.MOV.U32 R16, RZ, RZ, R137 ;  /* 0x000000ffff102224 */ /* 0x010fc400078e0089 */
[----:B------:R-:W-:Y:S01]  /*1d9a0*/  @P2 IMAD.MOV.U32 R17, RZ, RZ, R138 ;  /* 0x000000ffff112224 */ /* 0x000fe200078e008a */
[----:B------:R-:W-:Y:S01]  /*1d9b0*/  STL [R1+0x540], R138 ;  /* 0x0005408a01007387 */ /* 0x000fe20000100800 */
[----:B---3--:R-:W-:-:S03]  /*1d9c0*/  IMAD R15, R12, UR4, RZ ;  /* 0x000000040c0f7c24 */ /* 0x008fc6000f8e02ff */
[----:B------:R-:W-:Y:S01]  /*1d9d0*/  STL [R1+0x54c], R86 ;  /* 0x00054c5601007387 */ /* 0x000fe20000100800 */
[----:B------:R-:W-:Y:S01]  /*1d9e0*/  LOP3.LUT R12, R0, 0xdf, R11, 0xfe, !PT ;  /* 0x000000df000c7812 */ /* 0x000fe200078efe0b */
[----:B------:R-:W0:Y:S02]  /*1d9f0*/  LDCU UR4, c[0x0][0x3b0] ;  /* 0x00007600ff0477ac */ /* 0x000e240008000800 */
[----:B------:R1:W3:Y:S04]  /*1da00*/  @P2 LDG.E.U8 R34, desc[UR22][R16.64] ;  /* 0x0000001610222981 */ /* 0x0002e8000c1e1100 */
[----:B------:R4:W-:Y:S01]  /*1da10*/  STL [R1+0x548], R87 ;  /* 0x0005485701007387 */ /* 0x0009e20000100800 */
[----:B-1----:R-:W-:Y:S02]  /*1da20*/  @P2 IMAD.MOV.U32 R17, RZ, RZ, R87 ;  /* 0x000000ffff112224 */ /* 0x002fe400078e0057 */
[----:B------:R-:W-:Y:S01]  /*1da30*/  @P2 IMAD.MOV.U32 R16, RZ, RZ, R86 ;  /* 0x000000ffff102224 */ /* 0x000fe200078e0056 */
[----:B----4-:R-:W-:-:S02]  /*1da40*/  IADD3 R87, P5, PT, R10, R7, RZ ;  /* 0x000000070a577210 */ /* 0x010fc40007fbe0ff */
[C---:B------:R-:W-:Y:S02]  /*1da50*/  IADD3 R86, P0, PT, R15.reuse, R7, RZ ;  /* 0x000000070f567210 */ /* 0x040fe40007f1e0ff */
[----:B------:R1:W4:Y:S01]  /*1da60*/  @P2 LDG.E.U8 R35, desc[UR22][R16.64] ;  /* 0x0000001610232981 */ /* 0x000322000c1e1100 */
[----:B------:R-:W-:Y:S02]  /*1da70*/  LEA.HI.X.SX32 R137, R10, R6, 0x1, P5 ;  /* 0x000000060a897211 */ /* 0x000fe400028f0eff */
[----:B------:R-:W-:Y:S01]  /*1da80*/  IABS R10, R12 ;  /* 0x0000000c000a7213 */ /* 0x000fe20000000000 */
[----:B------:R0:W-:Y:S01]  /*1da90*/  STL [R1+0x554], R87 ;  /* 0x0005545701007387 */ /* 0x0001e20000100800 */
[----:B-1----:R-:W-:Y:S01]  /*1daa0*/  @P2 IMAD.MOV.U32 R16, RZ, RZ, R87 ;  /* 0x000000ffff102224 */ /* 0x002fe200078e0057 */
[----:B0-----:R-:W-:Y:S01]  /*1dab0*/  LEA.HI.X.SX32 R87, R15, R6, 0x1, P0 ;  /* 0x000000060f577211 */ /* 0x001fe200000f0eff */
[----:B------:R-:W-:Y:S02]  /*1dac0*/  IMAD R15, R13, UR5, RZ ;  /* 0x000000050d0f7c24 */ /* 0x000fe4000f8e02ff */
[----:B------:R-:W-:Y:S01]  /*1dad0*/  @P2 IMAD.MOV.U32 R17, RZ, RZ, R137 ;  /* 0x000000ffff112224 */ /* 0x000fe200078e0089 */
[----:B------:R-:W-:Y:S01]  /*1dae0*/  LOP3.LUT R139, R0, 0xde, R11, 0xfe, !PT ;  /* 0x000000de008b7812 */ /* 0x000fe200078efe0b */
[----:B------:R-:W-:Y:S01]  /*1daf0*/  IMAD.HI.U32 R13, R9, R10, RZ ;  /* 0x0000000a090d7227 */ /* 0x000fe200078e00ff */
[C---:B------:R-:W-:Y:S01]  /*1db00*/  ISETP.GT.U32.AND P0, PT, R8.reuse, R14, PT ;  /* 0x0000000e0800720c */ /* 0x040fe20003f04070 */
[----:B------:R-:W-:Y:S01]  /*1db10*/  STL [R1+0x550], R137 ;  /* 0x0005508901007387 */ /* 0x000fe20000100800 */
[----:B------:R-:W-:Y:S01]  /*1db20*/  PRMT R26, RZ, 0x7610, R26 ;  /* 0x00007610ff1a7816 */ /* 0x000fe2000000001a */
[----:B------:R-:W-:Y:S01]  /*1db30*/  IMAD.MOV R13, RZ, RZ, -R13 ;  /* 0x000000ffff0d7224 */ /* 0x000fe200078e0a0d */
[----:B------:R-:W-:Y:S01]  /*1db40*/  PRMT R25, RZ, 0x7610, R25 ;  /* 0x00007610ff197816 */ /* 0x000fe20000000019 */
[----:B------:R0:W2:Y:S01]  /*1db50*/  @P2 LDG.E.U8 R33, desc[UR22][R16.64] ;  /* 0x0000001610212981 */ /* 0x0000a2000c1e1100 */
[----:B------:R-:W-:Y:S01]  /*1db60*/  ISETP.GE.AND P4, PT, R139, RZ, PT ;  /* 0x000000ff8b00720c */ /* 0x000fe20003f86270 */
[----:B------:R-:W-:Y:S01]  /*1db70*/  IMAD R10, R8, R13, R10 ;  /* 0x0000000d080a7224 */ /* 0x000fe200078e020a */
[----:B------:R-:W-:Y:S01]  /*1db80*/  PRMT R24, RZ, 0x7610, R24 ;  /* 0x00007610ff187816 */ /* 0x000fe20000000018 */
[----:B------:R1:W-:Y:S01]  /*1db90*/  STL [R1+0x55c], R86 ;  /* 0x00055c5601007387 */ /* 0x0003e20000100800 */
[----:B------:R-:W-:Y:S01]  /*1dba0*/  PRMT R23, RZ, 0x7610, R23 ;  /* 0x00007610ff177816 */ /* 0x000fe20000000017 */
[----:B------:R-:W2:Y:S01]  /*1dbb0*/  LDCU UR5, c[0x0][0x3b0] ;  /* 0x00007600ff0577ac */ /* 0x000ea20008000800 */
[----:B0-----:R-:W-:Y:S01]  /*1dbc0*/  @P2 IMAD.MOV.U32 R16, RZ, RZ, R86 ;  /* 0x000000ffff102224 */ /* 0x001fe200078e0056 */
[----:B-1----:R-:W-:-:S04]  /*1dbd0*/  IADD3 R86, P5, PT, R15, R7, RZ ;  /* 0x000000070f567210 */ /* 0x002fc80007fbe0ff */
[----:B------:R-:W-:Y:S02]  /*1dbe0*/  LEA.HI.X.SX32 R15, R15, R6, 0x1, P5 ;  /* 0x000000060f0f7211 */ /* 0x000fe400028f0eff */
[----:B------:R-:W-:Y:S01]  /*1dbf0*/  ISETP.GT.U32.AND P5, PT, R8, R10, PT ;  /* 0x0000000a0800720c */ /* 0x000fe20003fa4070 */
[----:B------:R-:W-:Y:S01]  /*1dc00*/  @!P0 IMAD.IADD R14, R14, 0x1, -R8 ;  /* 0x000000010e0e8824 */ /* 0x000fe200078e0a08 */
[----:B------:R-:W-:-:S03]  /*1dc10*/  LOP3.LUT R13, R0, 0xe4, R11, 0xfe, !PT ;  /* 0x000000e4000d7812 */ /* 0x000fc600078efe0b */
[----:B------:R-:W-:Y:S02]  /*1dc20*/  @!P4 IMAD.MOV R14, RZ, RZ, -R14 ;  /* 0x000000ffff0ec224 */ /* 0x000fe400078e0a0e */
[----:B------:R-:W-:Y:S01]  /*1dc30*/  @P2 IMAD.MOV.U32 R17, RZ, RZ, R87 ;  /* 0x000000ffff112224 */ /* 0x000fe200078e0057 */
[----:B------:R-:W-:Y:S02]  /*1dc40*/  ISETP.GE.AND P0, PT, R12, RZ, PT ;  /* 0x000000ff0c00720c */ /* 0x000fe40003f06270 */
[----:B------:R-:W-:Y:S01]  /*1dc50*/  SEL R14, R43, R14, !P3 ;  /* 0x0000000e2b0e7207 */ /* 0x000fe20005800000 */
[----:B------:R-:W-:Y:S01]  /*1dc60*/  STL [R1+0x558], R87 ;  /* 0x0005585701007387 */ /* 0x000fe20000100800 */
[----:B------:R-:W-:Y:S01]  /*1dc70*/  IABS R12, R13 ;  /* 0x0000000d000c7213 */ /* 0x000fe20000000000 */
[----:B------:R-:W-:Y:S02]  /*1dc80*/  @!P5 IMAD.IADD R10, R10, 0x1, -R8 ;  /* 0x000000010a0ad824 */ /* 0x000fe400078e0a08 */
[----:B------:R0:W2:Y:S04]  /*1dc90*/  @P2 LDG.E.U8 R31, desc[UR22][R16.64] ;  /* 0x00000016101f2981 */ /* 0x0000a8000c1e1100 */
[----:B------:R-:W-:Y:S01]  /*1dca0*/  STL [R1+0x564], R86 ;  /* 0x0005645601007387 */ /* 0x000fe20000100800 */
[----:B------:R-:W-:-:S03]  /*1dcb0*/  ISETP.GT.U32.AND P5, PT, R8, R10, PT ;  /* 0x0000000a0800720c */ /* 0x000fc60003fa4070 */
[----:B------:R1:W-:Y:S01]  /*1dcc0*/  STL [R1+0x560], R15 ;  /* 0x0005600f01007387 */ /* 0x0003e20000100800 */
[----:B0-----:R-:W-:Y:S02]  /*1dcd0*/  @P2 IMAD.MOV.U32 R16, RZ, RZ, R86 ;  /* 0x000000ffff102224 */ /* 0x001fe400078e0056 */
[----:B------:R-:W-:-:S05]  /*1dce0*/  @P2 IMAD.MOV.U32 R17, RZ, RZ, R15 ;  /* 0x000000ffff112224 */ /* 0x000fca00078e000f */
[----:B------:R0:W2:Y:S01]  /*1dcf0*/  @P2 LDG.E.U8 R32, desc[UR22][R16.64] ;  /* 0x0000001610202981 */ /* 0x0000a2000c1e1100 */
[----:B-1----:R-:W-:Y:S01]  /*1dd00*/  IMAD R15, R14, UR4, RZ ;  /* 0x000000040e0f7c24 */ /* 0x002fe2000f8e02ff */
[----:B------:R-:W1:Y:S01]  /*1dd10*/  LDCU UR4, c[0x0][0x3b0] ;  /* 0x00007600ff0477ac */ /* 0x000e620008000800 */
[----:B------:R-:W-:-:S03]  /*1dd20*/  IMAD.HI.U32 R14, R9, R12, RZ ;  /* 0x0000000c090e7227 */ /* 0x000fc600078e00ff */
[----:B------:R-:W-:Y:S01]  /*1dd30*/  IADD3 R86, P4, PT, R15, R7, RZ ;  /* 0x000000070f567210 */ /* 0x000fe20007f9e0ff */
[----:B0-----:R-:W-:-:S04]  /*1dd40*/  IMAD.MOV R16, RZ, RZ, -R14 ;  /* 0x000000ffff107224 */ /* 0x001fc800078e0a0e */
[----:B------:R-:W-:Y:S01]  /*1dd50*/  IMAD R12, R8, R16, R12 ;  /* 0x00000010080c7224 */ /* 0x000fe200078e020c */
[----:B------:R-:W-:Y:S01]  /*1dd60*/  LEA.HI.X.SX32 R87, R15, R6, 0x1, P4 ;  /* 0x000000060f577211 */ /* 0x000fe200020f0eff */
[----:B------:R-:W-:-:S03]  /*1dd70*/  @!P5 IMAD.IADD R10, R10, 0x1, -R8 ;  /* 0x000000010a0ad824 */ /* 0x000fc600078e0a08 */
[----:B------:R-:W-:Y:S01]  /*1dd80*/  ISETP.GT.U32.AND P5, PT, R8, R12, PT ;  /* 0x0000000c0800720c */ /* 0x000fe20003fa4070 */
[----:B------:R-:W-:Y:S01]  /*1dd90*/  @P2 IMAD.MOV.U32 R14, RZ, RZ, R86 ;  /* 0x000000ffff0e2224 */ /* 0x000fe200078e0056 */
[----:B------:R-:W-:Y:S01]  /*1dda0*/  ISETP.GE.AND P4, PT, R13, RZ, PT ;  /* 0x000000ff0d00720c */ /* 0x000fe20003f86270 */
[----:B------:R-:W-:Y:S01]  /*1ddb0*/  @P2 IMAD.MOV.U32 R15, RZ, RZ, R87 ;  /* 0x000000ffff0f2224 */ /* 0x000fe200078e0057 */
[----:B------:R-:W-:Y:S01]  /*1ddc0*/  LOP3.LUT R13, R0, 0xe5, R11, 0xfe, !PT ;  /* 0x000000e5000d7812 */ /* 0x000fe200078efe0b */
[----:B------:R-:W-:-:S03]  /*1ddd0*/  @!P0 IMAD.MOV R10, RZ, RZ, -R10 ;  /* 0x000000ffff0a8224 */ /* 0x000fc600078e0a0a */
[----:B------:R0:W2:Y:S05]  /*1dde0*/  @P2 LDG.E.U8 R30, desc[UR22][R14.64] ;  /* 0x000000160e1e2981 */ /* 0x0000aa000c1e1100 */
[----:B------:R-:W-:Y:S01]  /*1ddf0*/  @!P5 IMAD.IADD R12, R12, 0x1, -R8 ;  /* 0x000000010c0cd824 */ /* 0x000fe200078e0a08 */
[----:B0-----:R-:W-:Y:S02]  /*1de00*/  IABS R14, R13 ;  /* 0x0000000d000e7213 */ /* 0x001fe40000000000 */
[----:B------:R-:W-:-:S03]  /*1de10*/  SEL R15, R43, R10, !P3 ;  /* 0x0000000a2b0f7207 */ /* 0x000fc60005800000 */
[----:B------:R-:W-:Y:S01]  /*1de20*/  IMAD.MOV.U32 R10, RZ, RZ, R14 ;  /* 0x000000ffff0a7224 */ /* 0x000fe200078e000e */
[----:B------:R-:W-:-:S03]  /*1de30*/  ISETP.GT.U32.AND P5, PT, R8, R12, PT ;  /* 0x0000000c0800720c */ /* 0x000fc60003fa4070 */
[----:B------:R-:W-:-:S04]  /*1de40*/  IMAD.HI.U32 R14, R9, R10, RZ ;  /* 0x0000000a090e7227 */ /* 0x000fc800078e00ff */
[----:B-1----:R-:W-:Y:S01]  /*1de50*/  IMAD R15, R15, UR4, RZ ;  /* 0x000000040f0f7c24 */ /* 0x002fe2000f8e02ff */
[----:B------:R0:W-:Y:S01]  /*1de60*/  STL [R1+0x56c], R86 ;  /* 0x00056c5601007387 */ /* 0x0001e20000100800 */
[----:B------:R-:W-:Y:S01]  /*1de70*/  IMAD.MOV R16, RZ, RZ, -R14 ;  /* 0x000000ffff107224 */ /* 0x000fe200078e0a0e */
[----:B------:R-:W1:Y:S03]  /*1de80*/  LDCU UR4, c[0x0][0x3b0] ;  /* 0x00007600ff0477ac */ /* 0x000e660008000800 */
[----:B------:R-:W-:Y:S01]  /*1de90*/  IMAD R10, R8, R16, R10 ;  /* 0x00000010080a7224 */ /* 0x000fe200078e020a */
[----:B------:R1:W-:Y:S01]  /*1dea0*/  STL [R1+0x568], R87 ;  /* 0x0005685701007387 */ /* 0x0003e20000100800 */
[----:B0-----:R-:W-:Y:S01]  /*1deb0*/  IADD3 R86, P0, PT, R15, R7, RZ ;  /* 0x000000070f567210 */ /* 0x001fe20007f1e0ff */
[----:B------:R-:W-:Y:S02]  /*1dec0*/  @!P5 IMAD.IADD R12, R12, 0x1, -R8 ;  /* 0x000000010c0cd824 */ /* 0x000fe400078e0a08 */
[----:B------:R-:W-:-:S02]  /*1ded0*/  ISETP.GT.U32.AND P5, PT, R8, R10, PT ;  /* 0x0000000a0800720c */ /* 0x000fc40003fa4070 */
[----:B-1----:R-:W-:Y:S01]  /*1dee0*/  LEA.HI.X.SX32 R87, R15, R6, 0x1, P0 ;  /* 0x000000060f577211 */ /* 0x002fe200000f0eff */
[----:B------:R-:W-:Y:S01]  /*1def0*/  @P2 IMAD.MOV.U32 R14, RZ, RZ, R86 ;  /* 0x000000ffff0e2224 */ /* 0x000fe200078e0056 */
[----:B------:R-:W-:-:S03]  /*1df00*/  ISETP.GE.AND P0, PT, R13, RZ, PT ;  /* 0x000000ff0d00720c */ /* 0x000fc60003f06270 */
[----:B------:R-:W-:Y:S01]  /*1df10*/  @P2 IMAD.MOV.U32 R15, RZ, RZ, R87 ;  /* 0x000000ffff0f2224 */ /* 0x000fe200078e0057 */
[----:B------:R-:W-:Y:S01]  /*1df20*/  LOP3.LUT R13, R0, 0xe6, R11, 0xfe, !PT ;  /* 0x000000e6000d7812 */ /* 0x000fe200078efe0b */
[----:B------:R-:W-:-:S03]  /*1df30*/  @!P4 IMAD.MOV R12, RZ, RZ, -R12 ;  /* 0x000000ffff0cc224 */ /* 0x000fc600078e0a0c */
[----:B------:R0:W2:Y:S01]  /*1df40*/  @P2 LDG.E.U8 R29, desc[UR22][R14.64] ;  /* 0x000000160e1d2981 */ /* 0x0000a2000c1e1100 */
[----:B------:R-:W-:Y:S01]  /*1df50*/  @!P5 IMAD.IADD R10, R10, 0x1, -R8 ;  /* 0x000000010a0ad824 */ /* 0x000fe200078e0a08 */
[----:B0-----:R-:W-:Y:S02]  /*1df60*/  IABS R14, R13 ;  /* 0x0000000d000e7213 */ /* 0x001fe40000000000 */
[----:B------:R-:W-:-:S03]  /*1df70*/  SEL R15, R43, R12, !P3 ;  /* 0x0000000c2b0f7207 */ /* 0x000fc60005800000 */
[----:B------:R-:W-:Y:S01]  /*1df80*/  IMAD.MOV.U32 R12, RZ, RZ, R14 ;  /* 0x000000ffff0c7224 */ /* 0x000fe200078e000e */
[----:B------:R-:W-:-:S03]  /*1df90*/  ISETP.GT.U32.AND P5, PT, R8, R10, PT ;  /* 0x0000000a0800720c */ /* 0x000fc60003fa4070 */
[----:B------:R-:W-:-:S04]  /*1dfa0*/  IMAD.HI.U32 R14, R9, R12, RZ ;  /* 0x0000000c090e7227 */ /* 0x000fc800078e00ff */
[----:B------:R-:W-:Y:S01]  /*1dfb0*/  IMAD R15, R15, UR4, RZ ;  /* 0x000000040f0f7c24 */ /* 0x000fe2000f8e02ff */
        /* <DEDUP_REMOVED lines=52> */
[----:B---3--:R-:W-:Y:S01]  /*1e300*/  LEA.HI.X.SX32 R87, R15, R6, 0x1, P4 ;  /* 0x000000060f577211 */ /* 0x008fe200020f0eff */
[----:B------:R-:W-:Y:S01]  /*1e310*/  @P2 IMAD.MOV.U32 R14, RZ, RZ, R86 ;  /* 0x000000ffff0e2224 */ /* 0x000fe200078e0056 */
[----:B------:R-:W-:-:S03]  /*1e320*/  ISETP.GE.AND P4, PT, R13, RZ, PT ;  /* 0x000000ff0d00720c */ /* 0x000fc60003f86270 */
[----:B------:R-:W-:Y:S01]  /*1e330*/  @P2 IMAD.MOV.U32 R15, RZ, RZ, R87 ;  /* 0x000000ffff0f2224 */ /* 0x000fe200078e0057 */
[----:B------:R-:W-:Y:S01]  /*1e340*/  LOP3.LUT R13, R0, 0xed, R11, 0xfe, !PT ;  /* 0x000000ed000d7812 */ /* 0x000fe200078efe0b */
[----:B------:R-:W-:-:S03]  /*1e350*/  @!P0 IMAD.MOV R10, RZ, RZ, -R10 ;  /* 0x000000ffff0a8224 */ /* 0x000fc600078e0a0a */
[----:B------:R0:W3:Y:S01]  /*1e360*/  @P2 LDG.E.U8 R26, desc[UR22][R14.64] ;  /* 0x000000160e1a2981 */ /* 0x0000e2000c1e1100 */
        /* <DEDUP_REMOVED lines=15> */
[----:B----4-:R-:W-:Y:S01]  /*1e460*/  LEA.HI.X.SX32 R87, R15, R6, 0x1, P0 ;  /* 0x000000060f577211 */ /* 0x010fe200000f0eff */
[----:B------:R-:W-:Y:S01]  /*1e470*/  @P2 IMAD.MOV.U32 R14, RZ, RZ, R86 ;  /* 0x000000ffff0e2224 */ /* 0x000fe200078e0056 */
[----:B------:R-:W-:-:S03]  /*1e480*/  ISETP.GE.AND P0, PT, R13, RZ, PT ;  /* 0x000000ff0d00720c */ /* 0x000fc60003f06270 */
[----:B------:R-:W-:Y:S01]  /*1e490*/  @P2 IMAD.MOV.U32 R15, RZ, RZ, R87 ;  /* 0x000000ffff0f2224 */ /* 0x000fe200078e0057 */
[----:B------:R-:W-:Y:S01]  /*1e4a0*/  LOP3.LUT R13, R0, 0xee, R11, 0xfe, !PT ;  /* 0x000000ee000d7812 */ /* 0x000fe200078efe0b */
[----:B------:R-:W-:-:S03]  /*1e4b0*/  @!P4 IMAD.MOV R12, RZ, RZ, -R12 ;  /* 0x000000ffff0cc224 */ /* 0x000fc600078e0a0c */
[----:B------:R0:W4:Y:S01]  /*1e4c0*/  @P2 LDG.E.U8 R25, desc[UR22][R14.64] ;  /* 0x000000160e192981 */ /* 0x000122000c1e1100 */
        /* <DEDUP_REMOVED lines=53> */
[----:B------:R-:W-:Y:S01]  /*1e820*/  PRMT R22, RZ, 0x7610, R22 ;  /* 0x00007610ff167816 */ /* 0x000fe20000000016 */
[----:B------:R-:W1:Y:S02]  /*1e830*/  LDCU UR4, c[0x0][0x3b0] ;  /* 0x00007600ff0477ac */ /* 0x000e640008000800 */
        /* <DEDUP_REMOVED lines=64> */
[----:B------:R-:W-:-:S04]  /*1ec40*/  IMAD.MOV R16, RZ, RZ, -R14 ;  /* 0x000000ffff107224 */ /* 0x000fc800078e0a0e */
[----:B------:R-:W-:Y:S02]  /*1ec50*/  IMAD R10, R8, R16, R10 ;  /* 0x00000010080a7224 */ /* 0x000fe400078e020a */
[----:B------:R-:W-:Y:S01]  /*1ec60*/  IMAD R15, R15, UR4, RZ ;  /* 0x000000040f0f7c24 */ /* 0x000fe2000f8e02ff */
[----:B------:R-:W0:Y:S01]  /*1ec70*/  LDCU UR4, c[0x0][0x3b0] ;  /* 0x00007600ff0477ac */ /* 0x000e220008000800 */
[----:B------:R-:W-:Y:S01]  /*1ec80*/  @!P0 IMAD.IADD R12, R12, 0x1, -R8 ;  /* 0x000000010c0c8824 */ /* 0x000fe200078e0a08 */
[----:B------:R-:W-:-:S03]  /*1ec90*/  ISETP.GT.U32.AND P0, PT, R8, R10, PT ;  /* 0x0000000a0800720c */ /* 0x000fc60003f04070 */
[----:B------:R-:W-:Y:S01]  /*1eca0*/  @!P4 IMAD.MOV R12, RZ, RZ, -R12 ;  /* 0x000000ffff0cc224 */ /* 0x000fe200078e0a0c */
[----:B------:R1:W-:Y:S04]  /*1ecb0*/  STL [R1+0x5bc], R86 ;  /* 0x0005bc5601007387 */ /* 0x0003e80000100800 */
[----:B------:R-:W-:-:S05]  /*1ecc0*/  SEL R12, R43, R12, !P3 ;  /* 0x0000000c2b0c7207 */ /* 0x000fca0005800000 */
[----:B------:R-:W-:Y:S01]  /*1ecd0*/  @!P0 IMAD.IADD R10, R10, 0x1, -R8 ;  /* 0x000000010a0a8824 */ /* 0x000fe200078e0a08 */
[----:B-1----:R-:W-:Y:S01]  /*1ece0*/  IADD3 R86, P5, PT, R15, R7, RZ ;  /* 0x000000070f567210 */ /* 0x002fe20007fbe0ff */
[----:B0-----:R-:W-:Y:S01]  /*1ecf0*/  IMAD R12, R12, UR4, RZ ;  /* 0x000000040c0c7c24 */ /* 0x001fe2000f8e02ff */
[----:B------:R0:W-:Y:S02]  /*1ed00*/  STL [R1+0x5b8], R87 ;  /* 0x0005b85701007387 */ /* 0x0001e40000100800 */
[----:B------:R-:W-:Y:S01]  /*1ed10*/  ISETP.GT.U32.AND P0, PT, R8, R10, PT ;  /* 0x0000000a0800720c */ /* 0x000fe20003f04070 */
[----:B------:R-:W-:Y:S01]  /*1ed20*/  @P2 IMAD.MOV.U32 R14, RZ, RZ, R86 ;  /* 0x000000ffff0e2224 */ /* 0x000fe200078e0056 */
[----:B------:R-:W-:Y:S01]  /*1ed30*/  ISETP.GE.AND P4, PT, R13, RZ, PT ;  /* 0x000000ff0d00720c */ /* 0x000fe20003f86270 */
[----:B------:R1:W-:Y:S01]  /*1ed40*/  STL [R1+0x5c4], R86 ;  /* 0x0005c45601007387 */ /* 0x0003e20000100800 */
[----:B------:R-:W4:Y:S01]  /*1ed50*/  LDCU UR4, c[0x0][0x3b0] ;  /* 0x00007600ff0477ac */ /* 0x000f220008000800 */
[----:B0-----:R-:W-:-:S02]  /*1ed60*/  LEA.HI.X.SX32 R87, R15, R6, 0x1, P5 ;  /* 0x000000060f577211 */ /* 0x001fc400028f0eff */
[----:B-1----:R-:W-:-:S03]  /*1ed70*/  IADD3 R86, P5, PT, R12, R7, RZ ;  /* 0x000000070c567210 */ /* 0x002fc60007fbe0ff */
[----:B------:R0:W-:Y:S01]  /*1ed80*/  STL [R1+0x5c0], R87 ;  /* 0x0005c05701007387 */ /* 0x0001e20000100800 */
[----:B------:R-:W-:Y:S01]  /*1ed90*/  @P2 IMAD.MOV.U32 R15, RZ, RZ, R87 ;  /* 0x000000ffff0f2224 */ /* 0x000fe200078e0057 */
[----:B------:R-:W-:Y:S01]  /*1eda0*/  PRMT R18, RZ, 0x7610, R18 ;  /* 0x00007610ff127816 */ /* 0x000fe20000000012 */
[----:B------:R-:W-:Y:S01]  /*1edb0*/  @!P0 IMAD.IADD R10, R10, 0x1, -R8 ;  /* 0x000000010a0a8824 */ /* 0x000fe200078e0a08 */
[----:B------:R-:W-:Y:S02]  /*1edc0*/  PRMT R19, RZ, 0x7610, R19 ;  /* 0x00007610ff137816 */ /* 0x000fe40000000013 */
[----:B0-----:R-:W-:Y:S01]  /*1edd0*/  LEA.HI.X.SX32 R87, R12, R6, 0x1, P5 ;  /* 0x000000060c577211 */ /* 0x001fe200028f0eff */
[----:B------:R-:W-:-:S03]  /*1ede0*/  @P2 IMAD.MOV.U32 R12, RZ, RZ, R86 ;  /* 0x000000ffff0c2224 */ /* 0x000fc600078e0056 */
[----:B------:R0:W3:Y:S01]  /*1edf0*/  @P2 LDG.E.U8 R19, desc[UR22][R14.64] ;  /* 0x000000160e132981 */ /* 0x0000e2000c1e1100 */
[----:B------:R-:W-:Y:S02]  /*1ee00*/  @P2 IMAD.MOV.U32 R13, RZ, RZ, R87 ;  /* 0x000000ffff0d2224 */ /* 0x000fe400078e0057 */
[----:B------:R-:W-:-:S03]  /*1ee10*/  @!P4 IMAD.MOV R10, RZ, RZ, -R10 ;  /* 0x000000ffff0ac224 */ /* 0x000fc600078e0a0a */
[----:B------:R1:W3:Y:S02]  /*1ee20*/  @P2 LDG.E.U8 R18, desc[UR22][R12.64] ;  /* 0x000000160c122981 */ /* 0x0002e4000c1e1100 */
[----:B0-----:R-:W-:Y:S02]  /*1ee30*/  SEL R14, R43, R10, !P3 ;  /* 0x0000000a2b0e7207 */ /* 0x001fe40005800000 */
[----:B-1----:R-:W-:-:S03]  /*1ee40*/  LOP3.LUT R13, R0, 0xfe, R11, 0xfe, !PT ;  /* 0x000000fe000d7812 */ /* 0x002fc600078efe0b */
[----:B----4-:R-:W-:Y:S01]  /*1ee50*/  IMAD R14, R14, UR4, RZ ;  /* 0x000000040e0e7c24 */ /* 0x010fe2000f8e02ff */
[----:B------:R-:W-:Y:S01]  /*1ee60*/  STL [R1+0x5cc], R86 ;  /* 0x0005cc5601007387 */ /* 0x000fe20000100800 */
[----:B------:R-:W-:Y:S01]  /*1ee70*/  PRMT R17, RZ, 0x7610, R17 ;  /* 0x00007610ff117816 */ /* 0x000fe20000000011 */
[----:B------:R-:W0:Y:S01]  /*1ee80*/  LDCU UR4, c[0x0][0x3b0] ;  /* 0x00007600ff0477ac */ /* 0x000e220008000800 */
[----:B------:R-:W-:Y:S02]  /*1ee90*/  IABS R12, R13 ;  /* 0x0000000d000c7213 */ /* 0x000fe40000000000 */
[----:B------:R-:W-:-:S03]  /*1eea0*/  IADD3 R15, P0, PT, R14, R7, RZ ;  /* 0x000000070e0f7210 */ /* 0x000fc60007f1e0ff */
[----:B------:R-:W-:Y:S01]  /*1eeb0*/  IMAD.HI.U32 R10, R9, R12, RZ ;  /* 0x0000000c090a7227 */ /* 0x000fe200078e00ff */
[----:B------:R-:W-:-:S03]  /*1eec0*/  LEA.HI.X.SX32 R16, R14, R6, 0x1, P0 ;  /* 0x000000060e107211 */ /* 0x000fc600000f0eff */
[----:B------:R-:W-:Y:S01]  /*1eed0*/  IMAD.MOV R10, RZ, RZ, -R10 ;  /* 0x000000ffff0a7224 */ /* 0x000fe200078e0a0a */
[----:B------:R-:W-:Y:S03]  /*1eee0*/  STL [R1+0x5c8], R87 ;  /* 0x0005c85701007387 */ /* 0x000fe60000100800 */
[----:B------:R-:W-:Y:S01]  /*1eef0*/  IMAD R10, R8, R10, R12 ;  /* 0x0000000a080a7224 */ /* 0x000fe200078e020c */
[----:B------:R1:W-:Y:S01]  /*1ef00*/  STL [R1+0x5d4], R15 ;  /* 0x0005d40f01007387 */ /* 0x0003e20000100800 */
[----:B------:R-:W-:-:S03]  /*1ef10*/  @P2 IMAD.MOV.U32 R14, RZ, RZ, R15 ;  /* 0x000000ffff0e2224 */ /* 0x000fc600078e000f */
[----:B------:R4:W-:Y:S01]  /*1ef20*/  STL [R1+0x5d0], R16 ;  /* 0x0005d01001007387 */ /* 0x0009e20000100800 */
[----:B------:R-:W-:Y:S01]  /*1ef30*/  ISETP.GT.U32.AND P4, PT, R8, R10, PT ;  /* 0x0000000a0800720c */ /* 0x000fe20003f84070 */
[----:B-1----:R-:W-:Y:S01]  /*1ef40*/  @P2 IMAD.MOV.U32 R15, RZ, RZ, R16 ;  /* 0x000000ffff0f2224 */ /* 0x002fe200078e0010 */
[----:B----4-:R-:W-:-:S04]  /*1ef50*/  LOP3.LUT R16, R0, 0xff, R11, 0xfe, !PT ;  /* 0x000000ff00107812 */ /* 0x010fc800078efe0b */
[----:B------:R1:W4:Y:S01]  /*1ef60*/  @P2 LDG.E.U8 R17, desc[UR22][R14.64] ;  /* 0x000000160e112981 */ /* 0x000322000c1e1100 */
[----:B------:R-:W-:Y:S02]  /*1ef70*/  IABS R12, R16 ;  /* 0x00000010000c7213 */ /* 0x000fe40000000000 */
[C-C-:B-1----:R-:W-:Y:S02]  /*1ef80*/  LOP3.LUT R14, R0.reuse, 0xef, R11.reuse, 0xfe, !PT ;  /* 0x000000ef000e7812 */ /* 0x142fe400078efe0b */
[----:B------:R-:W-:Y:S01]  /*1ef90*/  LOP3.LUT R15, R0, 0xf7, R11, 0xfe, !PT ;  /* 0x000000f7000f7812 */ /* 0x000fe200078efe0b */
[----:B------:R-:W-:Y:S01]  /*1efa0*/  IMAD.MOV.U32 R11, RZ, RZ, R12 ;  /* 0x000000ffff0b7224 */ /* 0x000fe200078e000c */
[----:B------:R-:W-:Y:S01]  /*1efb0*/  IABS R12, R14 ;  /* 0x0000000e000c7213 */ /* 0x000fe20000000000 */
[----:B------:R-:W-:Y:S01]  /*1efc0*/  @!P4 IMAD.IADD R10, R10, 0x1, -R8 ;  /* 0x000000010a0ac824 */ /* 0x000fe200078e0a08 */
[----:B------:R-:W-:-:S03]  /*1efd0*/  ISETP.GE.AND P0, PT, R13, RZ, PT ;  /* 0x000000ff0d00720c */ /* 0x000fc60003f06270 */
[C---:B------:R-:W-:Y:S01]  /*1efe0*/  IMAD.HI.U32 R87, R9.reuse, R12, RZ ;  /* 0x0000000c09577227 */ /* 0x040fe200078e00ff */
[----:B------:R-:W-:Y:S02]  /*1eff0*/  IABS R13, R15 ;  /* 0x0000000f000d7213 */ /* 0x000fe40000000000 */
[----:B------:R-:W-:Y:S01]  /*1f000*/  ISETP.GT.U32.AND P4, PT, R8, R10, PT ;  /* 0x0000000a0800720c */ /* 0x000fe20003f84070 */
[----:B------:R-:W-:-:S04]  /*1f010*/  IMAD.HI.U32 R86, R9, R11, RZ ;  /* 0x0000000b09567227 */ /* 0x000fc800078e00ff */
[----:B------:R-:W-:Y:S02]  /*1f020*/  IMAD.MOV R137, RZ, RZ, -R87 ;  /* 0x000000ffff897224 */ /* 0x000fe400078e0a57 */
[----:B------:R-:W-:-:S04]  /*1f030*/  IMAD.HI.U32 R9, R9, R13, RZ ;  /* 0x0000000d09097227 */ /* 0x000fc800078e00ff */
[----:B------:R-:W-:Y:S02]  /*1f040*/  IMAD.MOV R86, RZ, RZ, -R86 ;  /* 0x000000ffff567224 */ /* 0x000fe400078e0a56 */
[C---:B------:R-:W-:Y:S02]  /*1f050*/  IMAD R12, R8.reuse, R137, R12 ;  /* 0x00000089080c7224 */ /* 0x040fe400078e020c */
[----:B------:R-:W-:Y:S02]  /*1f060*/  IMAD.MOV R87, RZ, RZ, -R9 ;  /* 0x000000ffff577224 */ /* 0x000fe400078e0a09 */
[C---:B------:R-:W-:Y:S01]  /*1f070*/  IMAD R9, R8.reuse, R86, R11 ;  /* 0x0000005608097224 */ /* 0x040fe200078e020b */
[----:B------:R-:W-:Y:S01]  /*1f080*/  ISETP.GT.U32.AND P5, PT, R8, R12, PT ;  /* 0x0000000c0800720c */ /* 0x000fe20003fa4070 */
[----:B------:R-:W-:-:S03]  /*1f090*/  @!P4 IMAD.IADD R10, R10, 0x1, -R8 ;  /* 0x000000010a0ac824 */ /* 0x000fc600078e0a08 */
[C---:B------:R-:W-:Y:S01]  /*1f0a0*/  ISETP.GT.U32.AND P4, PT, R8.reuse, R9, PT ;  /* 0x000000090800720c */ /* 0x040fe20003f84070 */
[----:B------:R-:W-:Y:S02]  /*1f0b0*/  IMAD R11, R8, R87, R13 ;  /* 0x00000057080b7224 */ /* 0x000fe400078e020d */
[----:B------:R-:W-:-:S03]  /*1f0c0*/  @!P0 IMAD.MOV R10, RZ, RZ, -R10 ;  /* 0x000000ffff0a8224 */ /* 0x000fc600078e0a0a */
[----:B------:R-:W-:-:S03]  /*1f0d0*/  ISETP.GT.U32.AND P6, PT, R8, R11, PT ;  /* 0x0000000b0800720c */ /* 0x000fc60003fc4070 */
[----:B------:R-:W-:Y:S01]  /*1f0e0*/  @!P5 IMAD.IADD R12, R12, 0x1, -R8 ;  /* 0x000000010c0cd824 */ /* 0x000fe200078e0a08 */
[----:B------:R-:W-:-:S03]  /*1f0f0*/  SEL R10, R43, R10, !P3 ;  /* 0x0000000a2b0a7207 */ /* 0x000fc60005800000 */
[--C-:B------:R-:W-:Y:S01]  /*1f100*/  @!P4 IMAD.IADD R9, R9, 0x1, -R8.reuse ;  /* 0x000000010909c824 */ /* 0x100fe200078e0a08 */
[----:B------:R-:W-:Y:S01]  /*1f110*/  ISETP.GT.U32.AND P4, PT, R8, R12, PT ;  /* 0x0000000c0800720c */ /* 0x000fe20003f84070 */
[----:B0-----:R-:W-:Y:S01]  /*1f120*/  IMAD R10, R10, UR4, RZ ;  /* 0x000000040a0a7c24 */ /* 0x001fe2000f8e02ff */
[----:B------:R-:W-:Y:S01]  /*1f130*/  ISETP.GE.AND P0, PT, R14, RZ, PT ;  /* 0x000000ff0e00720c */ /* 0x000fe20003f06270 */
[----:B------:R-:W0:Y:S02]  /*1f140*/  LDCU UR4, c[0x0][0x3b0] ;  /* 0x00007600ff0477ac */ /* 0x000e240008000800 */
[----:B------:R-:W-:Y:S01]  /*1f150*/  @!P6 IMAD.IADD R11, R11, 0x1, -R8 ;  /* 0x000000010b0be824 */ /* 0x000fe200078e0a08 */
[----:B------:R-:W-:Y:S02]  /*1f160*/  IADD3 R138, P5, PT, R10, R7, RZ ;  /* 0x000000070a8a7210 */ /* 0x000fe40007fbe0ff */
[----:B------:R-:W-:Y:S02]  /*1f170*/  ISETP.GT.U32.AND P6, PT, R8, R9, PT ;  /* 0x000000090800720c */ /* 0x000fe40003fc4070 */
[----:B------:R-:W-:-:S02]  /*1f180*/  LEA.HI.X.SX32 R139, R10, R6, 0x1, P5 ;  /* 0x000000060a8b7211 */ /* 0x000fc400028f0eff */
[----:B------:R-:W-:Y:S01]  /*1f190*/  ISETP.GT.U32.AND P5, PT, R8, R11, PT ;  /* 0x0000000b0800720c */ /* 0x000fe20003fa4070 */
[----:B------:R-:W-:Y:S01]  /*1f1a0*/  @!P4 IMAD.IADD R12, R12, 0x1, -R8 ;  /* 0x000000010c0cc824 */ /* 0x000fe200078e0a08 */
[----:B------:R-:W-:-:S03]  /*1f1b0*/  ISETP.GE.AND P4, PT, R15, RZ, PT ;  /* 0x000000ff0f00720c */ /* 0x000fc60003f86270 */
[----:B------:R-:W-:-:S04]  /*1f1c0*/  @!P0 IMAD.MOV R12, RZ, RZ, -R12 ;  /* 0x000000ffff0c8224 */ /* 0x000fc800078e0a0c */
[--C-:B------:R-:W-:Y:S01]  /*1f1d0*/  @!P6 IMAD.IADD R9, R9, 0x1, -R8.reuse ;  /* 0x000000010909e824 */ /* 0x100fe200078e0a08 */
[----:B------:R-:W-:Y:S02]  /*1f1e0*/  SEL R12, R43, R12, !P3 ;  /* 0x0000000c2b0c7207 */ /* 0x000fe40005800000 */
[----:B------:R-:W-:Y:S01]  /*1f1f0*/  ISETP.GE.AND P6, PT, R16, RZ, PT ;  /* 0x000000ff1000720c */ /* 0x000fe20003fc6270 */
[----:B------:R-:W-:Y:S02]  /*1f200*/  @!P5 IMAD.IADD R11, R11, 0x1, -R8 ;  /* 0x000000010b0bd824 */ /* 0x000fe400078e0a08 */
[----:B0-----:R-:W-:Y:S01]  /*1f210*/  IMAD R12, R12, UR4, RZ ;  /* 0x000000040c0c7c24 */ /* 0x001fe2000f8e02ff */
[----:B------:R-:W0:Y:S01]  /*1f220*/  LDCU UR4, c[0x0][0x3b0] ;  /* 0x00007600ff0477ac */ /* 0x000e220008000800 */
[----:B------:R-:W-:-:S03]  /*1f230*/  @!P4 IMAD.MOV R11, RZ, RZ, -R11 ;  /* 0x000000ffff0bc224 */ /* 0x000fc600078e0a0b */
[----:B------:R-:W-:Y:S02]  /*1f240*/  IADD3 R13, P0, PT, R12, R7, RZ ;  /* 0x000000070c0d7210 */ /* 0x000fe40007f1e0ff */
[----:B------:R-:W-:-:S03]  /*1f250*/  SEL R11, R43, R11, !P3 ;  /* 0x0000000b2b0b7207 */ /* 0x000fc60005800000 */
[----:B------:R-:W-:Y:S01]  /*1f260*/  @!P6 IMAD.MOV R9, RZ, RZ, -R9 ;  /* 0x000000ffff09e224 */ /* 0x000fe200078e0a09 */
[----:B------:R-:W-:Y:S01]  /*1f270*/  LEA.HI.X.SX32 R14, R12, R6, 0x1, P0 ;  /* 0x000000060c0e7211 */ /* 0x000fe200000f0eff */
[----:B--2---:R-:W-:Y:S01]  /*1f280*/  IMAD R11, R11, UR5, RZ ;  /* 0x000000050b0b7c24 */ /* 0x004fe2000f8e02ff */
[----:B------:R-:W-:Y:S02]  /*1f290*/  STL [R1+0x220], R138 ;  /* 0x0002208a01007387 */ /* 0x000fe40000100800 */
[----:B------:R-:W-:Y:S01]  /*1f2a0*/  SEL R43, R43, R9, !P3 ;  /* 0x000000092b2b7207 */ /* 0x000fe20005800000 */
[----:B------:R-:W-:Y:S01]  /*1f2b0*/  @P2 IMAD.MOV.U32 R12, RZ, RZ, R13 ;  /* 0x000000ffff0c2224 */ /* 0x000fe200078e000d */
[----:B------:R-:W-:Y:S04]  /*1f2c0*/  STL [R1+0x21c], R139 ;  /* 0x00021c8b01007387 */ /* 0x000fe80000100800 */
[----:B------:R1:W-:Y:S01]  /*1f2d0*/  STL [R1+0x208], R13 ;  /* 0x0002080d01007387 */ /* 0x0003e20000100800 */
[----:B0-----:R-:W-:-:S03]  /*1f2e0*/  IMAD R43, R43, UR4, RZ ;  /* 0x000000042b2b7c24 */ /* 0x001fc6000f8e02ff */
[----:B------:R0:W-:Y:S01]  /*1f2f0*/  STL [R1+0x204], R14 ;  /* 0x0002040e01007387 */ /* 0x0001e20000100800 */
[----:B------:R-:W-:Y:S01]  /*1f300*/  PRMT R9, RZ, 0x7610, R9 ;  /* 0x00007610ff097816 */ /* 0x000fe20000000009 */
[----:B-1----:R-:W-:Y:S01]  /*1f310*/  @P2 IMAD.MOV.U32 R13, RZ, RZ, R14 ;  /* 0x000000ffff0d2224 */ /* 0x002fe200078e000e */
[----:B0-----:R-:W-:-:S04]  /*1f320*/  IADD3 R14, P0, PT, R11, R7, RZ ;  /* 0x000000070b0e7210 */ /* 0x001fc80007f1e0ff */
[----:B------:R0:W2:Y:S01]  /*1f330*/  @P2 LDG.E.U8 R9, desc[UR22][R12.64] ;  /* 0x000000160c092981 */ /* 0x0000a2000c1e1100 */
[-C--:B------:R-:W-:Y:S02]  /*1f340*/  LEA.HI.X.SX32 R15, R11, R6.reuse, 0x1, P0 ;  /* 0x000000060b0f7211 */ /* 0x080fe400000f0eff */
[C---:B------:R-:W-:Y:S02]  /*1f350*/  IADD3 R7, P0, PT, R43.reuse, R7, RZ ;  /* 0x000000072b077210 */ /* 0x040fe40007f1e0ff */
[----:B------:R-:W-:Y:S02]  /*1f360*/  PRMT R8, RZ, 0x7610, R8 ;  /* 0x00007610ff087816 */ /* 0x000fe40000000008 */
[----:B------:R-:W-:Y:S01]  /*1f370*/  LEA.HI.X.SX32 R11, R43, R6, 0x1, P0 ;  /* 0x000000062b0b7211 */ /* 0x000fe200000f0eff */
[----:B0-----:R-:W-:Y:S02]  /*1f380*/  @P2 IMAD.MOV.U32 R12, RZ, RZ, R14 ;  /* 0x000000ffff0c2224 */ /* 0x001fe400078e000e */
[----:B------:R-:W-:Y:S01]  /*1f390*/  @P2 IMAD.MOV.U32 R13, RZ, RZ, R15 ;  /* 0x000000ffff0d2224 */ /* 0x000fe200078e000f */
[----:B------:R-:W-:Y:S01]  /*1f3a0*/  PRMT R10, RZ, 0x7610, R10 ;  /* 0x00007610ff0a7816 */ /* 0x000fe2000000000a */
[----:B------:R-:W-:Y:S01]  /*1f3b0*/  @P2 IMAD.MOV.U32 R86, RZ, RZ, R138 ;  /* 0x000000ffff562224 */ /* 0x000fe200078e008a */
[----:B------:R-:W-:Y:S01]  /*1f3c0*/  PRMT R6, RZ, 0x7610, R6 ;  /* 0x00007610ff067816 */ /* 0x000fe20000000006 */
[----:B------:R-:W-:Y:S01]  /*1f3d0*/  @P2 IMAD.MOV.U32 R87, RZ, RZ, R139 ;  /* 0x000000ffff572224 */ /* 0x000fe200078e008b */
[----:B------:R0:W2:Y:S04]  /*1f3e0*/  @P2 LDG.E.U8 R8, desc[UR22][R12.64] ;  /* 0x000000160c082981 */ /* 0x0000a8000c1e1100 */
[----:B------:R-:W2:Y:S01]  /*1f3f0*/  @P2 LDG.E.U8 R10, desc[UR22][R86.64] ;  /* 0x00000016560a2981 */ /* 0x000ea2000c1e1100 */
[----:B0-----:R-:W-:-:S02]  /*1f400*/  @P2 IMAD.MOV.U32 R12, RZ, RZ, R7 ;  /* 0x000000ffff0c2224 */ /* 0x001fc400078e0007 */
[----:B------:R-:W-:-:S05]  /*1f410*/  @P2 IMAD.MOV.U32 R13, RZ, RZ, R11 ;  /* 0x000000ffff0d2224 */ /* 0x000fca00078e000b */
[----:B------:R-:W2:Y:S01]  /*1f420*/  @P2 LDG.E.U8 R6, desc[UR22][R12.64] ;  /* 0x000000160c062981 */ /* 0x000ea2000c1e1100 */
[----:B------:R-:W0:Y:S03]  /*1f430*/  S2R R2, SR_TID.X ;  /* 0x0000000000027919 */ /* 0x000e260000002100 */
[----:B------:R1:W-:Y:S02]  /*1f440*/  STL [R1+0x218], R14 ;  /* 0x0002180e01007387 */ /* 0x0003e40000100800 */
[----:B-1----:R-:W1:Y:S02]  /*1f450*/  LDC R14, c[0x0][0x3a0] ;  /* 0x0000e800ff0e7b82 */ /* 0x002e640000000800 */
[----:B------:R0:W-:Y:S04]  /*1f460*/  STS.U8 [R140+UR11+0x1e00], R115 ;  /* 0x001e00738c007988 */ /* 0x0001e8000800000b */
[----:B------:R0:W-:Y:S04]  /*1f470*/  STS.U8 [R140+UR11+0x2200], R111 ;  /* 0x0022006f8c007988 */ /* 0x0001e8000800000b */
[----:B------:R1:W-:Y:S01]  /*1f480*/  STS.U8 [R140+UR11+0x2600], R107 ;  /* 0x0026006b8c007988 */ /* 0x0003e2000800000b */
[----:B0-----:R-:W-:-:S04]  /*1f490*/  LOP3.LUT R2, R2, 0x7f, RZ, 0xc0, !PT ;  /* 0x0000007f02027812 */ /* 0x001fc800078ec0ff */
[C---:B------:R-:W-:Y:S02]  /*1f4a0*/  LOP3.LUT R139, R2.reuse, 0x50, RZ, 0x3c, !PT ;  /* 0x00000050028b7812 */ /* 0x040fe400078e3cff */
[C---:B------:R-:W-:Y:S02]  /*1f4b0*/  LOP3.LUT R138, R2.reuse, 0x60, RZ, 0x3c, !PT ;  /* 0x00000060028a7812 */ /* 0x040fe400078e3cff */
[----:B------:R-:W-:Y:S01]  /*1f4c0*/  LOP3.LUT R137, R2, 0x70, RZ, 0x3c, !PT ;  /* 0x0000007002897812 */ /* 0x000fe200078e3cff */
        /* <DEDUP_REMOVED lines=20> */
[----:B---3--:R0:W-:Y:S04]  /*1f610*/  STS.U8 [R140+UR11+0x7a00], R21 ;  /* 0x007a00158c007988 */ /* 0x0081e8000800000b */
        /* <DEDUP_REMOVED lines=32> */
[----:B----4-:R0:W-:Y:S04]  /*1f820*/  STS.U8 [R139+UR11+0x7e80], R17 ;  /* 0x007e80118b007988 */ /* 0x0101e8000800000b */
        /* <DEDUP_REMOVED lines=31> */
[----:B--2---:R0:W-:Y:S04]  /*1fa20*/  STS.U8 [R138+UR11+0x7f00], R10 ;  /* 0x007f000a8a007988 */ /* 0x0041e8000800000b */
        /* <DEDUP_REMOVED lines=31> */
[----:B------:R0:W-:Y:S01]  /*1fc20*/  STS.U8 [R137+UR11+0x7f80], R6 ;  /* 0x007f800689007988 */ /* 0x0001e2000800000b */
[----:B------:R2:W-:Y:S06]  /*1fc30*/  MEMBAR.ALL.CTA ;  /* 0x0000000000007992 */ /* 0x0005ec0000008000 */
[----:B--2---:R-:W2:Y:S01]  /*1fc40*/  FENCE.VIEW.ASYNC.S ;  /* 0x00000000000073c6 */ /* 0x004ea20000000000 */
[----:B-1----:R-:W-:-:S03]  /*1fc50*/  VIADD R14, R14, 0x7f ;  /* 0x0000007f0e0e7836 */ /* 0x002fc60000000000 */
[----:B------:R0:W-:Y:S01]  /*1fc60*/  STL [R1+0x20c], R15 ;  /* 0x00020c0f01007387 */ /* 0x0001e20000100800 */
[----:B--2---:R-:W-:Y:S01]  /*1fc70*/  BAR.SYNC.DEFER_BLOCKING 0x0 ;  /* 0x0000000000007b1d */ /* 0x004fe20000010000 */
[----:B------:R-:W-:-:S05]  /*1fc80*/  ISETP.NE.U32.AND P0, PT, RZ, UR9, PT ;  /* 0x00000009ff007c0c */ /* 0x000fca000bf05070 */
[----:B------:R0:W-:Y:S04]  /*1fc90*/  STL [R1+0x214], R7 ;  /* 0x0002140701007387 */ /* 0x0001e80000100800 */
[----:B------:R0:W-:Y:S01]  /*1fca0*/  STL [R1+0x210], R11 ;  /* 0x0002100b01007387 */ /* 0x0001e20000100800 */
[----:B------:R-:W-:Y:S02]  /*1fcb0*/  ISETP.LT.OR P2, PT, R14, 0x80, P0 ;  /* 0x000000800e00780c */ /* 0x000fe40000741670 */
[C---:B------:R-:W-:Y:S02]  /*1fcc0*/  LOP3.LUT R4, R2.reuse, 0x20, RZ, 0x3c, !PT ;  /* 0x0000002002047812 */ /* 0x040fe400078e3cff */
[----:B------:R-:W-:Y:S02]  /*1fcd0*/  LOP3.LUT R3, R2, 0x10, RZ, 0x3c, !PT ;  /* 0x0000001002037812 */ /* 0x000fe400078e3cff */
[----:B------:R-:W-:-:S07]  /*1fce0*/  ISETP.GE.AND P3, PT, R14, 0x100, PT ;  /* 0x000001000e00780c */ /* 0x000fce0003f66270 */
[----:B0-----:R-:W-:Y:S06]  /*1fcf0*/  @P2 BRA `(.L_x_6) ;  /* 0x0000000000842947 */ /* 0x001fec0003800000 */
[----:B------:R-:W-:Y:S02]  /*1fd00*/  UIADD3 UR4, UPT, UPT, UR11, 0x10000, URZ ;  /* 0x000100000b047890 */ /* 0x000fe4000fffe0ff */
[----:B------:R-:W-:Y:S02]  /*1fd10*/  USHF.R.U32.HI UR16, URZ, 0x4, UR11 ;  /* 0x00000004ff107899 */ /* 0x000fe4000801160b */
[----:B------:R-:W-:Y:S02]  /*1fd20*/  USHF.R.U32.HI UR4, URZ, 0x4, UR4 ;  /* 0x00000004ff047899 */ /* 0x000fe40008011604 */
[----:B------:R-:W-:Y:S02]  /*1fd30*/  USGXT.U32 UR16, UR16, 0xe ;  /* 0x0000000e1010789a */ /* 0x000fe40008000000 */
[----:B------:R-:W-:Y:S02]  /*1fd40*/  USGXT.U32 UR14, UR4, 0xe ;  /* 0x0000000e040e789a */ /* 0x000fe40008000000 */
[----:B------:R-:W-:-:S02]  /*1fd50*/  UIADD3 UR28, UP2, UPT, UR16, 0x2, URZ ;  /* 0x00000002101c7890 */ /* 0x000fc4000ff5e0ff */
[----:B------:R-:W-:Y:S01]  /*1fd60*/  UIADD3 UR30, UP1, UPT, UR14, 0x80, URZ ;  /* 0x000000800e1e7890 */ /* 0x000fe2000ff3e0ff */
[----:B------:R-:W-:Y:S01]  /*1fd70*/  UMOV UR4, URZ ;  /* 0x000000ff00047c82 */ /* 0x000fe20008000000 */
[----:B------:R-:W-:Y:S01]  /*1fd80*/  UMOV UR32, 0x0 ;  /* 0x0000000000207882 */ /* 0x000fe20000000000 */
[----:B------:R-:W-:Y:S02]  /*1fd90*/  UIADD3.X UR29, UPT, UPT, UR4, 0x40004040, URZ, UP2, !UPT ;  /* 0x40004040041d7890 */ /* 0x000fe400097fe4ff */
[----:B------:R-:W-:Y:S02]  /*1fda0*/  UIADD3.X UR31, UPT, UPT, UR4, -0x7fffbfe0, URZ, UP1, !UPT ;  /* 0x80004020041f7890 */ /* 0x000fe40008ffe4ff */
[----:B------:R-:W-:Y:S02]  /*1fdb0*/  UIADD3.64 UR20, UPT, UPT, UR28, 0x2, URZ ;  /* 0x000000021c147897 */ /* 0x000fe4000fffe0ff */
[----:B------:R-:W-:Y:S02]  /*1fdc0*/  UIADD3.64 UR18, UPT, UPT, UR30, 0x80, URZ ;  /* 0x000000801e127897 */ /* 0x000fe4000fffe0ff */
[----:B------:R-:W-:-:S02]  /*1fdd0*/  UIADD3.64 UR26, UPT, UPT, UR28, 0x4, URZ ;  /* 0x000000041c1a7897 */ /* 0x000fc4000fffe0ff */
[----:B------:R-:W-:Y:S01]  /*1fde0*/  UIADD3.64 UR24, UPT, UPT, UR30, 0x100, URZ ;  /* 0x000001001e187897 */ /* 0x000fe2000fffe0ff */
[----:B------:R-:W-:Y:S01]  /*1fdf0*/  UMOV UR33, 0x4408490 ;  /* 0x0440849000217882 */ /* 0x000fe20000000000 */
[----:B------:R-:W-:Y:S01]  /*1fe00*/  UMOV UR17, 0x40004040 ;  /* 0x4000404000117882 */ /* 0x000fe20000000000 */
[----:B------:R-:W-:Y:S01]  /*1fe10*/  UMOV UR15, 0x80004020 ;  /* 0x80004020000f7882 */ /* 0x000fe20000000000 */
[----:B------:R-:W-:Y:S01]  /*1fe20*/  UMOV UR34, 0x0 ;  /* 0x0000000000227882 */ /* 0x000fe20000000000 */
[----:B------:R-:W-:Y:S01]  /*1fe30*/  UMOV UR35, 0x4408490 ;  /* 0x0440849000237882 */ /* 0x000fe20000000000 */
[----:B------:R-:W-:Y:S01]  /*1fe40*/  UMOV UR36, 0x0 ;  /* 0x0000000000247882 */ /* 0x000fe20000000000 */
[----:B------:R-:W-:Y:S01]  /*1fe50*/  UMOV UR37, 0x4408490 ;  /* 0x0440849000257882 */ /* 0x000fe20000000000 */
[----:B------:R-:W-:Y:S01]  /*1fe60*/  UMOV UR4, UR8 ;  /* 0x0000000800047c82 */ /* 0x000fe20008000000 */
[----:B------:R-:W-:Y:S01]  /*1fe70*/  UMOV UR5, URZ ;  /* 0x000000ff00057c82 */ /* 0x000fe20008000000 */
[----:B------:R0:W-:Y:S01]  /*1fe80*/  UTCQMMA gdesc[UR14], gdesc[UR16], tmem[UR10], tmem[UR32], idesc[UR33], !UPT ;  /* 0x00ff20100e0075ea */ /* 0x0001e2000f80030a */
[----:B------:R-:W-:Y:S01]  /*1fe90*/  UMOV UR38, 0x0 ;  /* 0x0000000000267882 */ /* 0x000fe20000000000 */
[----:B------:R-:W-:Y:S01]  /*1fea0*/  UMOV UR39, 0x4408490 ;  /* 0x0440849000277882 */ /* 0x000fe20000000000 */
[----:B------:R0:W-:Y:S01]  /*1feb0*/  UTCQMMA gdesc[UR30], gdesc[UR28], tmem[UR10], tmem[UR34], idesc[UR35], UPT ;  /* 0x00ff221c1e0075ea */ /* 0x0001e2000b80030a */
[----:B------:R-:W-:Y:S01]  /*1fec0*/  UMOV UR4, UR4 ;  /* 0x0000000400047c82 */ /* 0x000fe20008000000 */
[----:B------:R0:W-:Y:S01]  /*1fed0*/  UTCQMMA gdesc[UR18], gdesc[UR20], tmem[UR10], tmem[UR36], idesc[UR37], UPT ;  /* 0x00ff2414120075ea */ /* 0x0001e2000b80030a */
[----:B------:R0:W-:Y:S01]  /*1fee0*/  UTCQMMA gdesc[UR24], gdesc[UR26], tmem[UR10], tmem[UR38], idesc[UR39], UPT ;  /* 0x00ff261a180075ea */ /* 0x0001e2000b80030a */
[----:B------:R0:W-:Y:S01]  /*1fef0*/  UTCBAR [UR4], URZ ;  /* 0x000000ff040073e9 */ /* 0x0001e200080000ff */
[----:B------:R-:W-:Y:S01]  /*1ff00*/  NOP ;  /* 0x0000000000007918 */ /* 0x000fe20000000000 */
.L_x_6:
[----:B0-----:R-:W-:Y:S01]  /*1ff10*/  UMOV UR4, URZ ;  /* 0x000000ff00047c82 */ /* 0x001fe20008000000 */
[----:B------:R-:W-:Y:S05]  /*1ff20*/  @!P3 BRA `(.L_x_7) ;  /* 0x0000011400ecb947 */ /* 0x000fea0003800000 */
[----:B------:R-:W-:Y:S01]  /*1ff30*/  SHF.R.S32.HI R6, RZ, 0x1f, R14 ;  /* 0x0000001fff067819 */ /* 0x000fe2000001140e */
[----:B------:R-:W-:Y:S02]  /*1ff40*/  USHF.L.U32 UR13, UR6, 0x7, URZ ;  /* 0x00000007060d7899 */ /* 0x000fe400080006ff */
[----:B------:R-:W-:Y:S01]  /*1ff50*/  UIADD3 UR6, UPT, UPT, UR11, 0x12000, URZ ;  /* 0x000120000b067890 */ /* 0x000fe2000fffe0ff */
[----:B------:R-:W-:Y:S01]  /*1ff60*/  LEA.HI R6, R6, R14, RZ, 0x7 ;  /* 0x0000000e06067211 */ /* 0x000fe200078f38ff */
[----:B------:R-:W-:Y:S02]  /*1ff70*/  UIADD3 UR9, UPT, UPT, UR11, 0x8000, URZ ;  /* 0x000080000b097890 */ /* 0x000fe4000fffe0ff */
[----:B------:R-:W-:Y:S01]  /*1ff80*/  USHF.R.U32.HI UR6, URZ, 0x4, UR6 ;  /* 0x00000004ff067899 */ /* 0x000fe20008011606 */
[----:B------:R-:W-:Y:S01]  /*1ff90*/  SHF.R.S32.HI R6, RZ, 0x7, R6 ;  /* 0x00000007ff067819 */ /* 0x000fe20000011406 */
[----:B------:R-:W-:Y:S02]  /*1ffa0*/  USHF.R.U32.HI UR9, URZ, 0x4, UR9 ;  /* 0x00000004ff097899 */ /* 0x000fe40008011609 */
[----:B------:R-:W-:Y:S01]  /*1ffb0*/  USGXT.U32 UR14, UR6, 0xe ;  /* 0x0000000e060e789a */ /* 0x000fe20008000000 */
[----:B------:R-:W-:Y:S01]  /*1ffc0*/  VIMNMX R6, PT, PT, R6, 0x2, !PT ;  /* 0x0000000206067848 */ /* 0x000fe20007fe0100 */
[----:B------:R-:W-:-:S02]  /*1ffd0*/  USGXT.U32 UR16, UR9, 0xe ;  /* 0x0000000e0910789a */ /* 0x000fc40008000000 */
[----:B------:R-:W-:Y:S02]  /*1ffe0*/  UIADD3 UR24, UP1, UPT, UR14, 0x80, URZ ;  /* 0x000000800e187890 */ /* 0x000fe4000ff3e0ff */
[----:B------:R-:W-:Y:S01]  /*1fff0*/  VIADD R7, R6, 0xfffffffe ;  /* 0xfffffffe06077836 */ /* 0x000fe20000000000 */
[----:B------:R-:W-:Y:S01]  /*20000*/  UIADD3 UR26, UP2, UPT, UR16, 0x2, URZ ;  /* 0x00000002101a7890 */ /* 0x000fe2000ff5e0ff */
[----:B------:R-:W-:Y:S01]  /*20010*/  IMAD.MOV.U32 R6, RZ, RZ, RZ ;  /* 0x000000ffff067224 */ /* 0x000fe200078e00ff */
[----:B------:R-:W-:Y:S01]  /*20020*/  UMOV UR4, URZ ;  /* 0x000000ff00047c82 */ /* 0x000fe20008000000 */
[----:B------:R-:W-:Y:S01]  /*20030*/  UMOV UR5, URZ ;  /* 0x000000ff00057c82 */ /* 0x000fe20008000000 */
[----:B------:R0:W-:Y:S01]  /*20040*/  STL [R1+0x99c], R7 ;  /* 0x00099c0701007387 */ /* 0x0001e20000100800 */
[----:B------:R-:W-:Y:S02]  /*20050*/  USHF.L.U32 UR7, UR7, 0x7, URZ ;  /* 0x0000000707077899 */ /* 0x000fe400080006ff */
[----:B------:R-:W-:-:S02]  /*20060*/  UIADD3.X UR25, UPT, UPT, UR4, -0x7fffbfe0, URZ, UP1, !UPT ;  /* 0x8000402004197890 */ /* 0x000fc40008ffe4ff */
[----:B------:R-:W-:Y:S01]  /*20070*/  UIADD3.X UR27, UPT, UPT, UR5, 0x40004040, URZ, UP2, !UPT ;  /* 0x40004040051b7890 */ /* 0x000fe200097fe4ff */
[----:B------:R-:W1:Y:S01]  /*20080*/  LDCU UR38, c[0x0][0x3a0] ;  /* 0x00007400ff2677ac */ /* 0x000e620008000800 */
[----:B------:R-:W-:Y:S02]  /*20090*/  USHF.R.S32.HI UR36, URZ, 0x1f, UR13 ;  /* 0x0000001fff247899 */ /* 0x000fe4000801140d */
[----:B------:R-:W-:Y:S02]  /*200a0*/  USHF.R.S32.HI UR37, URZ, 0x1f, UR7 ;  /* 0x0000001fff257899 */ /* 0x000fe40008011407 */
[----:B------:R-:W-:Y:S02]  /*200b0*/  UIADD3.64 UR28, UPT, UPT, UR24, 0x80, URZ ;  /* 0x00000080181c7897 */ /* 0x000fe4000fffe0ff */
[----:B------:R-:W-:Y:S02]  /*200c0*/  UIADD3.64 UR30, UPT, UPT, UR26, 0x2, URZ ;  /* 0x000000021a1e7897 */ /* 0x000fe4000fffe0ff */
[----:B------:R-:W-:-:S02]  /*200d0*/  UIADD3.64 UR32, UPT, UPT, UR24, 0x100, URZ ;  /* 0x0000010018207897 */ /* 0x000fc4000fffe0ff */
[----:B------:R-:W-:Y:S01]  /*200e0*/  UIADD3.64 UR34, UPT, UPT, UR26, 0x4, URZ ;  /* 0x000000041a227897 */ /* 0x000fe2000fffe0ff */
[----:B------:R-:W-:Y:S01]  /*200f0*/  UMOV UR20, 0x1 ;  /* 0x0000000100147882 */ /* 0x000fe20000000000 */
[----:B0-----:R-:W-:-:S10]  /*20100*/  UMOV UR6, URZ ;  /* 0x000000ff00067c82 */ /* 0x001fd40008000000 */
.L_x_10:
[----:B------:R-:W2:Y:S04]  /*20110*/  LDL.LU R34, [R1+0x214] ;  /* 0x0002140001227983 */ /* 0x000ea80000300800 */
[----:B------:R-:W3:Y:S04]  /*20120*/  LDL.LU R33, [R1+0x220] ;  /* 0x0002200001217983 */ /* 0x000ee80000300800 */
        /* <DEDUP_REMOVED lines=22> */
[----:B------:R-:W4:Y:S01]  /*20290*/  LDL.LU R11, [R1+0x5b8] ;  /* 0x0005b800010b7983 */ /* 0x000f220000300800 */
[----:B------:R-:W0:Y:S03]  /*202a0*/  S2R R8, SR_TID.X ;  /* 0x0000000000087919 */ /* 0x000e260000002100 */
[----:B------:R-:W4:Y:S01]  /*202b0*/  LDL.LU R10, [R1+0x88c] ;  /* 0x00088c00010a7983 */ /* 0x000f220000300800 */
[----:B------:R-:W-:Y:S01]  /*202c0*/  UIADD3 UR21, UPT, UPT, UR6, 0x1, URZ ;  /* 0x0000000106157890 */ /* 0x000fe2000fffe0ff */
[----:B------:R-:W-:-:S03]  /*202d0*/  IMAD.U32 R6, R6, -0x80000000, RZ ;  /* 0x8000000006067824 */ /* 0x000fc600078e00ff */
[----:B-1----:R-:W-:Y:S01]  /*202e0*/  UIMAD UR4, UR21, -0x80, UR38 ;  /* 0xffffff80150478a4 */ /* 0x002fe2000f8e0226 */
[----:B0-----:R-:W-:-:S04]  /*202f0*/  SHF.R.U32.HI R7, RZ, 0x6, R8 ;  /* 0x00000006ff077819 */ /* 0x001fc80000011608 */
[----:B------:R-:W-:-:S04]  /*20300*/  SGXT.U32 R7, R7, 0x1 ;  /* 0x000000010707781a */ /* 0x000fc80000000000 */
[----:B------:R-:W-:Y:S02]  /*20310*/  ISETP.GE.AND P2, PT, R7, UR4, PT ;  /* 0x0000000407007c0c */ /* 0x000fe4000bf46270 */
[----:B--2---:R-:W-:Y:S02]  /*20320*/  IADD3 R34, P4, PT, R34, UR7, RZ ;  /* 0x0000000722227c10 */ /* 0x004fe4000ff9e0ff */
[----:B---3--:R-:W-:-:S03]  /*20330*/  IADD3 R33, P3, PT, R33, UR7, RZ ;  /* 0x0000000721217c10 */ /* 0x008fc6000ff7e0ff */
[----:B------:R-:W-:Y:S01]  /*20340*/  STL [R1+0x214], R34 ;  /* 0x0002142201007387 */ /* 0x000fe20000100800 */
[----:B----4-:R-:W-:-:S03]  /*20350*/  IADD3 R32, P6, PT, R32, UR7, RZ ;  /* 0x0000000720207c10 */ /* 0x010fc6000ffde0ff */
[----:B------:R-:W-:Y:S01]  /*20360*/  STL [R1+0x220], R33 ;  /* 0x0002202101007387 */ /* 0x000fe20000100800 */
[----:B------:R-:W-:-:S03]  /*20370*/  IADD3 R31, P5, PT, R31, UR7, RZ ;  /* 0x000000071f1f7c10 */ /* 0x000fc6000ffbe0ff */
[----:B------:R-:W-:Y:S01]  /*20380*/  STL [R1+0x5d4], R32 ;  /* 0x0005d42001007387 */ /* 0x000fe20000100800 */
[----:B------:R-:W-:-:S03]  /*20390*/  IADD3.X R30, PT, PT, R30, UR37, RZ, P4, !PT ;  /* 0x000000251e1e7c10 */ /* 0x000fc6000a7fe4ff */
        /* <DEDUP_REMOVED lines=31> */
[----:B------:R-:W-:Y:S02]  /*20590*/  IADD3.X R14, PT, PT, R14, UR37, RZ, P4, !PT ;  /* 0x000000250e0e7c10 */ /* 0x000fe4000a7fe4ff */
[----:B------:R-:W-:-:S05]  /*205a0*/  IADD3 R9, P4, PT, R9, UR7, RZ ;  /* 0x0000000709097c10 */ /* 0x000fca000ff9e0ff */
[----:B------:R0:W-:Y:S04]  /*205b0*/  STL [R1+0x89c], R9 ;  /* 0x00089c0901007387 */ /* 0x0001e80000100800 */
[----:B------:R1:W-:Y:S04]  /*205c0*/  STL [R1+0x5b4], R15 ;  /* 0x0005b40f01007387 */ /* 0x0003e80000100800 */
[----:B0-----:R-:W2:Y:S01]  /*205d0*/  LDL.LU R9, [R1+0x5b0] ;  /* 0x0005b00001097983 */ /* 0x001ea20000300800 */
[----:B------:R-:W-:Y:S02]  /*205e0*/  IADD3.X R13, PT, PT, R13, UR37, RZ, P3, !PT ;  /* 0x000000250d0d7c10 */ /* 0x000fe40009ffe4ff */
[----:B------:R-:W-:Y:S01]  /*205f0*/  IADD3 R12, P3, PT, R12, UR7, RZ ;  /* 0x000000070c0c7c10 */ /* 0x000fe2000ff7e0ff */
[----:B------:R0:W-:Y:S01]  /*20600*/  STL [R1+0x20c], R14 ;  /* 0x00020c0e01007387 */ /* 0x0001e20000100800 */
[----:B------:R-:W-:-:S03]  /*20610*/  IADD3.X R11, PT, PT, R11, UR37, RZ, P6, !PT ;  /* 0x000000250b0b7c10 */ /* 0x000fc6000b7fe4ff */
[----:B------:R-:W3:Y:S01]  /*20620*/  LDL.LU R7, [R1+0x884] ;  /* 0x0008840001077983 */ /* 0x000ee20000300800 */
[----:B------:R-:W-:-:S03]  /*20630*/  IADD3 R10, P6, PT, R10, UR7, RZ ;  /* 0x000000070a0a7c10 */ /* 0x000fc6000ffde0ff */
[----:B------:R4:W-:Y:S04]  /*20640*/  STL [R1+0x5c0], R13 ;  /* 0x0005c00d01007387 */ /* 0x0009e80000100800 */
[----:B------:R-:W-:Y:S04]  /*20650*/  STL [R1+0x894], R12 ;  /* 0x0008940c01007387 */ /* 0x000fe80000100800 */
[----:B------:R-:W3:Y:S04]  /*20660*/  LDL.LU R36, [R1+0x898] ;  /* 0x0008980001247983 */ /* 0x000ee80000300800 */
[----:B------:R-:W-:Y:S04]  /*20670*/  STL [R1+0x5b8], R11 ;  /* 0x0005b80b01007387 */ /* 0x000fe80000100800 */
[----:B------:R-:W3:Y:S04]  /*20680*/  LDL.LU R35, [R1+0x208] ;  /* 0x0002080001237983 */ /* 0x000ee80000300800 */
[----:B------:R-:W3:Y:S04]  /*20690*/  LDL.LU R34, [R1+0x890] ;  /* 0x0008900001227983 */ /* 0x000ee80000300800 */
[----:B------:R0:W-:Y:S04]  /*206a0*/  STL [R1+0x88c], R10 ;  /* 0x00088c0a01007387 */ /* 0x0001e80000100800 */
[----:B------:R-:W3:Y:S04]  /*206b0*/  LDL.LU R33, [R1+0x5ac] ;  /* 0x0005ac0001217983 */ /* 0x000ee80000300800 */
        /* <DEDUP_REMOVED lines=17> */
[----:B-1----:R-:W3:Y:S04]  /*207d0*/  LDL.LU R15, [R1+0x584] ;  /* 0x00058400010f7983 */ /* 0x002ee80000300800 */
[----:B0-----:R-:W3:Y:S04]  /*207e0*/  LDL.LU R14, [R1+0x860] ;  /* 0x00086000010e7983 */ /* 0x001ee80000300800 */
[----:B----4-:R-:W4:Y:S04]  /*207f0*/  LDL.LU R13, [R1+0x57c] ;  /* 0x00057c00010d7983 */ /* 0x010f280000300800 */
[----:B------:R-:W4:Y:S04]  /*20800*/  LDL.LU R10, [R1+0x590] ;  /* 0x00059000010a7983 */ /* 0x000f280000300800 */
[----:B------:R-:W4:Y:S04]  /*20810*/  LDL.LU R12, [R1+0x85c] ;  /* 0x00085c00010c7983 */ /* 0x000f280000300800 */
[----:B------:R-:W4:Y:S01]  /*20820*/  LDL.LU R11, [R1+0x588] ;  /* 0x00058800010b7983 */ /* 0x000f220000300800 */
[----:B--2---:R-:W-:-:S05]  /*20830*/  IADD3.X R9, PT, PT, R9, UR37, RZ, P5, !PT ;  /* 0x0000002509097c10 */ /* 0x004fca000affe4ff */
[----:B------:R0:W-:Y:S01]  /*20840*/  STL [R1+0x5b0], R9 ;  /* 0x0005b00901007387 */ /* 0x0001e20000100800 */
[----:B---3--:R-:W-:-:S03]  /*20850*/  IADD3 R7, P5, PT, R7, UR7, RZ ;  /* 0x0000000707077c10 */ /* 0x008fc6000ffbe0ff */
[----:B0-----:R-:W2:Y:S04]  /*20860*/  LDL.LU R9, [R1+0x854] ;  /* 0x0008540001097983 */ /* 0x001ea80000300800 */
[----:B------:R0:W-:Y:S04]  /*20870*/  STL [R1+0x884], R7 ;  /* 0x0008840701007387 */ /* 0x0001e80000100800 */
[----:B0-----:R-:W3:Y:S01]  /*20880*/  LDL.LU R7, [R1+0x580] ;  /* 0x0005800001077983 */ /* 0x001ee20000300800 */
[----:B------:R-:W-:Y:S02]  /*20890*/  IADD3.X R36, PT, PT, R36, UR37, RZ, P4, !PT ;  /* 0x0000002524247c10 */ /* 0x000fe4000a7fe4ff */
[----:B------:R-:W-:-:S02]  /*208a0*/  IADD3 R35, P4, PT, R35, UR7, RZ ;  /* 0x0000000723237c10 */ /* 0x000fc4000ff9e0ff */
[----:B------:R-:W-:Y:S01]  /*208b0*/  IADD3.X R34, PT, PT, R34, UR37, RZ, P3, !PT ;  /* 0x0000002522227c10 */ /* 0x000fe20009ffe4ff */
        /* <DEDUP_REMOVED lines=41> */
[----:B----4-:R-:W-:-:S03]  /*20b50*/  IADD3.X R10, PT, PT, R10, UR37, RZ, P4, !PT ;  /* 0x000000250a0a7c10 */ /* 0x010fc6000a7fe4ff */
[----:B------:R-:W-:Y:S04]  /*20b60*/  STL [R1+0x584], R15 ;  /* 0x0005840f01007387 */ /* 0x000fe80000100800 */
[----:B------:R0:W-:Y:S04]  /*20b70*/  STL [R1+0x590], R10 ;  /* 0x0005900a01007387 */ /* 0x0001e80000100800 */
[----:B------:R-:W-:Y:S01]  /*20b80*/  STL [R1+0x860], R14 ;  /* 0x0008600e01007387 */ /* 0x000fe20000100800 */
[----:B------:R-:W-:-:S03]  /*20b90*/  IADD3 R13, P5, PT, R13, UR7, RZ ;  /* 0x000000070d0d7c10 */ /* 0x000fc6000ffbe0ff */
[----:B0-----:R-:W4:Y:S01]  /*20ba0*/  LDL.LU R10, [R1+0x84c] ;  /* 0x00084c00010a7983 */ /* 0x001f220000300800 */
[----:B------:R-:W-:Y:S02]  /*20bb0*/  IADD3.X R11, PT, PT, R11, UR37, RZ, P3, !PT ;  /* 0x000000250b0b7c10 */ /* 0x000fe40009ffe4ff */
[----:B------:R-:W-:Y:S01]  /*20bc0*/  IADD3 R12, P4, PT, R12, UR7, RZ ;  /* 0x000000070c0c7c10 */ /* 0x000fe2000ff9e0ff */
[----:B------:R-:W-:Y:S01]  /*20bd0*/  STL [R1+0x57c], R13 ;  /* 0x00057c0d01007387 */ /* 0x000fe20000100800 */
[----:B--2---:R-:W-:-:S05]  /*20be0*/  IADD3 R9, P3, PT, R9, UR7, RZ ;  /* 0x0000000709097c10 */ /* 0x004fca000ff7e0ff */
[----:B------:R0:W-:Y:S04]  /*20bf0*/  STL [R1+0x854], R9 ;  /* 0x0008540901007387 */ /* 0x0001e80000100800 */
[----:B------:R-:W-:Y:S01]  /*20c00*/  STL [R1+0x85c], R12 ;  /* 0x00085c0c01007387 */ /* 0x000fe20000100800 */
[----:B---3--:R-:W-:-:S03]  /*20c10*/  IADD3.X R7, PT, PT, R7, UR37, RZ, P6, !PT ;  /* 0x0000002507077c10 */ /* 0x008fc6000b7fe4ff */
[----:B0-----:R-:W2:Y:S04]  /*20c20*/  LDL.LU R9, [R1+0x578] ;  /* 0x0005780001097983 */ /* 0x001ea80000300800 */
[----:B------:R-:W-:Y:S04]  /*20c30*/  STL [R1+0x588], R11 ;  /* 0x0005880b01007387 */ /* 0x000fe80000100800 */
[----:B------:R-:W3:Y:S04]  /*20c40*/  LDL.LU R36, [R1+0x844] ;  /* 0x0008440001247983 */ /* 0x000ee80000300800 */
        /* <DEDUP_REMOVED lines=24> */
[----:B0-----:R-:W3:Y:S01]  /*20dd0*/  LDL.LU R7, [R1+0x53c] ;  /* 0x00053c0001077983 */ /* 0x001ee20000300800 */
[----:B----4-:R-:W-:-:S03]  /*20de0*/  IADD3 R10, P6, PT, R10, UR7, RZ ;  /* 0x000000070a0a7c10 */ /* 0x010fc6000ffde0ff */
[----:B------:R-:W4:Y:S04]  /*20df0*/  LDL.LU R12, [R1+0x550] ;  /* 0x00055000010c7983 */ /* 0x000f280000300800 */
[----:B------:R-:W4:Y:S04]  /*20e00*/  LDL.LU R11, [R1+0x81c] ;  /* 0x00081c00010b7983 */ /* 0x000f280000300800 */
[----:B------:R0:W-:Y:S04]  /*20e10*/  STL [R1+0x84c], R10 ;  /* 0x00084c0a01007387 */ /* 0x0001e80000100800 */
[----:B0-----:R-:W4:Y:S01]  /*20e20*/  LDL.LU R10, [R1+0x548] ;  /* 0x00054800010a7983 */ /* 0x001f220000300800 */
[----:B--2---:R-:W-:-:S05]  /*20e30*/  IADD3.X R9, PT, PT, R9, UR37, RZ, P5, !PT ;  /* 0x0000002509097c10 */ /* 0x004fca000affe4ff */
[----:B------:R0:W-:Y:S01]  /*20e40*/  STL [R1+0x578], R9 ;  /* 0x0005780901007387 */ /* 0x0001e20000100800 */
[----:B---3--:R-:W-:Y:S02]  /*20e50*/  IADD3 R36, P5, PT, R36, UR7, RZ ;  /* 0x0000000724247c10 */ /* 0x008fe4000ffbe0ff */
[----:B------:R-:W-:Y:S01]  /*20e60*/  IADD3.X R35, PT, PT, R35, UR37, RZ, P4, !PT ;  /* 0x0000002523237c10 */ /* 0x000fe2000a7fe4ff */
[----:B0-----:R-:W2:Y:S01]  /*20e70*/  LDL.LU R9, [R1+0x814] ;  /* 0x0008140001097983 */ /* 0x001ea20000300800 */
        /* <DEDUP_REMOVED lines=40> */
[----:B------:R-:W-:Y:S02]  /*21100*/  IADD3 R14, P6, PT, R14, UR7, RZ ;  /* 0x000000070e0e7c10 */ /* 0x000fe4000ffde0ff */
[----:B------:R-:W-:Y:S01]  /*21110*/  IADD3.X R13, PT, PT, R13, UR37, RZ, P5, !PT ;  /* 0x000000250d0d7c10 */ /* 0x000fe2000affe4ff */
[----:B------:R-:W-:Y:S01]  /*21120*/  STL [R1+0x54c], R16 ;  /* 0x00054c1001007387 */ /* 0x000fe20000100800 */
[----:B------:R-:W-:-:S03]  /*21130*/  IADD3 R7, P5, PT, R7, UR7, RZ ;  /* 0x0000000707077c10 */ /* 0x000fc6000ffbe0ff */
[----:B------:R-:W-:Y:S04]  /*21140*/  STL [R1+0x828], R15 ;  /* 0x0008280f01007387 */ /* 0x000fe80000100800 */
[----:B------:R0:W-:Y:S04]  /*21150*/  STL [R1+0x53c], R7 ;  /* 0x00053c0701007387 */ /* 0x0001e80000100800 */
[----:B------:R-:W-:Y:S04]  /*21160*/  STL [R1+0x544], R14 ;  /* 0x0005440e01007387 */ /* 0x000fe80000100800 */
[----:B0-----:R-:W3:Y:S01]  /*21170*/  LDL.LU R7, [R1+0x540] ;  /* 0x0005400001077983 */ /* 0x001ee20000300800 */
[----:B----4-:R-:W-:-:S02]  /*21180*/  IADD3.X R12, PT, PT, R12, UR37, RZ, P4, !PT ;  /* 0x000000250c0c7c10 */ /* 0x010fc4000a7fe4ff */
[----:B------:R-:W-:Y:S01]  /*21190*/  IADD3.X R10, PT, PT, R10, UR37, RZ, P3, !PT ;  /* 0x000000250a0a7c10 */ /* 0x000fe20009ffe4ff */
[----:B------:R-:W-:Y:S01]  /*211a0*/  STL [R1+0x820], R13 ;  /* 0x0008200d01007387 */ /* 0x000fe20000100800 */
[----:B------:R-:W-:-:S03]  /*211b0*/  IADD3 R11, P4, PT, R11, UR7, RZ ;  /* 0x000000070b0b7c10 */ /* 0x000fc6000ff9e0ff */
[----:B------:R0:W-:Y:S04]  /*211c0*/  STL [R1+0x548], R10 ;  /* 0x0005480a01007387 */ /* 0x0001e80000100800 */
[----:B------:R-:W-:Y:S04]  /*211d0*/  STL [R1+0x550], R12 ;  /* 0x0005500c01007387 */ /* 0x000fe80000100800 */
[----:B0-----:R-:W4:Y:S04]  /*211e0*/  LDL.LU R10, [R1+0x80c] ;  /* 0x00080c00010a7983 */ /* 0x001f280000300800 */
[----:B------:R-:W-:Y:S04]  /*211f0*/  STL [R1+0x81c], R11 ;  /* 0x00081c0b01007387 */ /* 0x000fe80000100800 */
[----:B------:R-:W4:Y:S04]  /*21200*/  LDL.LU R36, [R1+0x538] ;  /* 0x0005380001247983 */ /* 0x000f280000300800 */
[----:B------:R-:W4:Y:S04]  /*21210*/  LDL.LU R35, [R1+0x804] ;  /* 0x0008040001237983 */ /* 0x000f280000300800 */
[----:B------:R-:W4:Y:S01]  /*21220*/  LDL.LU R34, [R1+0x818] ;  /* 0x0008180001227983 */ /* 0x000f220000300800 */
[----:B--2---:R-:W-:-:S05]  /*21230*/  IADD3 R9, P3, PT, R9, UR7, RZ ;  /* 0x0000000709097c10 */ /* 0x004fca000ff7e0ff */
[----:B------:R0:W-:Y:S04]  /*21240*/  STL [R1+0x814], R9 ;  /* 0x0008140901007387 */ /* 0x0001e80000100800 */
        /* <DEDUP_REMOVED lines=21> */
[----:B0-----:R-:W2:Y:S04]  /*213a0*/  LDL.LU R9, [R1+0x7e0] ;  /* 0x0007e00001097983 */ /* 0x001ea80000300800 */
[----:B------:R-:W2:Y:S04]  /*213b0*/  LDL.LU R12, [R1+0x4fc] ;  /* 0x0004fc00010c7983 */ /* 0x000ea80000300800 */
[----:B------:R-:W2:Y:S01]  /*213c0*/  LDL.LU R11, [R1+0x510] ;  /* 0x00051000010b7983 */ /* 0x000ea20000300800 */
[----:B---3--:R-:W-:-:S05]  /*213d0*/  IADD3.X R7, PT, PT, R7, UR37, RZ, P6, !PT ;  /* 0x0000002507077c10 */ /* 0x008fca000b7fe4ff */
[----:B------:R0:W-:Y:S04]  /*213e0*/  STL [R1+0x540], R7 ;  /* 0x0005400701007387 */ /* 0x0001e80000100800 */
[----:B0-----:R-:W3:Y:S01]  /*213f0*/  LDL.LU R7, [R1+0x7dc] ;  /* 0x0007dc0001077983 */ /* 0x001ee20000300800 */
[----:B----4-:R-:W-:-:S05]  /*21400*/  IADD3 R10, P6, PT, R10, UR7, RZ ;  /* 0x000000070a0a7c10 */ /* 0x010fca000ffde0ff */
[----:B------:R0:W-:Y:S01]  /*21410*/  STL [R1+0x80c], R10 ;  /* 0x00080c0a01007387 */ /* 0x0001e20000100800 */
[----:B------:R-:W-:-:S03]  /*21420*/  IADD3.X R36, PT, PT, R36, UR37, RZ, P5, !PT ;  /* 0x0000002524247c10 */ /* 0x000fc6000affe4ff */
[----:B0-----:R-:W4:Y:S01]  /*21430*/  LDL.LU R10, [R1+0x508] ;  /* 0x00050800010a7983 */ /* 0x001f220000300800 */
[----:B------:R-:W-:Y:S02]  /*21440*/  IADD3 R35, P5, PT, R35, UR7, RZ ;  /* 0x0000000723237c10 */ /* 0x000fe4000ffbe0ff */
[----:B------:R-:W-:Y:S01]  /*21450*/  IADD3.X R34, PT, PT, R34, UR37, RZ, P4, !PT ;  /* 0x0000002522227c10 */ /* 0x000fe2000a7fe4ff */
[----:B------:R-:W-:Y:S04]  /*21460*/  STL [R1+0x538], R36 ;  /* 0x0005382401007387 */ /* 0x000fe80000100800 */
[----:B------:R-:W-:Y:S04]  /*21470*/  STL [R1+0x804], R35 ;  /* 0x0008042301007387 */ /* 0x000fe80000100800 */
[----:B------:R-:W-:Y:S01]  /*21480*/  STL [R1+0x818], R34 ;  /* 0x0008182201007387 */ /* 0x000fe20000100800 */
[----:B--2---:R-:W-:-:S02]  /*21490*/  IADD3 R33, P4, PT, R33, UR7, RZ ;  /* 0x0000000721217c10 */ /* 0x004fc4000ff9e0ff */
        /* <DEDUP_REMOVED lines=38> */
[----:B------:R-:W-:Y:S02]  /*21700*/  IADD3.X R9, PT, PT, R9, UR37, RZ, P5, !PT ;  /* 0x0000002509097c10 */ /* 0x000fe4000affe4ff */
[----:B------:R-:W-:-:S03]  /*21710*/  IADD3 R13, P6, PT, R13, UR7, RZ ;  /* 0x000000070d0d7c10 */ /* 0x000fc6000ffde0ff */
[----:B------:R0:W-:Y:S01]  /*21720*/  STL [R1+0x7e0], R9 ;  /* 0x0007e00901007387 */ /* 0x0001e20000100800 */
[----:B------:R-:W-:Y:S02]  /*21730*/  IADD3 R12, P5, PT, R12, UR7, RZ ;  /* 0x000000070c0c7c10 */ /* 0x000fe4000ffbe0ff */
[----:B------:R-:W-:Y:S01]  /*21740*/  IADD3.X R11, PT, PT, R11, UR37, RZ, P4, !PT ;  /* 0x000000250b0b7c10 */ /* 0x000fe2000a7fe4ff */
[----:B------:R-:W-:Y:S04]  /*21750*/  STL [R1+0x7e8], R14 ;  /* 0x0007e80e01007387 */ /* 0x000fe80000100800 */
[----:B0-----:R-:W2:Y:S04]  /*21760*/  LDL.LU R9, [R1+0x7d4] ;  /* 0x0007d40001097983 */ /* 0x001ea80000300800 */
[----:B------:R-:W-:Y:S01]  /*21770*/  STL [R1+0x504], R13 ;  /* 0x0005040d01007387 */ /* 0x000fe20000100800 */
[----:B---3--:R-:W-:-:S05]  /*21780*/  IADD3 R7, P4, PT, R7, UR7, RZ ;  /* 0x0000000707077c10 */ /* 0x008fca000ff9e0ff */
[----:B------:R0:W-:Y:S04]  /*21790*/  STL [R1+0x7dc], R7 ;  /* 0x0007dc0701007387 */ /* 0x0001e80000100800 */
[----:B------:R-:W-:Y:S04]  /*217a0*/  STL [R1+0x4fc], R12 ;  /* 0x0004fc0c01007387 */ /* 0x000fe80000100800 */
[----:B0-----:R-:W3:Y:S04]  /*217b0*/  LDL.LU R7, [R1+0x500] ;  /* 0x0005000001077983 */ /* 0x001ee80000300800 */
[----:B------:R-:W-:Y:S01]  /*217c0*/  STL [R1+0x510], R11 ;  /* 0x0005100b01007387 */ /* 0x000fe20000100800 */
[----:B----4-:R-:W-:-:S03]  /*217d0*/  IADD3.X R10, PT, PT, R10, UR37, RZ, P3, !PT ;  /* 0x000000250a0a7c10 */ /* 0x010fc60009ffe4ff */
[----:B------:R-:W4:Y:S04]  /*217e0*/  LDL.LU R36, [R1+0x7cc] ;  /* 0x0007cc0001247983 */ /* 0x000f280000300800 */
[----:B------:R-:W4:Y:S04]  /*217f0*/  LDL.LU R35, [R1+0x4f8] ;  /* 0x0004f80001237983 */ /* 0x000f280000300800 */
[----:B------:R-:W4:Y:S04]  /*21800*/  LDL.LU R34, [R1+0x7c4] ;  /* 0x0007c40001227983 */ /* 0x000f280000300800 */
[----:B------:R0:W-:Y:S04]  /*21810*/  STL [R1+0x508], R10 ;  /* 0x0005080a01007387 */ /* 0x0001e80000100800 */
        /* <DEDUP_REMOVED lines=21> */
[----:B0-----:R-:W4:Y:S04]  /*21970*/  LDL.LU R10, [R1+0x4c4] ;  /* 0x0004c400010a7983 */ /* 0x001f280000300800 */
[----:B------:R-:W4:Y:S04]  /*21980*/  LDL.LU R12, [R1+0x7a0] ;  /* 0x0007a000010c7983 */ /* 0x000f280000300800 */
[----:B------:R-:W4:Y:S01]  /*21990*/  LDL.LU R11, [R1+0x4bc] ;  /* 0x0004bc00010b7983 */ /* 0x000f220000300800 */
[----:B--2---:R-:W-:-:S05]  /*219a0*/  IADD3 R9, P3, PT, R9, UR7, RZ ;  /* 0x0000000709097c10 */ /* 0x004fca000ff7e0ff */
[----:B------:R0:W-:Y:S04]  /*219b0*/  STL [R1+0x7d4], R9 ;  /* 0x0007d40901007387 */ /* 0x0001e80000100800 */
[----:B0-----:R-:W2:Y:S01]  /*219c0*/  LDL.LU R9, [R1+0x4d0] ;  /* 0x0004d00001097983 */ /* 0x001ea20000300800 */
[----:B---3--:R-:W-:-:S05]  /*219d0*/  IADD3.X R7, PT, PT, R7, UR37, RZ, P6, !PT ;  /* 0x0000002507077c10 */ /* 0x008fca000b7fe4ff */
[----:B------:R0:W-:Y:S04]  /*219e0*/  STL [R1+0x500], R7 ;  /* 0x0005000701007387 */ /* 0x0001e80000100800 */
[----:B0-----:R-:W3:Y:S01]  /*219f0*/  LDL.LU R7, [R1+0x79c] ;  /* 0x00079c0001077983 */ /* 0x001ee20000300800 */
[----:B----4-:R-:W-:Y:S02]  /*21a00*/  IADD3 R36, P6, PT, R36, UR7, RZ ;  /* 0x0000000724247c10 */ /* 0x010fe4000ffde0ff */
[----:B------:R-:W-:Y:S02]  /*21a10*/  IADD3.X R35, PT, PT, R35, UR37, RZ, P5, !PT ;  /* 0x0000002523237c10 */ /* 0x000fe4000affe4ff */
[----:B------:R-:W-:Y:S01]  /*21a20*/  IADD3 R34, P5, PT, R34, UR7, RZ ;  /* 0x0000000722227c10 */ /* 0x000fe2000ffbe0ff */
        /* <DEDUP_REMOVED lines=46> */
[----:B0-----:R-:W4:Y:S01]  /*21d10*/  LDL.LU R10, [R1+0x4c8] ;  /* 0x0004c800010a7983 */ /* 0x001f220000300800 */
[----:B------:R-:W-:-:S02]  /*21d20*/  IADD3.X R12, PT, PT, R12, UR37, RZ, P5, !PT ;  /* 0x000000250c0c7c10 */ /* 0x000fc4000affe4ff */
[----:B------:R-:W-:Y:S01]  /*21d30*/  IADD3 R11, P5, PT, R11, UR7, RZ ;  /* 0x000000070b0b7c10 */ /* 0x000fe2000ffbe0ff */
[----:B------:R-:W-:Y:S01]  /*21d40*/  STL [R1+0x7a8], R13 ;  /* 0x0007a80d01007387 */ /* 0x000fe20000100800 */
[----:B--2---:R-:W-:-:S05]  /*21d50*/  IADD3.X R9, PT, PT, R9, UR37, RZ, P4, !PT ;  /* 0x0000002509097c10 */ /* 0x004fca000a7fe4ff */
[----:B------:R0:W-:Y:S04]  /*21d60*/  STL [R1+0x4d0], R9 ;  /* 0x0004d00901007387 */ /* 0x0001e80000100800 */
[----:B------:R-:W-:Y:S04]  /*21d70*/  STL [R1+0x7a0], R12 ;  /* 0x0007a00c01007387 */ /* 0x000fe80000100800 */
[----:B0-----:R-:W2:Y:S04]  /*21d80*/  LDL.LU R9, [R1+0x794] ;  /* 0x0007940001097983 */ /* 0x001ea80000300800 */
[----:B------:R-:W-:Y:S04]  /*21d90*/  STL [R1+0x4bc], R11 ;  /* 0x0004bc0b01007387 */ /* 0x000fe80000100800 */
[----:B------:R-:W2:Y:S04]  /*21da0*/  LDL.LU R36, [R1+0x4c0] ;  /* 0x0004c00001247983 */ /* 0x000ea80000300800 */
[----:B------:R-:W2:Y:S01]  /*21db0*/  LDL.LU R35, [R1+0x78c] ;  /* 0x00078c0001237983 */ /* 0x000ea20000300800 */
[----:B---3--:R-:W-:-:S03]  /*21dc0*/  IADD3 R7, P4, PT, R7, UR7, RZ ;  /* 0x0000000707077c10 */ /* 0x008fc6000ff9e0ff */
        /* <DEDUP_REMOVED lines=23> */
[----:B0-----:R-:W3:Y:S04]  /*21f40*/  LDL.LU R7, [R1+0x768] ;  /* 0x0007680001077983 */ /* 0x001ee80000300800 */
[----:B------:R-:W3:Y:S04]  /*21f50*/  LDL.LU R12, [R1+0x484] ;  /* 0x00048400010c7983 */ /* 0x000ee80000300800 */
[----:B------:R-:W3:Y:S01]  /*21f60*/  LDL.LU R11, [R1+0x760] ;  /* 0x00076000010b7983 */ /* 0x000ee20000300800 */
[----:B----4-:R-:W-:-:S05]  /*21f70*/  IADD3.X R10, PT, PT, R10, UR37, RZ, P3, !PT ;  /* 0x000000250a0a7c10 */ /* 0x010fca0009ffe4ff */
[----:B------:R0:W-:Y:S04]  /*21f80*/  STL [R1+0x4c8], R10 ;  /* 0x0004c80a01007387 */ /* 0x0001e80000100800 */
[----:B0-----:R-:W4:Y:S01]  /*21f90*/  LDL.LU R10, [R1+0x47c] ;  /* 0x00047c00010a7983 */ /* 0x001f220000300800 */
[----:B--2---:R-:W-:-:S05]  /*21fa0*/  IADD3 R9, P3, PT, R9, UR7, RZ ;  /* 0x0000000709097c10 */ /* 0x004fca000ff7e0ff */
[----:B------:R0:W-:Y:S01]  /*21fb0*/  STL [R1+0x794], R9 ;  /* 0x0007940901007387 */ /* 0x0001e20000100800 */
[----:B------:R-:W-:Y:S02]  /*21fc0*/  IADD3.X R36, PT, PT, R36, UR37, RZ, P6, !PT ;  /* 0x0000002524247c10 */ /* 0x000fe4000b7fe4ff */
[----:B------:R-:W-:Y:S01]  /*21fd0*/  IADD3 R35, P6, PT, R35, UR7, RZ ;  /* 0x0000000723237c10 */ /* 0x000fe2000ffde0ff */
[----:B0-----:R-:W2:Y:S01]  /*21fe0*/  LDL.LU R9, [R1+0x490] ;  /* 0x0004900001097983 */ /* 0x001ea20000300800 */
[----:B---3--:R-:W-:-:S03]  /*21ff0*/  IADD3.X R34, PT, PT, R34, UR37, RZ, P5, !PT ;  /* 0x0000002522227c10 */ /* 0x008fc6000affe4ff */
        /* <DEDUP_REMOVED lines=41> */
[----:B------:R-:W-:-:S03]  /*22290*/  IADD3.X R7, PT, PT, R7, UR37, RZ, P6, !PT ;  /* 0x0000002507077c10 */ /* 0x000fc6000b7fe4ff */
[----:B------:R-:W-:Y:S04]  /*222a0*/  STL [R1+0x494], R15 ;  /* 0x0004940f01007387 */ /* 0x000fe80000100800 */
[----:B------:R0:W-:Y:S04]  /*222b0*/  STL [R1+0x768], R7 ;  /* 0x0007680701007387 */ /* 0x0001e80000100800 */
[----:B------:R-:W-:Y:S04]  /*222c0*/  STL [R1+0x770], R14 ;  /* 0x0007700e01007387 */ /* 0x000fe80000100800 */
[----:B0-----:R-:W3:Y:S01]  /*222d0*/  LDL.LU R7, [R1+0x75c] ;  /* 0x00075c0001077983 */ /* 0x001ee20000300800 */
[----:B------:R-:W-:-:S02]  /*222e0*/  IADD3 R13, P3, PT, R13, UR7, RZ ;  /* 0x000000070d0d7c10 */ /* 0x000fc4000ff7e0ff */
[----:B------:R-:W-:Y:S02]  /*222f0*/  IADD3.X R11, PT, PT, R11, UR37, RZ, P5, !PT ;  /* 0x000000250b0b7c10 */ /* 0x000fe4000affe4ff */
[----:B------:R-:W-:Y:S01]  /*22300*/  IADD3 R12, P6, PT, R12, UR7, RZ ;  /* 0x000000070c0c7c10 */ /* 0x000fe2000ffde0ff */
[----:B------:R-:W-:Y:S01]  /*22310*/  STL [R1+0x48c], R13 ;  /* 0x00048c0d01007387 */ /* 0x000fe20000100800 */
[----:B----4-:R-:W-:-:S05]  /*22320*/  IADD3 R10, P5, PT, R10, UR7, RZ ;  /* 0x000000070a0a7c10 */ /* 0x010fca000ffbe0ff */
[----:B------:R0:W-:Y:S04]  /*22330*/  STL [R1+0x47c], R10 ;  /* 0x00047c0a01007387 */ /* 0x0001e80000100800 */
[----:B------:R-:W-:Y:S04]  /*22340*/  STL [R1+0x484], R12 ;  /* 0x0004840c01007387 */ /* 0x000fe80000100800 */
[----:B0-----:R-:W4:Y:S04]  /*22350*/  LDL.LU R10, [R1+0x488] ;  /* 0x00048800010a7983 */ /* 0x001f280000300800 */
[----:B------:R-:W-:Y:S04]  /*22360*/  STL [R1+0x760], R11 ;  /* 0x0007600b01007387 */ /* 0x000fe80000100800 */
[----:B------:R-:W4:Y:S04]  /*22370*/  LDL.LU R36, [R1+0x754] ;  /* 0x0007540001247983 */ /* 0x000f280000300800 */
[----:B------:R-:W4:Y:S04]  /*22380*/  LDL.LU R35, [R1+0x480] ;  /* 0x0004800001237983 */ /* 0x000f280000300800 */
[----:B------:R-:W4:Y:S01]  /*22390*/  LDL.LU R34, [R1+0x74c] ;  /* 0x00074c0001227983 */ /* 0x000f220000300800 */
[----:B--2---:R-:W-:-:S05]  /*223a0*/  IADD3.X R9, PT, PT, R9, UR37, RZ, P4, !PT ;  /* 0x0000002509097c10 */ /* 0x004fca000a7fe4ff */
        /* <DEDUP_REMOVED lines=25> */
[----:B---3--:R-:W-:-:S05]  /*22540*/  IADD3 R7, P4, PT, R7, UR7, RZ ;  /* 0x0000000707077c10 */ /* 0x008fca000ff9e0ff */
[----:B------:R0:W-:Y:S04]  /*22550*/  STL [R1+0x75c], R7 ;  /* 0x00075c0701007387 */ /* 0x0001e80000100800 */
[----:B0-----:R-:W3:Y:S01]  /*22560*/  LDL.LU R7, [R1+0x720] ;  /* 0x0007200001077983 */ /* 0x001ee20000300800 */
[----:B----4-:R-:W-:-:S05]  /*22570*/  IADD3.X R10, PT, PT, R10, UR37, RZ, P3, !PT ;  /* 0x000000250a0a7c10 */ /* 0x010fca0009ffe4ff */
[----:B------:R0:W-:Y:S01]  /*22580*/  STL [R1+0x488], R10 ;  /* 0x0004880a01007387 */ /* 0x0001e20000100800 */
[----:B------:R-:W-:-:S03]  /*22590*/  IADD3 R36, P3, PT, R36, UR7, RZ ;  /* 0x0000000724247c10 */ /* 0x000fc6000ff7e0ff */
[----:B0-----:R-:W4:Y:S01]  /*225a0*/  LDL.LU R10, [R1+0x43c] ;  /* 0x00043c00010a7983 */ /* 0x001f220000300800 */
[----:B------:R-:W-:Y:S02]  /*225b0*/  IADD3.X R35, PT, PT, R35, UR37, RZ, P6, !PT ;  /* 0x0000002523237c10 */ /* 0x000fe4000b7fe4ff */
[----:B------:R-:W-:Y:S01]  /*225c0*/  IADD3 R34, P6, PT, R34, UR7, RZ ;  /* 0x0000000722227c10 */ /* 0x000fe2000ffde0ff */
[----:B------:R-:W-:Y:S04]  /*225d0*/  STL [R1+0x754], R36 ;  /* 0x0007542401007387 */ /* 0x000fe80000100800 */
[----:B------:R-:W-:Y:S04]  /*225e0*/  STL [R1+0x480], R35 ;  /* 0x0004802301007387 */ /* 0x000fe80000100800 */
[----:B------:R-:W-:Y:S01]  /*225f0*/  STL [R1+0x74c], R34 ;  /* 0x00074c2201007387 */ /* 0x000fe20000100800 */
[----:B--2---:R-:W-:-:S02]  /*22600*/  IADD3.X R33, PT, PT, R33, UR37, RZ, P5, !PT ;  /* 0x0000002521217c10 */ /* 0x004fc4000affe4ff */
        /* <DEDUP_REMOVED lines=37> */
[----:B------:R-:W-:Y:S02]  /*22860*/  IADD3.X R13, PT, PT, R13, UR37, RZ, P3, !PT ;  /* 0x000000250d0d7c10 */ /* 0x000fe40009ffe4ff */
[----:B------:R-:W-:Y:S01]  /*22870*/  IADD3 R9, P3, PT, R9, UR7, RZ ;  /* 0x0000000709097c10 */ /* 0x000fe2000ff7e0ff */
[----:B------:R-:W-:Y:S04]  /*22880*/  STL [R1+0x738], R15 ;  /* 0x0007380f01007387 */ /* 0x000fe80000100800 */
[----:B------:R0:W-:Y:S01]  /*22890*/  STL [R1+0x44c], R9 ;  /* 0x00044c0901007387 */ /* 0x0001e20000100800 */
[----:B------:R-:W-:-:S03]  /*228a0*/  IADD3.X R12, PT, PT, R12, UR37, RZ, P6, !PT ;  /* 0x000000250c0c7c10 */ /* 0x000fc6000b7fe4ff */
[----:B------:R-:W-:Y:S04]  /*228b0*/  STL [R1+0x454], R14 ;  /* 0x0004540e01007387 */ /* 0x000fe80000100800 */
[----:B0-----:R-:W2:Y:S04]  /*228c0*/  LDL.LU R9, [R1+0x450] ;  /* 0x0004500001097983 */ /* 0x001ea80000300800 */
[----:B------:R-:W-:Y:S01]  /*228d0*/  STL [R1+0x730], R13 ;  /* 0x0007300d01007387 */ /* 0x000fe20000100800 */
[----:B---3--:R-:W-:-:S05]  /*228e0*/  IADD3.X R7, PT, PT, R7, UR37, RZ, P5, !PT ;  /* 0x0000002507077c10 */ /* 0x008fca000affe4ff */
[----:B------:R0:W-:Y:S04]  /*228f0*/  STL [R1+0x720], R7 ;  /* 0x0007200701007387 */ /* 0x0001e80000100800 */
[----:B------:R-:W-:Y:S04]  /*22900*/  STL [R1+0x728], R12 ;  /* 0x0007280c01007387 */ /* 0x000fe80000100800 */
[----:B0-----:R-:W3:Y:S01]  /*22910*/  LDL.LU R7, [R1+0x71c] ;  /* 0x00071c0001077983 */ /* 0x001ee20000300800 */
[----:B------:R-:W-:-:S05]  /*22920*/  IADD3 R11, P6, PT, R11, UR7, RZ ;  /* 0x000000070b0b7c10 */ /* 0x000fca000ffde0ff */
[----:B------:R-:W-:Y:S04]  /*22930*/  STL [R1+0x444], R11 ;  /* 0x0004440b01007387 */ /* 0x000fe80000100800 */
[----:B------:R-:W3:Y:S04]  /*22940*/  LDL.LU R36, [R1+0x448] ;  /* 0x0004480001247983 */ /* 0x000ee80000300800 */
[----:B------:R-:W3:Y:S01]  /*22950*/  LDL.LU R35, [R1+0x714] ;  /* 0x0007140001237983 */ /* 0x000ee20000300800 */
[----:B----4-:R-:W-:-:S03]  /*22960*/  IADD3 R10, P5, PT, R10, UR7, RZ ;  /* 0x000000070a0a7c10 */ /* 0x010fc6000ffbe0ff */
        /* <DEDUP_REMOVED lines=26> */
[----:B--2---:R-:W-:-:S05]  /*22b10*/  IADD3.X R9, PT, PT, R9, UR37, RZ, P4, !PT ;  /* 0x0000002509097c10 */ /* 0x004fca000a7fe4ff */
[----:B------:R0:W-:Y:S04]  /*22b20*/  STL [R1+0x450], R9 ;  /* 0x0004500901007387 */ /* 0x0001e80000100800 */
[----:B0-----:R-:W2:Y:S01]  /*22b30*/  LDL.LU R9, [R1+0x404] ;  /* 0x0004040001097983 */ /* 0x001ea20000300800 */
[----:B---3--:R-:W-:-:S05]  /*22b40*/  IADD3 R7, P4, PT, R7, UR7, RZ ;  /* 0x0000000707077c10 */ /* 0x008fca000ff9e0ff */
[----:B------:R0:W-:Y:S04]  /*22b50*/  STL [R1+0x71c], R7 ;  /* 0x00071c0701007387 */ /* 0x0001e80000100800 */
[----:B0-----:R-:W3:Y:S01]  /*22b60*/  LDL.LU R7, [R1+0x6e0] ;  /* 0x0006e00001077983 */ /* 0x001ee20000300800 */
[----:B------:R-:W-:Y:S02]  /*22b70*/  IADD3.X R36, PT, PT, R36, UR37, RZ, P3, !PT ;  /* 0x0000002524247c10 */ /* 0x000fe40009ffe4ff */
[----:B------:R-:W-:Y:S02]  /*22b80*/  IADD3 R35, P3, PT, R35, UR7, RZ ;  /* 0x0000000723237c10 */ /* 0x000fe4000ff7e0ff */
[----:B----4-:R-:W-:Y:S01]  /*22b90*/  IADD3.X R34, PT, PT, R34, UR37, RZ, P6, !PT ;  /* 0x0000002522227c10 */ /* 0x010fe2000b7fe4ff */
        /* <DEDUP_REMOVED lines=52> */
[----:B------:R-:W-:Y:S04]  /*22ee0*/  STL [R1+0x40c], R12 ;  /* 0x00040c0c01007387 */ /* 0x000fe80000100800 */
[----:B0-----:R-:W2:Y:S04]  /*22ef0*/  LDL.LU R9, [R1+0x410] ;  /* 0x0004100001097983 */ /* 0x001ea80000300800 */
[----:B------:R-:W-:Y:S04]  /*22f00*/  STL [R1+0x6e8], R11 ;  /* 0x0006e80b01007387 */ /* 0x000fe80000100800 */
[----:B------:R-:W2:Y:S04]  /*22f10*/  LDL.LU R36, [R1+0x6dc] ;  /* 0x0006dc0001247983 */ /* 0x000ea80000300800 */
[----:B------:R-:W2:Y:S01]  /*22f20*/  LDL.LU R35, [R1+0x408] ;  /* 0x0004080001237983 */ /* 0x000ea20000300800 */
[----:B---3--:R-:W-:-:S03]  /*22f30*/  IADD3.X R7, PT, PT, R7, UR37, RZ, P5, !PT ;  /* 0x0000002507077c10 */ /* 0x008fc6000affe4ff */
        /* <DEDUP_REMOVED lines=26> */
[----:B----4-:R-:W-:-:S05]  /*230e0*/  IADD3 R10, P5, PT, R10, UR7, RZ ;  /* 0x000000070a0a7c10 */ /* 0x010fca000ffbe0ff */
[----:B------:R0:W-:Y:S04]  /*230f0*/  STL [R1+0x3fc], R10 ;  /* 0x0003fc0a01007387 */ /* 0x0001e80000100800 */
[----:B0-----:R-:W4:Y:S01]  /*23100*/  LDL.LU R10, [R1+0x6a8] ;  /* 0x0006a800010a7983 */ /* 0x001f220000300800 */
[----:B--2---:R-:W-:-:S05]  /*23110*/  IADD3.X R9, PT, PT, R9, UR37, RZ, P4, !PT ;  /* 0x0000002509097c10 */ /* 0x004fca000a7fe4ff */
[----:B------:R0:W-:Y:S01]  /*23120*/  STL [R1+0x410], R9 ;  /* 0x0004100901007387 */ /* 0x0001e20000100800 */
[----:B------:R-:W-:Y:S02]  /*23130*/  IADD3 R36, P4, PT, R36, UR7, RZ ;  /* 0x0000000724247c10 */ /* 0x000fe4000ff9e0ff */
[----:B------:R-:W-:Y:S01]  /*23140*/  IADD3.X R35, PT, PT, R35, UR37, RZ, P3, !PT ;  /* 0x0000002523237c10 */ /* 0x000fe20009ffe4ff */
[----:B0-----:R-:W2:Y:S01]  /*23150*/  LDL.LU R9, [R1+0x3c4] ;  /* 0x0003c40001097983 */ /* 0x001ea20000300800 */
[----:B---3--:R-:W-:-:S03]  /*23160*/  IADD3 R34, P3, PT, R34, UR7, RZ ;  /* 0x0000000722227c10 */ /* 0x008fc6000ff7e0ff */
        /* <DEDUP_REMOVED lines=47> */
[----:B------:R-:W-:-:S03]  /*23460*/  IADD3.X R12, PT, PT, R12, UR37, RZ, P3, !PT ;  /* 0x000000250c0c7c10 */ /* 0x000fc60009ffe4ff */
[----:B------:R-:W-:Y:S01]  /*23470*/  STL [R1+0x6b8], R13 ;  /* 0x0006b80d01007387 */ /* 0x000fe20000100800 */
[----:B------:R-:W-:Y:S02]  /*23480*/  IADD3 R11, P3, PT, R11, UR7, RZ ;  /* 0x000000070b0b7c10 */ /* 0x000fe4000ff7e0ff */
[----:B----4-:R-:W-:-:S05]  /*23490*/  IADD3.X R10, PT, PT, R10, UR37, RZ, P6, !PT ;  /* 0x000000250a0a7c10 */ /* 0x010fca000b7fe4ff */
        /* <DEDUP_REMOVED lines=96> */
[----:B------:R-:W-:Y:S04]  /*23aa0*/  STL [R1+0x670], R11 ;  /* 0x0006700b01007387 */ /* 0x000fe80000100800 */
[----:B------:R-:W3:Y:S04]  /*23ab0*/  LDL.LU R36, [R1+0x37c] ;  /* 0x00037c0001247983 */ /* 0x000ee80000300800 */
[----:B------:R-:W3:Y:S04]  /*23ac0*/  LDL.LU R35, [R1+0x390] ;  /* 0x0003900001237983 */ /* 0x000ee80000300800 */
[----:B------:R-:W3:Y:S01]  /*23ad0*/  LDL.LU R34, [R1+0x65c] ;  /* 0x00065c0001227983 */ /* 0x000ee20000300800 */
[----:B----4-:R-:W-:-:S05]  /*23ae0*/  IADD3.X R10, PT, PT, R10, UR37, RZ, P6, !PT ;  /* 0x000000250a0a7c10 */ /* 0x010fca000b7fe4ff */
        /* <DEDUP_REMOVED lines=31> */
[----:B------:R-:W-:Y:S02]  /*23ce0*/  IADD3 R36, P5, PT, R36, UR7, RZ ;  /* 0x0000000724247c10 */ /* 0x000fe4000ffbe0ff */
[----:B------:R-:W-:Y:S02]  /*23cf0*/  IADD3.X R35, PT, PT, R35, UR37, RZ, P4, !PT ;  /* 0x0000002523237c10 */ /* 0x000fe4000a7fe4ff */
[----:B------:R-:W-:Y:S01]  /*23d00*/  IADD3 R34, P4, PT, R34, UR7, RZ ;  /* 0x0000000722227c10 */ /* 0x000fe2000ff9e0ff */
[----:B------:R-:W-:Y:S01]  /*23d10*/  STL [R1+0x37c], R36 ;  /* 0x00037c2401007387 */ /* 0x000fe20000100800 */
[----:B----4-:R-:W-:-:S03]  /*23d20*/  IADD3.X R33, PT, PT, R33, UR37, RZ, P3, !PT ;  /* 0x0000002521217c10 */ /* 0x010fc60009ffe4ff */
        /* <DEDUP_REMOVED lines=785> */
[----:B------:R-:W-:Y:S01]  /*26e40*/  STL [R1+0xa4], R15 ;  /* 0x0000a40f01007387 */ /* 0x000fe20000100800 */
[----:B------:R-:W-:-:S03]  /*26e50*/  IADD3.X R12, PT, PT, R12, UR36, RZ, P4, !PT ;  /* 0x000000240c0c7c10 */ /* 0x000fc6000a7fe4ff */
[----:B------:R0:W-:Y:S04]  /*26e60*/  STL [R1+0x80], R9 ;  /* 0x0000800901007387 */ /* 0x0001e80000100800 */
[----:B------:R-:W-:Y:S04]  /*26e70*/  STL [R1+0x88], R14 ;  /* 0x0000880e01007387 */ /* 0x000fe80000100800 */
[----:B0-----:R-:W2:Y:S04]  /*26e80*/  LDL.LU R9, [R1+0x84] ;  /* 0x0000840001097983 */ /* 0x001ea80000300800 */
[----:B------:R-:W-:Y:S01]  /*26e90*/  STL [R1+0x9c], R13 ;  /* 0x00009c0d01007387 */ /* 0x000fe20000100800 */
[----:B---3--:R-:W-:-:S05]  /*26ea0*/  IADD3.X R7, PT, PT, R7, UR36, RZ, P3, !PT ;  /* 0x0000002407077c10 */ /* 0x008fca0009ffe4ff */
[----:B------:R0:W-:Y:S04]  /*26eb0*/  STL [R1+0x8c], R7 ;  /* 0x00008c0701007387 */ /* 0x0001e80000100800 */
[----:B------:R1:W-:Y:S04]  /*26ec0*/  STL [R1+0x94], R12 ;  /* 0x0000940c01007387 */ /* 0x0003e80000100800 */
[----:B0-----:R-:W3:Y:S01]  /*26ed0*/  LDL.LU R7, [R1+0x68] ;  /* 0x0000680001077983 */ /* 0x001ee20000300800 */
[----:B------:R-:W-:-:S05]  /*26ee0*/  IADD3 R11, P4, PT, R11, UR13, RZ ;  /* 0x0000000d0b0b7c10 */ /* 0x000fca000ff9e0ff */
[----:B------:R0:W-:Y:S04]  /*26ef0*/  STL [R1+0x78], R11 ;  /* 0x0000780b01007387 */ /* 0x0001e80000100800 */
        /* <DEDUP_REMOVED lines=26> */
[----:B-1----:R-:W4:Y:S04]  /*270a0*/  LDL.LU R12, [R1+0x1c] ;  /* 0x00001c00010c7983 */ /* 0x002f280000300800 */
[----:B0-----:R-:W4:Y:S04]  /*270b0*/  LDL.LU R11, [R1+0x14] ;  /* 0x00001400010b7983 */ /* 0x001f280000300800 */
[----:B------:R-:W4:Y:S01]  /*270c0*/  LDL.LU R10, [R1] ;  /* 0x00000000010a7983 */ /* 0x000f220000300800 */
        /* <DEDUP_REMOVED lines=12> */
[----:B------:R-:W-:Y:S02]  /*27190*/  IADD3.X R32, PT, PT, R32, UR36, RZ, P3, !PT ;  /* 0x0000002420207c10 */ /* 0x000fe40009ffe4ff */
[----:B------:R-:W-:Y:S02]  /*271a0*/  IADD3.X R28, PT, PT, R28, UR36, RZ, P5, !PT ;  /* 0x000000241c1c7c10 */ /* 0x000fe4000affe4ff */
[----:B------:R-:W-:Y:S02]  /*271b0*/  IADD3 R27, P5, PT, R27, UR13, RZ ;  /* 0x0000000d1b1b7c10 */ /* 0x000fe4000ffbe0ff */
[----:B------:R-:W-:Y:S01]  /*271c0*/  IADD3 R31, P3, PT, R31, UR13, RZ ;  /* 0x0000000d1f1f7c10 */ /* 0x000fe2000ff7e0ff */
[----:B------:R-:W-:Y:S01]  /*271d0*/  STL [R1+0x74], R34 ;  /* 0x0000742201007387 */ /* 0x000fe20000100800 */
[----:B------:R-:W-:Y:S02]  /*271e0*/  IADD3.X R30, PT, PT, R30, UR36, RZ, P6, !PT ;  /* 0x000000241e1e7c10 */ /* 0x000fe4000b7fe4ff */
[----:B------:R-:W-:Y:S01]  /*271f0*/  IADD3 R29, P6, PT, R29, UR13, RZ ;  /* 0x0000000d1d1d7c10 */ /* 0x000fe2000ffde0ff */
[----:B------:R-:W-:Y:S01]  /*27200*/  STL [R1+0x58], R33 ;  /* 0x0000582101007387 */ /* 0x000fe20000100800 */
[----:B------:R-:W-:-:S03]  /*27210*/  IADD3.X R26, PT, PT, R26, UR36, RZ, P4, !PT ;  /* 0x000000241a1a7c10 */ /* 0x000fc6000a7fe4ff */
[----:B------:R-:W-:Y:S01]  /*27220*/  STL [R1+0x6c], R32 ;  /* 0x00006c2001007387 */ /* 0x000fe20000100800 */
[----:B------:R-:W-:Y:S02]  /*27230*/  IADD3 R25, P4, PT, R25, UR13, RZ ;  /* 0x0000000d19197c10 */ /* 0x000fe4000ff9e0ff */
[----:B------:R-:W-:Y:S02]  /*27240*/  IADD3.X R20, PT, PT, R20, UR36, RZ, P5, !PT ;  /* 0x0000002414147c10 */ /* 0x000fe4000affe4ff */
[----:B------:R-:W-:Y:S01]  /*27250*/  IADD3 R19, P5, PT, R19, UR13, RZ ;  /* 0x0000000d13137c10 */ /* 0x000fe2000ffbe0ff */
[----:B------:R-:W-:Y:S01]  /*27260*/  STL [R1+0x50], R31 ;  /* 0x0000501f01007387 */ /* 0x000fe20000100800 */
[----:B------:R-:W-:Y:S02]  /*27270*/  IADD3.X R24, PT, PT, R24, UR36, RZ, P3, !PT ;  /* 0x0000002418187c10 */ /* 0x000fe40009ffe4ff */
[----:B------:R-:W-:Y:S01]  /*27280*/  IADD3.X R22, PT, PT, R22, UR36, RZ, P6, !PT ;  /* 0x0000002416167c10 */ /* 0x000fe2000b7fe4ff */
[----:B------:R-:W-:Y:S01]  /*27290*/  STL [R1+0x64], R30 ;  /* 0x0000641e01007387 */ /* 0x000fe20000100800 */
[----:B------:R-:W-:-:S02]  /*272a0*/  IADD3 R23, P3, PT, R23, UR13, RZ ;  /* 0x0000000d17177c10 */ /* 0x000fc4000ff7e0ff */
[----:B------:R-:W-:Y:S01]  /*272b0*/  IADD3 R21, P6, PT, R21, UR13, RZ ;  /* 0x0000000d15157c10 */ /* 0x000fe2000ffde0ff */
[----:B------:R-:W-:Y:S04]  /*272c0*/  STL [R1+0x48], R29 ;  /* 0x0000481d01007387 */ /* 0x000fe80000100800 */
[----:B------:R-:W-:Y:S04]  /*272d0*/  STL [R1+0x5c], R28 ;  /* 0x00005c1c01007387 */ /* 0x000fe80000100800 */
[----:B------:R-:W-:Y:S01]  /*272e0*/  STL [R1+0x40], R27 ;  /* 0x0000401b01007387 */ /* 0x000fe20000100800 */
[----:B------:R-:W-:Y:S01]  /*272f0*/  IADD3.X R12, PT, PT, R12, UR36, RZ, P5, !PT ;  /* 0x000000240c0c7c10 */ /* 0x000fe2000affe4ff */
[----:B------:R-:W0:Y:S02]  /*27300*/  SYNCS.PHASECHK.TRANS64.TRYWAIT P5, [UR8], R6 ;  /* 0x00000006ff0075a7 */ /* 0x000e2400080a1108 */
[----:B------:R-:W-:Y:S01]  /*27310*/  STL [R1+0x54], R26 ;  /* 0x0000541a01007387 */ /* 0x000fe20000100800 */
[----:B------:R-:W-:-:S03]  /*27320*/  IADD3.X R14, PT, PT, R14, UR36, RZ, P6, !PT ;  /* 0x000000240e0e7c10 */ /* 0x000fc6000b7fe4ff */
[----:B------:R-:W-:Y:S01]  /*27330*/  STL [R1+0x38], R25 ;  /* 0x0000381901007387 */ /* 0x000fe20000100800 */
[----:B------:R-:W-:Y:S02]  /*27340*/  IADD3.X R18, PT, PT, R18, UR36, RZ, P4, !PT ;  /* 0x0000002412127c10 */ /* 0x000fe4000a7fe4ff */
[----:B------:R-:W-:Y:S01]  /*27350*/  IADD3 R13, P6, PT, R13, UR13, RZ ;  /* 0x0000000d0d0d7c10 */ /* 0x000fe2000ffde0ff */
[----:B------:R-:W-:Y:S01]  /*27360*/  STL [R1+0x4c], R24 ;  /* 0x00004c1801007387 */ /* 0x000fe20000100800 */
[----:B------:R-:W-:-:S03]  /*27370*/  IADD3 R17, P4, PT, R17, UR13, RZ ;  /* 0x0000000d11117c10 */ /* 0x000fc6000ff9e0ff */
[----:B------:R-:W-:Y:S01]  /*27380*/  STL [R1+0x30], R23 ;  /* 0x0000301701007387 */ /* 0x000fe20000100800 */
[----:B------:R-:W-:-:S03]  /*27390*/  IADD3.X R16, PT, PT, R16, UR36, RZ, P3, !PT ;  /* 0x0000002410107c10 */ /* 0x000fc60009ffe4ff */
[----:B------:R-:W-:Y:S01]  /*273a0*/  STL [R1+0x44], R22 ;  /* 0x0000441601007387 */ /* 0x000fe20000100800 */
[----:B------:R-:W-:-:S03]  /*273b0*/  IADD3 R15, P3, PT, R15, UR13, RZ ;  /* 0x0000000d0f0f7c10 */ /* 0x000fc6000ff7e0ff */
[----:B------:R-:W-:Y:S04]  /*273c0*/  STL [R1+0x28], R21 ;  /* 0x0000281501007387 */ /* 0x000fe80000100800 */
[----:B------:R-:W-:Y:S01]  /*273d0*/  STL [R1+0x3c], R20 ;  /* 0x00003c1401007387 */ /* 0x000fe20000100800 */
[----:B------:R-:W-:-:S03]  /*273e0*/  IADD3.X R11, PT, PT, R11, UR36, RZ, P4, !PT ;  /* 0x000000240b0b7c10 */ /* 0x000fc6000a7fe4ff */
[----:B------:R-:W-:Y:S01]  /*273f0*/  STL [R1+0x20], R19 ;  /* 0x0000201301007387 */ /* 0x000fe20000100800 */
[----:B------:R-:W-:-:S03]  /*27400*/  IADD3 R10, P4, PT, R10, UR13, RZ ;  /* 0x0000000d0a0a7c10 */ /* 0x000fc6000ff9e0ff */
[----:B------:R-:W-:Y:S04]  /*27410*/  STL [R1+0x34], R18 ;  /* 0x0000341201007387 */ /* 0x000fe80000100800 */
[----:B------:R-:W-:Y:S04]  /*27420*/  STL [R1+0x18], R17 ;  /* 0x0000181101007387 */ /* 0x000fe80000100800 */
[----:B------:R-:W-:Y:S04]  /*27430*/  STL [R1+0x2c], R16 ;  /* 0x00002c1001007387 */ /* 0x000fe80000100800 */
[----:B------:R-:W-:Y:S04]  /*27440*/  STL [R1+0x10], R15 ;  /* 0x0000100f01007387 */ /* 0x000fe80000100800 */
[----:B------:R-:W-:Y:S01]  /*27450*/  STL [R1+0x24], R14 ;  /* 0x0000240e01007387 */ /* 0x000fe20000100800 */
[----:B-----5:R-:W-:-:S03]  /*27460*/  IADD3.X R165, PT, PT, R165, UR36, RZ, P4, !PT ;  /* 0x00000024a5a57c10 */ /* 0x020fc6000a7fe4ff */
[----:B------:R-:W-:Y:S01]  /*27470*/  STL [R1+0x8], R13 ;  /* 0x0000080d01007387 */ /* 0x000fe20000100800 */
[----:B------:R-:W-:-:S03]  /*27480*/  IADD3 R160, P4, PT, R160, UR13, RZ ;  /* 0x0000000da0a07c10 */ /* 0x000fc6000ff9e0ff */
[----:B------:R-:W-:Y:S04]  /*27490*/  STL [R1+0x1c], R12 ;  /* 0x00001c0c01007387 */ /* 0x000fe80000100800 */
[----:B------:R-:W-:Y:S04]  /*274a0*/  STL [R1+0x14], R11 ;  /* 0x0000140b01007387 */ /* 0x000fe80000100800 */
[----:B------:R-:W-:Y:S01]  /*274b0*/  STL [R1], R10 ;  /* 0x0000000a01007387 */ /* 0x000fe20000100800 */
[----:B------:R-:W-:Y:S02]  /*274c0*/  IADD3.X R159, PT, PT, R159, UR36, RZ, P4, !PT ;  /* 0x000000249f9f7c10 */ /* 0x000fe4000a7fe4ff */
[----:B------:R-:W-:-:S04]  /*274d0*/  IADD3 R154, P4, PT, R154, UR13, RZ ;  /* 0x0000000d9a9a7c10 */ /* 0x000fc8000ff9e0ff */
[----:B------:R-:W-:Y:S02]  /*274e0*/  IADD3.X R153, PT, PT, R153, UR36, RZ, P4, !PT ;  /* 0x0000002499997c10 */ /* 0x000fe4000a7fe4ff */
[----:B------:R-:W-:-:S04]  /*274f0*/  IADD3 R148, P4, PT, R148, UR13, RZ ;  /* 0x0000000d94947c10 */ /* 0x000fc8000ff9e0ff */
[----:B------:R-:W-:Y:S02]  /*27500*/  IADD3.X R147, PT, PT, R147, UR36, RZ, P4, !PT ;  /* 0x0000002493937c10 */ /* 0x000fe4000a7fe4ff */
[----:B------:R-:W-:Y:S02]  /*27510*/  PRMT R38, RZ, 0x7610, R38 ;  /* 0x00007610ff267816 */ /* 0x000fe40000000026 */
[----:B--2---:R-:W-:Y:S02]  /*27520*/  IADD3.X R9, PT, PT, R9, UR36, RZ, P3, !PT ;  /* 0x0000002409097c10 */ /* 0x004fe40009ffe4ff */
[----:B------:R-:W-:-:S03]  /*27530*/  IADD3 R164, P3, PT, R164, UR13, RZ ;  /* 0x0000000da4a47c10 */ /* 0x000fc6000ff7e0ff */
[----:B------:R-:W-:Y:S01]  /*27540*/  STL [R1+0xc], R9 ;  /* 0x00000c0901007387 */ /* 0x000fe20000100800 */
[----:B------:R-:W-:Y:S02]  /*27550*/  IADD3.X R163, PT, PT, R163, UR36, RZ, P3, !PT ;  /* 0x00000024a3a37c10 */ /* 0x000fe40009ffe4ff */
[----:B------:R-:W-:-:S04]  /*27560*/  IADD3 R158, P3, PT, R158, UR13, RZ ;  /* 0x0000000d9e9e7c10 */ /* 0x000fc8000ff7e0ff */
[----:B------:R-:W-:Y:S02]  /*27570*/  IADD3.X R157, PT, PT, R157, UR36, RZ, P3, !PT ;  /* 0x000000249d9d7c10 */ /* 0x000fe40009ffe4ff */
[----:B------:R-:W-:Y:S02]  /*27580*/  IADD3 R152, P3, PT, R152, UR13, RZ ;  /* 0x0000000d98987c10 */ /* 0x000fe4000ff7e0ff */
[----:B---3--:R-:W-:Y:S02]  /*27590*/  IADD3.X R7, PT, PT, R7, UR36, RZ, P6, !PT ;  /* 0x0000002407077c10 */ /* 0x008fe4000b7fe4ff */
[----:B------:R-:W-:-:S04]  /*275a0*/  IADD3 R162, P6, PT, R162, UR13, RZ ;  /* 0x0000000da2a27c10 */ /* 0x000fc8000ffde0ff */
[----:B------:R-:W-:Y:S02]  /*275b0*/  IADD3.X R161, PT, PT, R161, UR36, RZ, P6, !PT ;  /* 0x00000024a1a17c10 */ /* 0x000fe4000b7fe4ff */
[----:B------:R-:W-:Y:S01]  /*275c0*/  IADD3 R156, P6, PT, R156, UR13, RZ ;  /* 0x0000000d9c9c7c10 */ /* 0x000fe2000ffde0ff */
[----:B------:R1:W-:Y:S03]  /*275d0*/  STL [R1+0x4], R7 ;  /* 0x0000040701007387 */ /* 0x0003e60000100800 */
[----:B------:R-:W-:Y:S02]  /*275e0*/  IADD3.X R155, PT, PT, R155, UR36, RZ, P6, !PT ;  /* 0x000000249b9b7c10 */ /* 0x000fe4000b7fe4ff */
[----:B------:R-:W-:Y:S02]  /*275f0*/  IADD3 R150, P6, PT, R150, UR13, RZ ;  /* 0x0000000d96967c10 */ /* 0x000fe4000ffde0ff */
[----:B-1----:R-:W-:-:S02]  /*27600*/  SHF.R.U32.HI R7, RZ, 0x6, R8 ;  /* 0x00000006ff077819 */ /* 0x002fc40000011608 */
[----:B------:R-:W-:Y:S02]  /*27610*/  SHF.R.U32.HI R8, RZ, 0x6, R8 ;  /* 0x00000006ff087819 */ /* 0x000fe40000011608 */
[----:B------:R-:W-:Y:S02]  /*27620*/  IADD3.X R149, PT, PT, R149, UR36, RZ, P6, !PT ;  /* 0x0000002495957c10 */ /* 0x000fe4000b7fe4ff */
[----:B------:R-:W-:Y:S02]  /*27630*/  IADD3 R144, P6, PT, R144, UR13, RZ ;  /* 0x0000000d90907c10 */ /* 0x000fe4000ffde0ff */
[----:B------:R-:W-:Y:S02]  /*27640*/  SGXT.U32 R7, R7, 0x1 ;  /* 0x000000010707781a */ /* 0x000fe40000000000 */
[----:B------:R-:W-:Y:S02]  /*27650*/  SGXT.U32 R8, R8, 0x1 ;  /* 0x000000010808781a */ /* 0x000fe40000000000 */
[----:B------:R-:W-:-:S02]  /*27660*/  IADD3.X R151, PT, PT, R151, UR36, RZ, P3, !PT ;  /* 0x0000002497977c10 */ /* 0x000fc40009ffe4ff */
[----:B------:R-:W-:Y:S02]  /*27670*/  IADD3 R146, P3, PT, R146, UR13, RZ ;  /* 0x0000000d92927c10 */ /* 0x000fe4000ff7e0ff */
[----:B------:R-:W-:Y:S02]  /*27680*/  IADD3.X R143, PT, PT, R143, UR36, RZ, P6, !PT ;  /* 0x000000248f8f7c10 */ /* 0x000fe4000b7fe4ff */
[----:B------:R-:W-:Y:S02]  /*27690*/  LOP3.LUT R8, R8, 0x2, RZ, 0xfc, !PT ;  /* 0x0000000208087812 */ /* 0x000fe400078efcff */
[----:B------:R-:W-:Y:S02]  /*276a0*/  LOP3.LUT R7, R7, 0x4, RZ, 0xfc, !PT ;  /* 0x0000000407077812 */ /* 0x000fe400078efcff */
[----:B------:R-:W-:Y:S02]  /*276b0*/  IADD3 R142, P6, PT, R142, UR13, RZ ;  /* 0x0000000d8e8e7c10 */ /* 0x000fe4000ffde0ff */
[----:B------:R-:W-:-:S02]  /*276c0*/  IADD3.X R145, PT, PT, R145, UR36, RZ, P3, !PT ;  /* 0x0000002491917c10 */ /* 0x000fc40009ffe4ff */
[----:B------:R-:W-:Y:S02]  /*276d0*/  ISETP.GE.AND P4, PT, R8, UR4, PT ;  /* 0x0000000408007c0c */ /* 0x000fe4000bf86270 */
[----:B------:R-:W-:Y:S02]  /*276e0*/  ISETP.GE.AND P3, PT, R7, UR4, PT ;  /* 0x0000000407007c0c */ /* 0x000fe4000bf66270 */
[----:B------:R-:W-:Y:S01]  /*276f0*/  IADD3.X R141, PT, PT, R141, UR36, RZ, P6, !PT ;  /* 0x000000248d8d7c10 */ /* 0x000fe2000b7fe4ff */
[----:B0-----:R-:W-:Y:S10]  /*27700*/  @!P5 BRA `(.L_x_8) ;  /* 0x000000f800d4d947 */ /* 0x001ff40003800000 */
.L_x_16:
[----:B------:R-:W0:Y:S01]  /*27710*/  S2R R7, SR_TID.X ;  /* 0x0000000000077919 */ /* 0x000e220000002100 */
[----:B------:R-:W-:Y:S01]  /*27720*/  @!P2 IMAD.MOV.U32 R6, RZ, RZ, R142 ;  /* 0x000000ffff06a224 */ /* 0x000fe200078e008e */
[----:B------:R-:W-:Y:S01]  /*27730*/  PRMT R102, RZ, 0x7610, R102 ;  /* 0x00007610ff667816 */ /* 0x000fe20000000066 */
[----:B------:R-:W1:Y:S01]  /*27740*/  S2R R36, SR_TID.X ;  /* 0x0000000000247919 */ /* 0x000e620000002100 */
[----:B------:R-:W-:Y:S02]  /*27750*/  PRMT R89, RZ, 0x7610, R89 ;  /* 0x00007610ff597816 */ /* 0x000fe40000000059 */
[----:B------:R-:W-:Y:S01]  /*27760*/  PRMT R28, RZ, 0x7610, R28 ;  /* 0x00007610ff1c7816 */ /* 0x000fe2000000001c */
[----:B------:R-:W2:Y:S01]  /*27770*/  LDL R5, [R1+0x4] ;  /* 0x0000040001057983 */ /* 0x000ea20000100800 */
[----:B------:R-:W-:Y:S02]  /*27780*/  PRMT R78, RZ, 0x7610, R78 ;  /* 0x00007610ff4e7816 */ /* 0x000fe4000000004e */
[----:B------:R-:W-:Y:S01]  /*27790*/  PRMT R104, RZ, 0x7610, R104 ;  /* 0x00007610ff687816 */ /* 0x000fe20000000068 */
[----:B------:R-:W3:Y:S01]  /*277a0*/  LDL R4, [R1+0x8] ;  /* 0x0000080001047983 */ /* 0x000ee20000100800 */
[----:B------:R-:W-:-:S02]  /*277b0*/  PRMT R87, RZ, 0x7610, R87 ;  /* 0x00007610ff577816 */ /* 0x000fc40000000057 */
[----:B------:R-:W-:Y:S01]  /*277c0*/  PRMT R27, RZ, 0x7610, R27 ;  /* 0x00007610ff1b7816 */ /* 0x000fe2000000001b */
[----:B------:R-:W4:Y:S01]  /*277d0*/  LDL R137, [R1+0x10] ;  /* 0x0000100001897983 */ /* 0x000f220000100800 */
[----:B------:R-:W-:Y:S02]  /*277e0*/  PRMT R83, RZ, 0x7610, R83 ;  /* 0x00007610ff537816 */ /* 0x000fe40000000053 */
[----:B------:R-:W-:Y:S01]  /*277f0*/  PRMT R105, RZ, 0x7610, R105 ;  /* 0x00007610ff697816 */ /* 0x000fe20000000069 */
[----:B------:R-:W5:Y:S01]  /*27800*/  LDL R79, [R1+0x1c] ;  /* 0x00001c00014f7983 */ /* 0x000f620000100800 */
[----:B0-----:R-:W-:-:S04]  /*27810*/  SHF.R.U32.HI R7, RZ, 0x6, R7 ;  /* 0x00000006ff077819 */ /* 0x001fc80000011607 */
[----:B------:R-:W-:Y:S02]  /*27820*/  SGXT.U32 R7, R7, 0x1 ;  /* 0x000000010707781a */ /* 0x000fe40000000000 */
[----:B-1----:R-:W-:Y:S02]  /*27830*/  SHF.R.U32.HI R37, RZ, 0x6, R36 ;  /* 0x00000006ff257819 */ /* 0x002fe40000011624 */
[----:B------:R-:W-:Y:S02]  /*27840*/  LOP3.LUT R7, R7, 0x6, RZ, 0xfc, !PT ;  /* 0x0000000607077812 */ /* 0x000fe400078efcff */
[----:B------:R-:W-:Y:S02]  /*27850*/  SGXT.U32 R37, R37, 0x1 ;  /* 0x000000012525781a */ /* 0x000fe40000000000 */
[----:B------:R-:W-:Y:S01]  /*27860*/  ISETP.GE.AND P5, PT, R7, UR4, PT ;  /* 0x0000000407007c0c */ /* 0x000fe2000bfa6270 */
[----:B------:R-:W-:Y:S01]  /*27870*/  @!P2 IMAD.MOV.U32 R7, RZ, RZ, R141 ;  /* 0x000000ffff07a224 */ /* 0x000fe200078e008d */
[----:B------:R-:W-:-:S04]  /*27880*/  LOP3.LUT R37, R37, 0x8, RZ, 0xfc, !PT ;  /* 0x0000000825257812 */ /* 0x000fc800078efcff */
[----:B------:R0:W2:Y:S01]  /*27890*/  @!P2 LDG.E.U8 R38, desc[UR22][R6.64] ;  /* 0x000000160626a981 */ /* 0x0000a2000c1e1100 */
[----:B------:R-:W-:Y:S02]  /*278a0*/  ISETP.GE.AND P2, PT, R37, UR4, PT ;  /* 0x0000000425007c0c */ /* 0x000fe4000bf46270 */
[----:B------:R-:W-:-:S04]  /*278b0*/  SHF.R.U32.HI R37, RZ, 0x6, R36 ;  /* 0x00000006ff257819 */ /* 0x000fc80000011624 */
[----:B------:R-:W-:Y:S01]  /*278c0*/  SGXT.U32 R37, R37, 0x1 ;  /* 0x000000012525781a */ /* 0x000fe20000000000 */
[----:B0-----:R-:W-:-:S03]  /*278d0*/  @!P4 IMAD.MOV.U32 R6, RZ, RZ, R144 ;  /* 0x000000ffff06c224 */ /* 0x001fc600078e0090 */
[----:B------:R-:W-:Y:S01]  /*278e0*/  LOP3.LUT R37, R37, 0xa, RZ, 0xfc, !PT ;  /* 0x0000000a25257812 */ /* 0x000fe200078efcff */
[----:B------:R-:W-:-:S05]  /*278f0*/  @!P4 IMAD.MOV.U32 R7, RZ, RZ, R143 ;  /* 0x000000ffff07c224 */ /* 0x000fca00078e008f */
        /* <DEDUP_REMOVED lines=9> */
[----:B------:R-:W-:Y:S02]  /*27990*/  SHF.R.U32.HI R2, RZ, 0x6, R36 ;  /* 0x00000006ff027819 */ /* 0x000fe40000011624 */
[----:B------:R-:W-:Y:S01]  /*279a0*/  LEA.HI R37, R36, 0xe, RZ, 0x1a ;  /* 0x0000000e24257811 */ /* 0x000fe200078fd0ff */
[----:B0-----:R-:W-:Y:S02]  /*279b0*/  @!P5 IMAD.MOV.U32 R6, RZ, RZ, R148 ;  /* 0x000000ffff06d224 */ /* 0x001fe400078e0094 */
[----:B------:R-:W-:-:S05]  /*279c0*/  @!P5 IMAD.MOV.U32 R7, RZ, RZ, R147 ;  /* 0x000000ffff07d224 */ /* 0x000fca00078e0093 */
[----:B------:R0:W2:Y:S01]  /*279d0*/  @!P5 LDG.E.U8 R28, desc[UR22][R6.64] ;  /* 0x00000016061cd981 */ /* 0x0000a2000c1e1100 */
[----:B------:R-:W-:Y:S02]  /*279e0*/  SGXT.U32 R2, R2, 0x1 ;  /* 0x000000010202781a */ /* 0x000fe40000000000 */
[----:B------:R-:W-:Y:S01]  /*279f0*/  ISETP.GE.AND P5, PT, R37, UR4, PT ;  /* 0x0000000425007c0c */ /* 0x000fe2000bfa6270 */
[----:B0-----:R-:W-:Y:S02]  /*27a00*/  @!P2 IMAD.MOV.U32 R6, RZ, RZ, R150 ;  /* 0x000000ffff06a224 */ /* 0x001fe400078e0096 */
[----:B------:R-:W-:Y:S01]  /*27a10*/  @!P2 IMAD.MOV.U32 R7, RZ, RZ, R149 ;  /* 0x000000ffff07a224 */ /* 0x000fe200078e0095 */
[----:B------:R-:W-:Y:S02]  /*27a20*/  LOP3.LUT R2, R2, 0x14, RZ, 0xfc, !PT ;  /* 0x0000001402027812 */ /* 0x000fe400078efcff */
[----:B------:R-:W-:Y:S02]  /*27a30*/  SHF.R.U32.HI R37, RZ, 0x6, R36 ;  /* 0x00000006ff257819 */ /* 0x000fe40000011624 */
[----:B------:R0:W2:Y:S02]  /*27a40*/  @!P2 LDG.E.U8 R78, desc[UR22][R6.64] ;  /* 0x00000016064ea981 */ /* 0x0000a4000c1e1100 */
[----:B------:R-:W-:-:S04]  /*27a50*/  SGXT.U32 R37, R37, 0x1 ;  /* 0x000000012525781a */ /* 0x000fc80000000000 */
[----:B------:R-:W-:Y:S01]  /*27a60*/  LOP3.LUT R37, R37, 0x10, RZ, 0xfc, !PT ;  /* 0x0000001025257812 */ /* 0x000fe200078efcff */
[----:B0-----:R-:W-:Y:S02]  /*27a70*/  @!P4 IMAD.MOV.U32 R6, RZ, RZ, R152 ;  /* 0x000000ffff06c224 */ /* 0x001fe400078e0098 */
[----:B------:R-:W-:-:S05]  /*27a80*/  @!P4 IMAD.MOV.U32 R7, RZ, RZ, R151 ;  /* 0x000000ffff07c224 */ /* 0x000fca00078e0097 */
[----:B------:R0:W2:Y:S02]  /*27a90*/  @!P4 LDG.E.U8 R104, desc[UR22][R6.64] ;  /* 0x000000160668c981 */ /* 0x0000a4000c1e1100 */
[----:B0-----:R-:W-:Y:S02]  /*27aa0*/  @!P3 IMAD.MOV.U32 R6, RZ, RZ, R154 ;  /* 0x000000ffff06b224 */ /* 0x001fe400078e009a */
        /* <DEDUP_REMOVED lines=9> */
[----:B------:R-:W-:-:S03]  /*27b40*/  ISETP.GE.AND P5, PT, R2, UR4, PT ;  /* 0x0000000402007c0c */ /* 0x000fc6000bfa6270 */
[----:B------:R-:W2:Y:S01]  /*27b50*/  LDL R2, [R1] ;  /* 0x0000000001027983 */ /* 0x000ea20000100800 */
[----:B------:R-:W-:Y:S02]  /*27b60*/  ISETP.GE.AND P2, PT, R37, UR4, PT ;  /* 0x0000000425007c0c */ /* 0x000fe4000bf46270 */
[----:B------:R-:W-:-:S04]  /*27b70*/  SHF.R.U32.HI R37, RZ, 0x6, R36 ;  /* 0x00000006ff257819 */ /* 0x000fc80000011624 */
[----:B------:R-:W-:-:S04]  /*27b80*/  SGXT.U32 R37, R37, 0x1 ;  /* 0x000000012525781a */ /* 0x000fc80000000000 */
[----:B------:R-:W-:Y:S02]  /*27b90*/  LOP3.LUT R37, R37, 0x12, RZ, 0xfc, !PT ;  /* 0x0000001225257812 */ /* 0x000fe400078efcff */
[----:B------:R-:W-:Y:S02]  /*27ba0*/  SHF.R.U32.HI R3, RZ, 0x6, R36 ;  /* 0x00000006ff037819 */ /* 0x000fe40000011624 */
[----:B------:R-:W-:Y:S02]  /*27bb0*/  ISETP.GE.AND P4, PT, R37, UR4, PT ;  /* 0x0000000425007c0c */ /* 0x000fe4000bf86270 */
[----:B------:R-:W-:Y:S01]  /*27bc0*/  SGXT.U32 R3, R3, 0x1 ;  /* 0x000000010303781a */ /* 0x000fe20000000000 */
[----:B0-----:R-:W-:Y:S01]  /*27bd0*/  @!P2 IMAD.MOV.U32 R6, RZ, RZ, R158 ;  /* 0x000000ffff06a224 */ /* 0x001fe200078e009e */
[----:B------:R-:W-:Y:S01]  /*27be0*/  PRMT R85, RZ, 0x7610, R85 ;  /* 0x00007610ff557816 */ /* 0x000fe20000000055 */
[----:B------:R-:W-:Y:S01]  /*27bf0*/  @!P2 IMAD.MOV.U32 R7, RZ, RZ, R157 ;  /* 0x000000ffff07a224 */ /* 0x000fe200078e009d */
[----:B------:R-:W-:Y:S01]  /*27c00*/  LOP3.LUT R3, R3, 0x18, RZ, 0xfc, !PT ;  /* 0x0000001803037812 */ /* 0x000fe200078efcff */
[----:B------:R-:W4:Y:S04]  /*27c10*/  LDL R37, [R1+0x20] ;  /* 0x0000200001257983 */ /* 0x000f280000100800 */
[----:B------:R0:W4:Y:S01]  /*27c20*/  @!P2 LDG.E.U8 R83, desc[UR22][R6.64] ;  /* 0x000000160653a981 */ /* 0x000122000c1e1100 */
[----:B------:R-:W-:-:S02]  /*27c30*/  ISETP.GE.AND P2, PT, R3, UR4, PT ;  /* 0x0000000403007c0c */ /* 0x000fc4000bf46270 */
[----:B------:R-:W-:-:S04]  /*27c40*/  SHF.R.U32.HI R3, RZ, 0x6, R36 ;  /* 0x00000006ff037819 */ /* 0x000fc80000011624 */
[----:B------:R-:W-:Y:S01]  /*27c50*/  SGXT.U32 R3, R3, 0x1 ;  /* 0x000000010303781a */ /* 0x000fe20000000000 */
[----:B0-----:R-:W-:Y:S02]  /*27c60*/  @!P4 IMAD.MOV.U32 R6, RZ, RZ, R160 ;  /* 0x000000ffff06c224 */ /* 0x001fe400078e00a0 */
[----:B------:R-:W-:Y:S01]  /*27c70*/  @!P4 IMAD.MOV.U32 R7, RZ, RZ, R159 ;  /* 0x000000ffff07c224 */ /* 0x000fe200078e009f */
[----:B------:R-:W-:-:S04]  /*27c80*/  LOP3.LUT R3, R3, 0x1a, RZ, 0xfc, !PT ;  /* 0x0000001a03037812 */ /* 0x000fc800078efcff */
[----:B------:R0:W4:Y:S01]  /*27c90*/  @!P4 LDG.E.U8 R105, desc[UR22][R6.64] ;  /* 0x000000160669c981 */ /* 0x000122000c1e1100 */
[----:B------:R-:W-:Y:S02]  /*27ca0*/  PRMT R26, RZ, 0x7610, R26 ;  /* 0x00007610ff1a7816 */ /* 0x000fe4000000001a */
[----:B------:R-:W-:Y:S01]  /*27cb0*/  ISETP.GE.AND P4, PT, R3, UR4, PT ;  /* 0x0000000403007c0c */ /* 0x000fe2000bf86270 */
[----:B0-----:R-:W-:Y:S02]  /*27cc0*/  @!P3 IMAD.MOV.U32 R6, RZ, RZ, R162 ;  /* 0x000000ffff06b224 */ /* 0x001fe400078e00a2 */
[----:B------:R-:W-:Y:S01]  /*27cd0*/  @!P3 IMAD.MOV.U32 R7, RZ, RZ, R161 ;  /* 0x000000ffff07b224 */ /* 0x000fe200078e00a1 */
[----:B------:R-:W-:-:S04]  /*27ce0*/  SHF.R.U32.HI R3, RZ, 0x6, R36 ;  /* 0x00000006ff037819 */ /* 0x000fc80000011624 */
[----:B------:R0:W4:Y:S01]  /*27cf0*/  @!P3 LDG.E.U8 R85, desc[UR22][R6.64] ;  /* 0x000000160655b981 */ /* 0x000122000c1e1100 */
[----:B------:R-:W-:Y:S02]  /*27d00*/  SGXT.U32 R3, R3, 0x1 ;  /* 0x000000010303781a */ /* 0x000fe40000000000 */
[----:B------:R-:W-:Y:S01]  /*27d10*/  PRMT R74, RZ, 0x7610, R74 ;  /* 0x00007610ff4a7816 */ /* 0x000fe2000000004a */
[----:B0-----:R-:W-:Y:S02]  /*27d20*/  @!P5 IMAD.MOV.U32 R6, RZ, RZ, R164 ;  /* 0x000000ffff06d224 */ /* 0x001fe400078e00a4 */
[----:B------:R-:W-:Y:S01]  /*27d30*/  @!P5 IMAD.MOV.U32 R7, RZ, RZ, R163 ;  /* 0x000000ffff07d224 */ /* 0x000fe200078e00a3 */
[----:B------:R-:W-:-:S04]  /*27d40*/  LOP3.LUT R3, R3, 0x1c, RZ, 0xfc, !PT ;  /* 0x0000001c03037812 */ /* 0x000fc800078efcff */
[----:B------:R0:W4:Y:S01]  /*27d50*/  @!P5 LDG.E.U8 R26, desc[UR22][R6.64] ;  /* 0x00000016061ad981 */ /* 0x000122000c1e1100 */
[----:B------:R-:W-:Y:S02]  /*27d60*/  PRMT R108, RZ, 0x7610, R108 ;  /* 0x00007610ff6c7816 */ /* 0x000fe4000000006c */
[----:B------:R-:W-:Y:S01]  /*27d70*/  ISETP.GE.AND P3, PT, R3, UR4, PT ;  /* 0x0000000403007c0c */ /* 0x000fe2000bf66270 */
[----:B0-----:R-:W-:Y:S01]  /*27d80*/  @!P2 IMAD.MOV.U32 R7, RZ, RZ, R165 ;  /* 0x000000ffff07a224 */ /* 0x001fe200078e00a5 */
[----:B------:R-:W-:-:S04]  /*27d90*/  LEA.HI R3, R36, 0x1e, RZ, 0x1a ;  /* 0x0000001e24037811 */ /* 0x000fc800078fd0ff */
[----:B------:R-:W-:Y:S02]  /*27da0*/  ISETP.GE.AND P5, PT, R3, UR4, PT ;  /* 0x0000000403007c0c */ /* 0x000fe4000bfa6270 */
[----:B------:R-:W5:Y:S01]  /*27db0*/  LDL R3, [R1+0x14] ;  /* 0x0000140001037983 */ /* 0x000f620000100800 */
[----:B--2---:R-:W-:-:S03]  /*27dc0*/  @!P2 IMAD.MOV.U32 R6, RZ, RZ, R2 ;  /* 0x000000ffff06a224 */ /* 0x004fc600078e0002 */
[----:B------:R-:W2:Y:S04]  /*27dd0*/  LDL R2, [R1+0x18] ;  /* 0x0000180001027983 */ /* 0x000ea80000100800 */
[----:B------:R3:W2:Y:S02]  /*27de0*/  @!P2 LDG.E.U8 R74, desc[UR22][R6.64] ;  /* 0x00000016064aa981 */ /* 0x0006a4000c1e1100 */
[----:B---3--:R-:W-:Y:S02]  /*27df0*/  @!P4 IMAD.MOV.U32 R6, RZ, RZ, R4 ;  /* 0x000000ffff06c224 */ /* 0x008fe400078e0004 */
[----:B------:R-:W-:Y:S01]  /*27e00*/  @!P4 IMAD.MOV.U32 R7, RZ, RZ, R5 ;  /* 0x000000ffff07c224 */ /* 0x000fe200078e0005 */
[----:B------:R-:W-:Y:S01]  /*27e10*/  SHF.R.U32.HI R36, RZ, 0x6, R36 ;  /* 0x00000006ff247819 */ /* 0x000fe20000011624 */
[----:B------:R-:W3:Y:S04]  /*27e20*/  LDL R5, [R1+0x24] ;  /* 0x0000240001057983 */ /* 0x000ee80000100800 */
[----:B------:R0:W2:Y:S01]  /*27e30*/  @!P4 LDG.E.U8 R108, desc[UR22][R6.64] ;  /* 0x00000016066cc981 */ /* 0x0000a2000c1e1100 */
[----:B------:R-:W-:-:S03]  /*27e40*/  PRMT R81, RZ, 0x7610, R81 ;  /* 0x00007610ff517816 */ /* 0x000fc60000000051 */
[----:B------:R-:W2:Y:S04]  /*27e50*/  LDL R4, [R1+0x28] ;  /* 0x0000280001047983 */ /* 0x000ea80000100800 */
[----:B------:R-:W2:Y:S01]  /*27e60*/  LDL R7, [R1+0xc] ;  /* 0x00000c0001077983 */ /* 0x000ea20000100800 */
[----:B------:R-:W-:-:S04]  /*27e70*/  SGXT.U32 R36, R36, 0x1 ;  /* 0x000000012424781a */ /* 0x000fc80000000000 */
[----:B------:R-:W-:-:S04]  /*27e80*/  LOP3.LUT R36, R36, 0x20, RZ, 0xfc, !PT ;  /* 0x0000002024247812 */ /* 0x000fc800078efcff */
[----:B------:R-:W-:Y:S02]  /*27e90*/  ISETP.GE.AND P2, PT, R36, UR4, PT ;  /* 0x0000000424007c0c */ /* 0x000fe4000bf46270 */
[----:B------:R-:W0:Y:S02]  /*27ea0*/  S2R R36, SR_TID.X ;  /* 0x0000000000247919 */ /* 0x000e240000002100 */
[----:B0-----:R-:W-:-:S04]  /*27eb0*/  SHF.R.U32.HI R6, RZ, 0x6, R36 ;  /* 0x00000006ff067819 */ /* 0x001fc80000011624 */
[----:B------:R-:W-:-:S04]  /*27ec0*/  SGXT.U32 R6, R6, 0x1 ;  /* 0x000000010606781a */ /* 0x000fc80000000000 */
[----:B------:R-:W-:-:S04]  /*27ed0*/  LOP3.LUT R6, R6, 0x22, RZ, 0xfc, !PT ;  /* 0x0000002206067812 */ /* 0x000fc800078efcff */
[----:B------:R-:W-:Y:S01]  /*27ee0*/  ISETP.GE.AND P4, PT, R6, UR4, PT ;  /* 0x0000000406007c0c */ /* 0x000fe2000bf86270 */
[----:B----4-:R-:W-:Y:S01]  /*27ef0*/  @!P3 IMAD.MOV.U32 R6, RZ, RZ, R137 ;  /* 0x000000ffff06b224 */ /* 0x010fe200078e0089 */
[----:B------:R-:W-:-:S04]  /*27f00*/  SHF.R.U32.HI R36, RZ, 0x6, R36 ;  /* 0x00000006ff247819 */ /* 0x000fc80000011624 */
[----:B--2---:R0:W2:Y:S02]  /*27f10*/  @!P3 LDG.E.U8 R81, desc[UR22][R6.64] ;  /* 0x000000160651b981 */ /* 0x0040a4000c1e1100 */
[----:B0-----:R-:W-:Y:S02]  /*27f20*/  @!P5 IMAD.MOV.U32 R6, RZ, RZ, R2 ;  /* 0x000000ffff06d224 */ /* 0x001fe400078e0002 */
[----:B-----5:R-:W-:Y:S01]  /*27f30*/  @!P5 IMAD.MOV.U32 R7, RZ, RZ, R3 ;  /* 0x000000ffff07d224 */ /* 0x020fe200078e0003 */
[----:B------:R-:W4:Y:S04]  /*27f40*/  LDL R2, [R1+0x30] ;  /* 0x0000300001027983 */ /* 0x000f280000100800 */
[----:B------:R-:W5:Y:S01]  /*27f50*/  LDL R3, [R1+0x2c] ;  /* 0x00002c0001037983 */ /* 0x000f620000100800 */
[----:B------:R-:W-:-:S04]  /*27f60*/  SGXT.U32 R36, R36, 0x1 ;  /* 0x000000012424781a */ /* 0x000fc80000000000 */
[----:B------:R-:W-:-:S04]  /*27f70*/  LOP3.LUT R36, R36, 0x24, RZ, 0xfc, !PT ;  /* 0x0000002424247812 */ /* 0x000fc800078efcff */
[----:B------:R-:W-:Y:S02]  /*27f80*/  ISETP.GE.AND P3, PT, R36, UR4, PT ;  /* 0x0000000424007c0c */ /* 0x000fe4000bf66270 */
[----:B------:R-:W0:Y:S01]  /*27f90*/  S2R R36, SR_TID.X ;  /* 0x0000000000247919 */ /* 0x000e220000002100 */
[----:B------:R-:W-:Y:S02]  /*27fa0*/  PRMT R25, RZ, 0x7610, R25 ;  /* 0x00007610ff197816 */ /* 0x000fe40000000019 */
[----:B------:R-:W-:-:S04]  /*27fb0*/  PRMT R76, RZ, 0x7610, R76 ;  /* 0x00007610ff4c7816 */ /* 0x000fc8000000004c */
[----:B------:R1:W2:Y:S01]  /*27fc0*/  @!P5 LDG.E.U8 R25, desc[UR22][R6.64] ;  /* 0x000000160619d981 */ /* 0x0002a2000c1e1100 */
[----:B------:R-:W-:Y:S01]  /*27fd0*/  PRMT R109, RZ, 0x7610, R109 ;  /* 0x00007610ff6d7816 */ /* 0x000fe2000000006d */
[----:B-1----:R-:W-:Y:S02]  /*27fe0*/  @!P2 IMAD.MOV.U32 R6, RZ, RZ, R37 ;  /* 0x000000ffff06a224 */ /* 0x002fe400078e0025 */
[----:B------:R-:W-:Y:S01]  /*27ff0*/  @!P2 IMAD.MOV.U32 R7, RZ, RZ, R79 ;  /* 0x000000ffff07a224 */ /* 0x000fe200078e004f */
[----:B------:R-:W-:Y:S01]  /*28000*/  PRMT R80, RZ, 0x7610, R80 ;  /* 0x00007610ff507816 */ /* 0x000fe20000000050 */
[----:B------:R-:W2:Y:S04]  /*28010*/  LDL R79, [R1+0x3c] ;  /* 0x00003c00014f7983 */ /* 0x000ea80000100800 */
[----:B------:R1:W2:Y:S04]  /*28020*/  @!P2 LDG.E.U8 R76, desc[UR22][R6.64] ;  /* 0x00000016064ca981 */ /* 0x0002a8000c1e1100 */
[----:B------:R-:W2:Y:S01]  /*28030*/  LDL R37, [R1+0x40] ;  /* 0x0000400001257983 */ /* 0x000ea20000100800 */
[----:B0-----:R-:W-:-:S04]  /*28040*/  SHF.R.U32.HI R137, RZ, 0x6, R36 ;  /* 0x00000006ff897819 */ /* 0x001fc80000011624 */
[----:B------:R-:W-:Y:S01]  /*28050*/  SGXT.U32 R137, R137, 0x1 ;  /* 0x000000018989781a */ /* 0x000fe20000000000 */
[----:B-1----:R-:W-:Y:S02]  /*28060*/  @!P4 IMAD.MOV.U32 R6, RZ, RZ, R4 ;  /* 0x000000ffff06c224 */ /* 0x002fe400078e0004 */
[----:B---3--:R-:W-:Y:S01]  /*28070*/  @!P4 IMAD.MOV.U32 R7, RZ, RZ, R5 ;  /* 0x000000ffff07c224 */ /* 0x008fe200078e0005 */
[----:B------:R-:W-:Y:S01]  /*28080*/  LOP3.LUT R137, R137, 0x26, RZ, 0xfc, !PT ;  /* 0x0000002689897812 */ /* 0x000fe200078efcff */
[----:B------:R-:W3:Y:S03]  /*28090*/  LDL R5, [R1+0x44] ;  /* 0x0000440001057983 */ /* 0x000ee60000100800 */
[----:B------:R-:W-:Y:S01]  /*280a0*/  ISETP.GE.AND P5, PT, R137, UR4, PT ;  /* 0x0000000489007c0c */ /* 0x000fe2000bfa6270 */
[----:B------:R4:W2:Y:S04]  /*280b0*/  @!P4 LDG.E.U8 R109, desc[UR22][R6.64] ;  /* 0x00000016066dc981 */ /* 0x0008a8000c1e1100 */
[----:B------:R-:W2:Y:S04]  /*280c0*/  LDL R137, [R1+0x38] ;  /* 0x0000380001897983 */ /* 0x000ea80000100800 */
[----:B------:R-:W2:Y:S01]  /*280d0*/  LDL R4, [R1+0x48] ;  /* 0x0000480001047983 */ /* 0x000ea20000100800 */
[----:B------:R-:W-:-:S04]  /*280e0*/  SHF.R.U32.HI R36, RZ, 0x6, R36 ;  /* 0x00000006ff247819 */ /* 0x000fc80000011624 */
[----:B------:R-:W-:-:S04]  /*280f0*/  SGXT.U32 R36, R36, 0x1 ;  /* 0x000000012424781a */ /* 0x000fc80000000000 */
[----:B------:R-:W-:-:S04]  /*28100*/  LOP3.LUT R36, R36, 0x28, RZ, 0xfc, !PT ;  /* 0x0000002824247812 */ /* 0x000fc800078efcff */
[----:B------:R-:W-:Y:S02]  /*28110*/  ISETP.GE.AND P2, PT, R36, UR4, PT ;  /* 0x0000000424007c0c */ /* 0x000fe4000bf46270 */
[----:B------:R-:W0:Y:S01]  /*28120*/  S2R R36, SR_TID.X ;  /* 0x0000000000247919 */ /* 0x000e220000002100 */
[----:B----4-:R-:W-:Y:S02]  /*28130*/  @!P3 IMAD.MOV.U32 R6, RZ, RZ, R2 ;  /* 0x000000ffff06b224 */ /* 0x010fe400078e0002 */
[----:B------:R-:W4:Y:S01]  /*28140*/  LDL R2, [R1+0x50] ;  /* 0x0000500001027983 */ /* 0x000f220000100800 */
[----:B-----5:R-:W-:-:S03]  /*28150*/  @!P3 IMAD.MOV.U32 R7, RZ, RZ, R3 ;  /* 0x000000ffff07b224 */ /* 0x020fc600078e0003 */
[----:B------:R-:W5:Y:S04]  /*28160*/  LDL R3, [R1+0x4c] ;  /* 0x00004c0001037983 */ /* 0x000f680000100800 */
[----:B------:R1:W3:Y:S04]  /*28170*/  @!P3 LDG.E.U8 R80, desc[UR22][R6.64] ;  /* 0x000000160650b981 */ /* 0x0002e8000c1e1100 */
[----:B------:R-:W3:Y:S01]  /*28180*/  LDL R7, [R1+0x34] ;  /* 0x0000340001077983 */ /* 0x000ee20000100800 */
[----:B0-----:R-:W-:-:S04]  /*28190*/  SHF.R.U32.HI R36, RZ, 0x6, R36 ;  /* 0x00000006ff247819 */ /* 0x001fc80000011624 */
[----:B------:R-:W-:-:S04]  /*281a0*/  SGXT.U32 R36, R36, 0x1 ;  /* 0x000000012424781a */ /* 0x000fc80000000000 */
[----:B------:R-:W-:-:S04]  /*281b0*/  LOP3.LUT R36, R36, 0x2a, RZ, 0xfc, !PT ;  /* 0x0000002a24247812 */ /* 0x000fc800078efcff */
[----:B------:R-:W-:Y:S02]  /*281c0*/  ISETP.GE.AND P4, PT, R36, UR4, PT ;  /* 0x0000000424007c0c */ /* 0x000fe4000bf86270 */
[----:B------:R-:W1:Y:S01]  /*281d0*/  S2R R36, SR_TID.X ;  /* 0x0000000000247919 */ /* 0x000e620000002100 */
[----:B------:R-:W-:Y:S02]  /*281e0*/  PRMT R24, RZ, 0x7610, R24 ;  /* 0x00007610ff187816 */ /* 0x000fe40000000018 */
[----:B------:R-:W-:Y:S02]  /*281f0*/  PRMT R82, RZ, 0x7610, R82 ;  /* 0x00007610ff527816 */ /* 0x000fe40000000052 */
[----:B------:R-:W-:Y:S02]  /*28200*/  PRMT R111, RZ, 0x7610, R111 ;  /* 0x00007610ff6f7816 */ /* 0x000fe4000000006f */
[----:B-1----:R-:W-:-:S04]  /*28210*/  SHF.R.U32.HI R6, RZ, 0x6, R36 ;  /* 0x00000006ff067819 */ /* 0x002fc80000011624 */
[----:B------:R-:W-:-:S04]  /*28220*/  SGXT.U32 R6, R6, 0x1 ;  /* 0x000000010606781a */ /* 0x000fc80000000000 */
[----:B------:R-:W-:-:S04]  /*28230*/  LOP3.LUT R6, R6, 0x2c, RZ, 0xfc, !PT ;  /* 0x0000002c06067812 */ /* 0x000fc800078efcff */
[----:B------:R-:W-:Y:S01]  /*28240*/  ISETP.GE.AND P3, PT, R6, UR4, PT ;  /* 0x0000000406007c0c */ /* 0x000fe2000bf66270 */
[----:B--2---:R-:W-:Y:S01]  /*28250*/  @!P5 IMAD.MOV.U32 R6, RZ, RZ, R137 ;  /* 0x000000ffff06d224 */ /* 0x004fe200078e0089 */
[----:B------:R-:W-:Y:S02]  /*28260*/  LEA.HI R137, R36, 0x2e, RZ, 0x1a ;  /* 0x0000002e24897811 */ /* 0x000fe400078fd0ff */
[----:B------:R-:W-:Y:S02]  /*28270*/  PRMT R77, RZ, 0x7610, R77 ;  /* 0x00007610ff4d7816 */ /* 0x000fe4000000004d */
[----:B------:R-:W-:-:S04]  /*28280*/  SHF.R.U32.HI R36, RZ, 0x6, R36 ;  /* 0x00000006ff247819 */ /* 0x000fc80000011624 */
[----:B------:R-:W-:-:S04]  /*28290*/  SGXT.U32 R36, R36, 0x1 ;  /* 0x000000012424781a */ /* 0x000fc80000000000 */
[----:B------:R-:W-:Y:S01]  /*282a0*/  LOP3.LUT R36, R36, 0x30, RZ, 0xfc, !PT ;  /* 0x0000003024247812 */ /* 0x000fe200078efcff */
[----:B---3--:R0:W2:Y:S02]  /*282b0*/  @!P5 LDG.E.U8 R24, desc[UR22][R6.64] ;  /* 0x000000160618d981 */ /* 0x0080a4000c1e1100 */
[----:B0-----:R-:W-:Y:S02]  /*282c0*/  @!P2 IMAD.MOV.U32 R6, RZ, RZ, R37 ;  /* 0x000000ffff06a224 */ /* 0x001fe400078e0025 */
[----:B------:R-:W-:Y:S01]  /*282d0*/  @!P2 IMAD.MOV.U32 R7, RZ, RZ, R79 ;  /* 0x000000ffff07a224 */ /* 0x000fe200078e004f */
[----:B------:R-:W-:Y:S01]  /*282e0*/  ISETP.GE.AND P5, PT, R137, UR4, PT ;  /* 0x0000000489007c0c */ /* 0x000fe2000bfa6270 */
[----:B------:R-:W3:Y:S04]  /*282f0*/  LDL R79, [R1+0x64] ;  /* 0x00006400014f7983 */ /* 0x000ee80000100800 */
[----:B------:R0:W2:Y:S04]  /*28300*/  @!P2 LDG.E.U8 R82, desc[UR22][R6.64] ;  /* 0x000000160652a981 */ /* 0x0000a8000c1e1100 */
[----:B------:R-:W2:Y:S04]  /*28310*/  LDL R137, [R1+0x58] ;  /* 0x0000580001897983 */ /* 0x000ea80000100800 */
[----:B------:R-:W3:Y:S01]  /*28320*/  LDL R37, [R1+0x68] ;  /* 0x0000680001257983 */ /* 0x000ee20000100800 */
[----:B0-----:R-:W-:-:S02]  /*28330*/  @!P4 IMAD.MOV.U32 R6, RZ, RZ, R4 ;  /* 0x000000ffff06c224 */ /* 0x001fc400078e0004 */
[----:B------:R-:W-:Y:S01]  /*28340*/  @!P4 IMAD.MOV.U32 R7, RZ, RZ, R5 ;  /* 0x000000ffff07c224 */ /* 0x000fe200078e0005 */
[----:B------:R-:W3:Y:S04]  /*28350*/  LDL R4, [R1+0x60] ;  /* 0x0000600001047983 */ /* 0x000ee80000100800 */
[----:B------:R4:W3:Y:S04]  /*28360*/  @!P4 LDG.E.U8 R111, desc[UR22][R6.64] ;  /* 0x00000016066fc981 */ /* 0x0008e8000c1e1100 */
[----:B------:R-:W3:Y:S01]  /*28370*/  LDL R5, [R1+0x5c] ;  /* 0x00005c0001057983 */ /* 0x000ee20000100800 */
[----:B----4-:R-:W-:-:S02]  /*28380*/  @!P3 IMAD.MOV.U32 R6, RZ, RZ, R2 ;  /* 0x000000ffff06b224 */ /* 0x010fc400078e0002 */
[----:B-----5:R-:W-:Y:S01]  /*28390*/  @!P3 IMAD.MOV.U32 R7, RZ, RZ, R3 ;  /* 0x000000ffff07b224 */ /* 0x020fe200078e0003 */
[----:B------:R-:W-:Y:S01]  /*283a0*/  ISETP.GE.AND P2, PT, R36, UR4, PT ;  /* 0x0000000424007c0c */ /* 0x000fe2000bf46270 */
[----:B------:R-:W4:Y:S04]  /*283b0*/  LDL R3, [R1+0x6c] ;  /* 0x00006c0001037983 */ /* 0x000f280000100800 */
[----:B------:R0:W5:Y:S01]  /*283c0*/  @!P3 LDG.E.U8 R77, desc[UR22][R6.64] ;  /* 0x00000016064db981 */ /* 0x000162000c1e1100 */
[----:B------:R-:W-:-:S03]  /*283d0*/  PRMT R23, RZ, 0x7610, R23 ;  /* 0x00007610ff177816 */ /* 0x000fc60000000017 */
[----:B------:R-:W3:Y:S04]  /*283e0*/  LDL R2, [R1+0x70] ;  /* 0x0000700001027983 */ /* 0x000ee80000100800 */
[----:B------:R-:W3:Y:S01]  /*283f0*/  LDL R7, [R1+0x54] ;  /* 0x0000540001077983 */ /* 0x000ee20000100800 */
[----:B------:R-:W1:Y:S02]  /*28400*/  S2R R36, SR_TID.X ;  /* 0x0000000000247919 */ /* 0x000e640000002100 */
[----:B-1----:R-:W-:-:S04]  /*28410*/  SHF.R.U32.HI R36, RZ, 0x6, R36 ;  /* 0x00000006ff247819 */ /* 0x002fc80000011624 */
        /* <DEDUP_REMOVED lines=8> */
[----:B--2---:R-:W-:-:S05]  /*284a0*/  @!P5 IMAD.MOV.U32 R6, RZ, RZ, R137 ;  /* 0x000000ffff06d224 */ /* 0x004fca00078e0089 */
[----:B---3--:R0:W2:Y:S02]  /*284b0*/  @!P5 LDG.E.U8 R23, desc[UR22][R6.64] ;  /* 0x000000160617d981 */ /* 0x0080a4000c1e1100 */
[----:B0-----:R-:W-:Y:S02]  /*284c0*/  @!P2 IMAD.MOV.U32 R6, RZ, RZ, R4 ;  /* 0x000000ffff06a224 */ /* 0x001fe400078e0004 */
[----:B------:R-:W-:Y:S01]  /*284d0*/  @!P2 IMAD.MOV.U32 R7, RZ, RZ, R5 ;  /* 0x000000ffff07a224 */ /* 0x000fe200078e0005 */
[----:B------:R-:W3:Y:S04]  /*284e0*/  LDL R4, [R1+0x78] ;  /* 0x0000780001047983 */ /* 0x000ee80000100800 */
[----:B------:R-:W2:Y:S01]  /*284f0*/  LDL R5, [R1+0x74] ;  /* 0x0000740001057983 */ /* 0x000ea20000100800 */
[----:B------:R-:W-:-:S04]  /*28500*/  SHF.R.U32.HI R36, RZ, 0x6, R36 ;  /* 0x00000006ff247819 */ /* 0x000fc80000011624 */
[----:B------:R-:W-:-:S04]  /*28510*/  SGXT.U32 R36, R36, 0x1 ;  /* 0x000000012424781a */ /* 0x000fc80000000000 */
[----:B------:R-:W-:-:S04]  /*28520*/  LOP3.LUT R36, R36, 0x36, RZ, 0xfc, !PT ;  /* 0x0000003624247812 */ /* 0x000fc800078efcff */
[----:B------:R-:W-:Y:S02]  /*28530*/  ISETP.GE.AND P5, PT, R36, UR4, PT ;  /* 0x0000000424007c0c */ /* 0x000fe4000bfa6270 */
[----:B------:R-:W0:Y:S01]  /*28540*/  S2R R36, SR_TID.X ;  /* 0x0000000000247919 */ /* 0x000e220000002100 */
[----:B------:R-:W-:Y:S02]  /*28550*/  PRMT R112, RZ, 0x7610, R112 ;  /* 0x00007610ff707816 */ /* 0x000fe40000000070 */
[----:B------:R-:W-:-:S04]  /*28560*/  PRMT R110, RZ, 0x7610, R110 ;  /* 0x00007610ff6e7816 */ /* 0x000fc8000000006e */
[----:B------:R1:W5:Y:S01]  /*28570*/  @!P2 LDG.E.U8 R112, desc[UR22][R6.64] ;  /* 0x000000160670a981 */ /* 0x000362000c1e1100 */
[----:B------:R-:W-:Y:S01]  /*28580*/  PRMT R75, RZ, 0x7610, R75 ;  /* 0x00007610ff4b7816 */ /* 0x000fe2000000004b */
[----:B-1----:R-:W-:Y:S02]  /*28590*/  @!P4 IMAD.MOV.U32 R6, RZ, RZ, R37 ;  /* 0x000000ffff06c224 */ /* 0x002fe400078e0025 */
[----:B------:R-:W-:Y:S01]  /*285a0*/  @!P4 IMAD.MOV.U32 R7, RZ, RZ, R79 ;  /* 0x000000ffff07c224 */ /* 0x000fe200078e004f */
[----:B------:R-:W-:Y:S01]  /*285b0*/  PRMT R22, RZ, 0x7610, R22 ;  /* 0x00007610ff167816 */ /* 0x000fe20000000016 */
[----:B------:R-:W5:Y:S04]  /*285c0*/  LDL R79, [R1+0x84] ;  /* 0x00008400014f7983 */ /* 0x000f680000100800 */
[----:B------:R1:W5:Y:S04]  /*285d0*/  @!P4 LDG.E.U8 R110, desc[UR22][R6.64] ;  /* 0x00000016066ec981 */ /* 0x000368000c1e1100 */
[----:B------:R-:W5:Y:S01]  /*285e0*/  LDL R37, [R1+0x88] ;  /* 0x0000880001257983 */ /* 0x000f620000100800 */
[----:B0-----:R-:W-:-:S04]  /*285f0*/  SHF.R.U32.HI R137, RZ, 0x6, R36 ;  /* 0x00000006ff897819 */ /* 0x001fc80000011624 */
[----:B------:R-:W-:Y:S01]  /*28600*/  SGXT.U32 R137, R137, 0x1 ;  /* 0x000000018989781a */ /* 0x000fe20000000000 */
[----:B-1----:R-:W-:Y:S02]  /*28610*/  @!P3 IMAD.MOV.U32 R6, RZ, RZ, R2 ;  /* 0x000000ffff06b224 */ /* 0x002fe400078e0002 */
[----:B----4-:R-:W-:Y:S01]  /*28620*/  @!P3 IMAD.MOV.U32 R7, RZ, RZ, R3 ;  /* 0x000000ffff07b224 */ /* 0x010fe200078e0003 */
[----:B------:R-:W-:Y:S01]  /*28630*/  LOP3.LUT R137, R137, 0x38, RZ, 0xfc, !PT ;  /* 0x0000003889897812 */ /* 0x000fe200078efcff */
[----:B------:R-:W4:Y:S03]  /*28640*/  LDL R3, [R1+0x8c] ;  /* 0x00008c0001037983 */ /* 0x000f260000100800 */
[----:B------:R-:W-:Y:S01]  /*28650*/  ISETP.GE.AND P2, PT, R137, UR4, PT ;  /* 0x0000000489007c0c */ /* 0x000fe2000bf46270 */
[----:B------:R3:W4:Y:S04]  /*28660*/  @!P3 LDG.E.U8 R75, desc[UR22][R6.64] ;  /* 0x00000016064bb981 */ /* 0x000728000c1e1100 */
[----:B------:R-:W4:Y:S04]  /*28670*/  LDL R137, [R1+0x80] ;  /* 0x0000800001897983 */ /* 0x000f280000100800 */
[----:B------:R-:W4:Y:S01]  /*28680*/  LDL R2, [R1+0x90] ;  /* 0x0000900001027983 */ /* 0x000f220000100800 */
[----:B------:R-:W-:-:S04]  /*28690*/  SHF.R.U32.HI R36, RZ, 0x6, R36 ;  /* 0x00000006ff247819 */ /* 0x000fc80000011624 */
[----:B------:R-:W-:-:S04]  /*286a0*/  SGXT.U32 R36, R36, 0x1 ;  /* 0x000000012424781a */ /* 0x000fc80000000000 */
[----:B------:R-:W-:Y:S01]  /*286b0*/  LOP3.LUT R36, R36, 0x3a, RZ, 0xfc, !PT ;  /* 0x0000003a24247812 */ /* 0x000fe200078efcff */
[----:B---3--:R-:W-:Y:S02]  /*286c0*/  @!P5 IMAD.MOV.U32 R6, RZ, RZ, R4 ;  /* 0x000000ffff06d224 */ /* 0x008fe400078e0004 */
[----:B------:R-:W3:Y:S01]  /*286d0*/  LDL R4, [R1+0x98] ;  /* 0x0000980001047983 */ /* 0x000ee20000100800 */
[----:B--2---:R-:W-:-:S03]  /*286e0*/  @!P5 IMAD.MOV.U32 R7, RZ, RZ, R5 ;  /* 0x000000ffff07d224 */ /* 0x004fc600078e0005 */
[----:B------:R-:W2:Y:S04]  /*286f0*/  LDL R5, [R1+0x94] ;  /* 0x0000940001057983 */ /* 0x000ea80000100800 */
[----:B------:R0:W2:Y:S04]  /*28700*/  @!P5 LDG.E.U8 R22, desc[UR22][R6.64] ;  /* 0x000000160616d981 */ /* 0x0000a8000c1e1100 */
[----:B------:R-:W2:Y:S01]  /*28710*/  LDL R7, [R1+0x7c] ;  /* 0x00007c0001077983 */ /* 0x000ea20000100800 */
[----:B------:R-:W-:Y:S02]  /*28720*/  ISETP.GE.AND P4, PT, R36, UR4, PT ;  /* 0x0000000424007c0c */ /* 0x000fe4000bf86270 */
[----:B------:R-:W1:Y:S02]  /*28730*/  S2R R36, SR_TID.X ;  /* 0x0000000000247919 */ /* 0x000e640000002100 */
[----:B-1----:R-:W-:-:S04]  /*28740*/  SHF.R.U32.HI R36, RZ, 0x6, R36 ;  /* 0x00000006ff247819 */ /* 0x002fc80000011624 */
[----:B------:R-:W-:-:S04]  /*28750*/  SGXT.U32 R36, R36, 0x1 ;  /* 0x000000012424781a */ /* 0x000fc80000000000 */
[----:B------:R-:W-:-:S04]  /*28760*/  LOP3.LUT R36, R36, 0x3c, RZ, 0xfc, !PT ;  /* 0x0000003c24247812 */ /* 0x000fc800078efcff */
[----:B------:R-:W-:Y:S02]  /*28770*/  ISETP.GE.AND P3, PT, R36, UR4, PT ;  /* 0x0000000424007c0c */ /* 0x000fe4000bf66270 */
[----:B------:R-:W0:Y:S01]  /*28780*/  S2R R36, SR_TID.X ;  /* 0x0000000000247919 */ /* 0x000e220000002100 */
[----:B------:R-:W-:Y:S02]  /*28790*/  PRMT R84, RZ, 0x7610, R84 ;  /* 0x00007610ff547816 */ /* 0x000fe40000000054 */
[----:B------:R-:W-:Y:S02]  /*287a0*/  PRMT R107, RZ, 0x7610, R107 ;  /* 0x00007610ff6b7816 */ /* 0x000fe4000000006b */
[----:B------:R-:W-:Y:S02]  /*287b0*/  PRMT R73, RZ, 0x7610, R73 ;  /* 0x00007610ff497816 */ /* 0x000fe40000000049 */
[----:B------:R-:W-:Y:S02]  /*287c0*/  PRMT R21, RZ, 0x7610, R21 ;  /* 0x00007610ff157816 */ /* 0x000fe40000000015 */
[----:B0-----:R-:W-:-:S04]  /*287d0*/  LEA.HI R6, R36, 0x3e, RZ, 0x1a ;  /* 0x0000003e24067811 */ /* 0x001fc800078fd0ff */
[----:B------:R-:W-:Y:S01]  /*287e0*/  ISETP.GE.AND P5, PT, R6, UR4, PT ;  /* 0x0000000406007c0c */ /* 0x000fe2000bfa6270 */
[----:B----4-:R-:W-:Y:S01]  /*287f0*/  @!P2 IMAD.MOV.U32 R6, RZ, RZ, R137 ;  /* 0x000000ffff06a224 */ /* 0x010fe200078e0089 */
[----:B------:R-:W-:-:S04]  /*28800*/  SHF.R.U32.HI R137, RZ, 0x6, R36 ;  /* 0x00000006ff897819 */ /* 0x000fc80000011624 */
[----:B------:R-:W-:-:S04]  /*28810*/  SGXT.U32 R137, R137, 0x1 ;  /* 0x000000018989781a */ /* 0x000fc80000000000 */
[----:B------:R-:W-:Y:S01]  /*28820*/  LOP3.LUT R137, R137, 0x40, RZ, 0xfc, !PT ;  /* 0x0000004089897812 */ /* 0x000fe200078efcff */
[----:B--2---:R5:W2:Y:S02]  /*28830*/  @!P2 LDG.E.U8 R84, desc[UR22][R6.64] ;  /* 0x000000160654a981 */ /* 0x004aa4000c1e1100 */
[----:B-----5:R-:W-:Y:S02]  /*28840*/  @!P4 IMAD.MOV.U32 R6, RZ, RZ, R37 ;  /* 0x000000ffff06c224 */ /* 0x020fe400078e0025 */
[----:B------:R-:W-:Y:S01]  /*28850*/  @!P4 IMAD.MOV.U32 R7, RZ, RZ, R79 ;  /* 0x000000ffff07c224 */ /* 0x000fe200078e004f */
[----:B------:R-:W-:Y:S01]  /*28860*/  ISETP.GE.AND P2, PT, R137, UR4, PT ;  /* 0x0000000489007c0c */ /* 0x000fe2000bf46270 */
[----:B------:R-:W4:Y:S04]  /*28870*/  LDL R79, [R1+0xac] ;  /* 0x0000ac00014f7983 */ /* 0x000f280000100800 */
[----:B------:R0:W5:Y:S04]  /*28880*/  @!P4 LDG.E.U8 R107, desc[UR22][R6.64] ;  /* 0x00000016066bc981 */ /* 0x000168000c1e1100 */
[----:B------:R-:W2:Y:S01]  /*28890*/  LDL R137, [R1+0xa0] ;  /* 0x0000a00001897983 */ /* 0x000ea20000100800 */
[----:B------:R-:W-:-:S03]  /*288a0*/  SHF.R.U32.HI R36, RZ, 0x6, R36 ;  /* 0x00000006ff247819 */ /* 0x000fc60000011624 */
[----:B------:R-:W4:Y:S01]  /*288b0*/  LDL R37, [R1+0xb0] ;  /* 0x0000b00001257983 */ /* 0x000f220000100800 */
[----:B0-----:R-:W-:Y:S02]  /*288c0*/  @!P3 IMAD.MOV.U32 R6, RZ, RZ, R2 ;  /* 0x000000ffff06b224 */ /* 0x001fe400078e0002 */
[----:B------:R-:W-:Y:S01]  /*288d0*/  @!P3 IMAD.MOV.U32 R7, RZ, RZ, R3 ;  /* 0x000000ffff07b224 */ /* 0x000fe200078e0003 */
[----:B------:R-:W4:Y:S04]  /*288e0*/  LDL R2, [R1+0xa8] ;  /* 0x0000a80001027983 */ /* 0x000f280000100800 */
[----:B------:R3:W4:Y:S04]  /*288f0*/  @!P3 LDG.E.U8 R73, desc[UR22][R6.64] ;  /* 0x000000160649b981 */ /* 0x000728000c1e1100 */
[----:B------:R-:W4:Y:S01]  /*28900*/  LDL R3, [R1+0xa4] ;  /* 0x0000a40001037983 */ /* 0x000f220000100800 */
[----:B---3--:R-:W-:-:S02]  /*28910*/  @!P5 IMAD.MOV.U32 R6, RZ, RZ, R4 ;  /* 0x000000ffff06d224 */ /* 0x008fc400078e0004 */
[----:B------:R-:W-:Y:S01]  /*28920*/  @!P5 IMAD.MOV.U32 R7, RZ, RZ, R5 ;  /* 0x000000ffff07d224 */ /* 0x000fe200078e0005 */
[----:B------:R-:W-:Y:S01]  /*28930*/  SGXT.U32 R36, R36, 0x1 ;  /* 0x000000012424781a */ /* 0x000fe20000000000 */
[----:B------:R-:W3:Y:S04]  /*28940*/  LDL R5, [R1+0xb4] ;  /* 0x0000b40001057983 */ /* 0x000ee80000100800 */
[----:B------:R0:W3:Y:S01]  /*28950*/  @!P5 LDG.E.U8 R21, desc[UR22][R6.64] ;  /* 0x000000160615d981 */ /* 0x0000e2000c1e1100 */
[----:B------:R-:W-:-:S03]  /*28960*/  PRMT R86, RZ, 0x7610, R86 ;  /* 0x00007610ff567816 */ /* 0x000fc60000000056 */
[----:B------:R-:W3:Y:S04]  /*28970*/  LDL R4, [R1+0xb8] ;  /* 0x0000b80001047983 */ /* 0x000ee80000100800 */
[----:B------:R-:W3:Y:S01]  /*28980*/  LDL R7, [R1+0x9c] ;  /* 0x00009c0001077983 */ /* 0x000ee20000100800 */
[----:B------:R-:W-:-:S04]  /*28990*/  LOP3.LUT R36, R36, 0x42, RZ, 0xfc, !PT ;  /* 0x0000004224247812 */ /* 0x000fc800078efcff */
[----:B------:R-:W-:Y:S02]  /*289a0*/  ISETP.GE.AND P4, PT, R36, UR4, PT ;  /* 0x0000000424007c0c */ /* 0x000fe4000bf86270 */
        /* <DEDUP_REMOVED lines=12> */
[----:B----4-:R-:W-:Y:S02]  /*28a70*/  @!P4 IMAD.MOV.U32 R6, RZ, RZ, R2 ;  /* 0x000000ffff06c224 */ /* 0x010fe400078e0002 */
[----:B------:R-:W-:Y:S01]  /*28a80*/  @!P4 IMAD.MOV.U32 R7, RZ, RZ, R3 ;  /* 0x000000ffff07c224 */ /* 0x000fe200078e0003 */
[----:B------:R-:W3:Y:S04]  /*28a90*/  LDL R2, [R1+0x8c0] ;  /* 0x0008c00001027983 */ /* 0x000ee80000100800 */
[----:B------:R-:W4:Y:S01]  /*28aa0*/  LDL R3, [R1+0xbc] ;  /* 0x0000bc0001037983 */ /* 0x000f220000100800 */
[----:B------:R-:W-:-:S04]  /*28ab0*/  SHF.R.U32.HI R36, RZ, 0x6, R36 ;  /* 0x00000006ff247819 */ /* 0x000fc80000011624 */
[----:B------:R-:W-:-:S04]  /*28ac0*/  SGXT.U32 R36, R36, 0x1 ;  /* 0x000000012424781a */ /* 0x000fc80000000000 */
[----:B------:R-:W-:-:S04]  /*28ad0*/  LOP3.LUT R36, R36, 0x48, RZ, 0xfc, !PT ;  /* 0x0000004824247812 */ /* 0x000fc800078efcff */
[----:B------:R-:W-:Y:S02]  /*28ae0*/  ISETP.GE.AND P2, PT, R36, UR4, PT ;  /* 0x0000000424007c0c */ /* 0x000fe4000bf46270 */
[----:B------:R-:W0:Y:S01]  /*28af0*/  S2R R36, SR_TID.X ;  /* 0x0000000000247919 */ /* 0x000e220000002100 */
[----:B------:R-:W-:Y:S02]  /*28b00*/  PRMT R106, RZ, 0x7610, R106 ;  /* 0x00007610ff6a7816 */ /* 0x000fe4000000006a */
[----:B------:R-:W-:-:S04]  /*28b10*/  PRMT R72, RZ, 0x7610, R72 ;  /* 0x00007610ff487816 */ /* 0x000fc80000000048 */
[----:B------:R1:W2:Y:S02]  /*28b20*/  @!P4 LDG.E.U8 R106, desc[UR22][R6.64] ;  /* 0x00000016066ac981 */ /* 0x0002a4000c1e1100 */
[----:B-1----:R-:W-:Y:S02]  /*28b30*/  @!P3 IMAD.MOV.U32 R6, RZ, RZ, R37 ;  /* 0x000000ffff06b224 */ /* 0x002fe400078e0025 */
[----:B------:R-:W-:Y:S01]  /*28b40*/  @!P3 IMAD.MOV.U32 R7, RZ, RZ, R79 ;  /* 0x000000ffff07b224 */ /* 0x000fe200078e004f */
[----:B------:R-:W-:Y:S01]  /*28b50*/  PRMT R20, RZ, 0x7610, R20 ;  /* 0x00007610ff147816 */ /* 0x000fe20000000014 */
[----:B------:R-:W2:Y:S04]  /*28b60*/  LDL R79, [R1+0x8cc] ;  /* 0x0008cc00014f7983 */ /* 0x000ea80000100800 */
[----:B------:R1:W2:Y:S01]  /*28b70*/  @!P3 LDG.E.U8 R72, desc[UR22][R6.64] ;  /* 0x000000160648b981 */ /* 0x0002a2000c1e1100 */
[----:B------:R-:W-:-:S03]  /*28b80*/  PRMT R88, RZ, 0x7610, R88 ;  /* 0x00007610ff587816 */ /* 0x000fc60000000058 */
[----:B------:R-:W2:Y:S01]  /*28b90*/  LDL R37, [R1+0x8d0] ;  /* 0x0008d00001257983 */ /* 0x000ea20000100800 */
[--C-:B0-----:R-:W-:Y:S02]  /*28ba0*/  SHF.R.U32.HI R137, RZ, 0x6, R36.reuse ;  /* 0x00000006ff897819 */ /* 0x101fe40000011624 */
[----:B------:R-:W-:-:S04]  /*28bb0*/  SHF.R.U32.HI R36, RZ, 0x6, R36 ;  /* 0x00000006ff247819 */ /* 0x000fc80000011624 */
[----:B------:R-:W-:-:S04]  /*28bc0*/  SGXT.U32 R36, R36, 0x1 ;  /* 0x000000012424781a */ /* 0x000fc80000000000 */
[----:B------:R-:W-:-:S04]  /*28bd0*/  LOP3.LUT R36, R36, 0x4c, RZ, 0xfc, !PT ;  /* 0x0000004c24247812 */ /* 0x000fc800078efcff */
[----:B------:R-:W-:Y:S02]  /*28be0*/  ISETP.GE.AND P3, PT, R36, UR4, PT ;  /* 0x0000000424007c0c */ /* 0x000fe4000bf66270 */
[----:B------:R-:W0:Y:S01]  /*28bf0*/  S2R R36, SR_TID.X ;  /* 0x0000000000247919 */ /* 0x000e220000002100 */
[----:B-1----:R-:W-:Y:S02]  /*28c00*/  @!P5 IMAD.MOV.U32 R6, RZ, RZ, R4 ;  /* 0x000000ffff06d224 */ /* 0x002fe400078e0004 */
[----:B------:R-:W-:Y:S01]  /*28c10*/  @!P5 IMAD.MOV.U32 R7, RZ, RZ, R5 ;  /* 0x000000ffff07d224 */ /* 0x000fe200078e0005 */
[----:B------:R-:W-:Y:S01]  /*28c20*/  SGXT.U32 R137, R137, 0x1 ;  /* 0x000000018989781a */ /* 0x000fe20000000000 */
[----:B------:R-:W2:Y:S03]  /*28c30*/  LDL R5, [R1+0x8d4] ;  /* 0x0008d40001057983 */ /* 0x000ea60000100800 */
[----:B------:R-:W-:Y:S01]  /*28c40*/  LOP3.LUT R137, R137, 0x4a, RZ, 0xfc, !PT ;  /* 0x0000004a89897812 */ /* 0x000fe200078efcff */
[----:B------:R0:W2:Y:S03]  /*28c50*/  @!P5 LDG.E.U8 R20, desc[UR22][R6.64] ;  /* 0x000000160614d981 */ /* 0x0000a6000c1e1100 */
[----:B------:R-:W-:Y:S01]  /*28c60*/  ISETP.GE.AND P4, PT, R137, UR4, PT ;  /* 0x0000000489007c0c */ /* 0x000fe2000bf86270 */
[----:B------:R-:W2:Y:S04]  /*28c70*/  LDL R4, [R1+0x8d8] ;  /* 0x0008d80001047983 */ /* 0x000ea80000100800 */
[----:B------:R-:W2:Y:S01]  /*28c80*/  LDL R137, [R1+0x8c8] ;  /* 0x0008c80001897983 */ /* 0x000ea20000100800 */
[----:B0-----:R-:W-:-:S04]  /*28c90*/  LEA.HI R7, R36, 0x4e, RZ, 0x1a ;  /* 0x0000004e24077811 */ /* 0x001fc800078fd0ff */
[----:B------:R-:W-:Y:S01]  /*28ca0*/  ISETP.GE.AND P5, PT, R7, UR4, PT ;  /* 0x0000000407007c0c */ /* 0x000fe2000bfa6270 */
[----:B---3--:R-:W-:Y:S02]  /*28cb0*/  @!P2 IMAD.MOV.U32 R6, RZ, RZ, R2 ;  /* 0x000000ffff06a224 */ /* 0x008fe400078e0002 */
[----:B----4-:R-:W-:Y:S01]  /*28cc0*/  @!P2 IMAD.MOV.U32 R7, RZ, RZ, R3 ;  /* 0x000000ffff07a224 */ /* 0x010fe200078e0003 */
[----:B------:R-:W-:Y:S01]  /*28cd0*/  SHF.R.U32.HI R2, RZ, 0x6, R36 ;  /* 0x00000006ff027819 */ /* 0x000fe20000011624 */
[----:B------:R-:W3:Y:S04]  /*28ce0*/  LDL R3, [R1+0x8dc] ;  /* 0x0008dc0001037983 */ /* 0x000ee80000100800 */
[----:B------:R2:W4:Y:S01]  /*28cf0*/  @!P2 LDG.E.U8 R88, desc[UR22][R6.64] ;  /* 0x000000160658a981 */ /* 0x000522000c1e1100 */
[----:B------:R-:W-:-:S03]  /*28d00*/  SGXT.U32 R2, R2, 0x1 ;  /* 0x000000010202781a */ /* 0x000fc60000000000 */
[----:B------:R-:W3:Y:S01]  /*28d10*/  LDL R7, [R1+0x8c4] ;  /* 0x0008c40001077983 */ /* 0x000ee20000100800 */
[----:B------:R-:W-:-:S04]  /*28d20*/  LOP3.LUT R2, R2, 0x50, RZ, 0xfc, !PT ;  /* 0x0000005002027812 */ /* 0x000fc800078efcff */
[----:B------:R-:W-:Y:S02]  /*28d30*/  ISETP.GE.AND P2, PT, R2, UR4, PT ;  /* 0x0000000402007c0c */ /* 0x000fe4000bf46270 */
[----:B------:R-:W4:Y:S01]  /*28d40*/  LDL R2, [R1+0x8e0] ;  /* 0x0008e00001027983 */ /* 0x000f220000100800 */
[----:B------:R-:W-:Y:S02]  /*28d50*/  PRMT R103, RZ, 0x7610, R103 ;  /* 0x00007610ff677816 */ /* 0x000fe40000000067 */
[----:B------:R-:W-:Y:S02]  /*28d60*/  PRMT R35, RZ, 0x7610, R35 ;  /* 0x00007610ff237816 */ /* 0x000fe40000000023 */
[----:B------:R-:W-:Y:S02]  /*28d70*/  PRMT R19, RZ, 0x7610, R19 ;  /* 0x00007610ff137816 */ /* 0x000fe40000000013 */
[----:B------:R-:W-:Y:S01]  /*28d80*/  PRMT R90, RZ, 0x7610, R90 ;  /* 0x00007610ff5a7816 */ /* 0x000fe2000000005a */
[----:B--2---:R-:W-:-:S05]  /*28d90*/  @!P4 IMAD.MOV.U32 R6, RZ, RZ, R137 ;  /* 0x000000ffff06c224 */ /* 0x004fca00078e0089 */
[----:B---3--:R0:W2:Y:S02]  /*28da0*/  @!P4 LDG.E.U8 R103, desc[UR22][R6.64] ;  /* 0x000000160667c981 */ /* 0x0080a4000c1e1100 */
[----:B0-----:R-:W-:Y:S02]  /*28db0*/  @!P3 IMAD.MOV.U32 R6, RZ, RZ, R37 ;  /* 0x000000ffff06b224 */ /* 0x001fe400078e0025 */
[----:B------:R-:W-:Y:S01]  /*28dc0*/  @!P3 IMAD.MOV.U32 R7, RZ, RZ, R79 ;  /* 0x000000ffff07b224 */ /* 0x000fe200078e004f */
[----:B------:R-:W3:Y:S04]  /*28dd0*/  LDL R37, [R1+0x8f0] ;  /* 0x0008f00001257983 */ /* 0x000ee80000100800 */
[----:B------:R0:W2:Y:S04]  /*28de0*/  @!P3 LDG.E.U8 R35, desc[UR22][R6.64] ;  /* 0x000000160623b981 */ /* 0x0000a8000c1e1100 */
[----:B------:R-:W2:Y:S01]  /*28df0*/  LDL R79, [R1+0x8ec] ;  /* 0x0008ec00014f7983 */ /* 0x000ea20000100800 */
[----:B0-----:R-:W-:-:S02]  /*28e00*/  @!P5 IMAD.MOV.U32 R6, RZ, RZ, R4 ;  /* 0x000000ffff06d224 */ /* 0x001fc400078e0004 */
[----:B------:R-:W-:Y:S01]  /*28e10*/  @!P5 IMAD.MOV.U32 R7, RZ, RZ, R5 ;  /* 0x000000ffff07d224 */ /* 0x000fe200078e0005 */
[----:B------:R-:W2:Y:S04]  /*28e20*/  LDL R4, [R1+0x8f8] ;  /* 0x0008f80001047983 */ /* 0x000ea80000100800 */
[----:B------:R4:W2:Y:S04]  /*28e30*/  @!P5 LDG.E.U8 R19, desc[UR22][R6.64] ;  /* 0x000000160613d981 */ /* 0x0008a8000c1e1100 */
[----:B------:R-:W2:Y:S01]  /*28e40*/  LDL R5, [R1+0x8f4] ;  /* 0x0008f40001057983 */ /* 0x000ea20000100800 */
[----:B----4-:R-:W-:-:S02]  /*28e50*/  @!P2 IMAD.MOV.U32 R6, RZ, RZ, R2 ;  /* 0x000000ffff06a224 */ /* 0x010fc400078e0002 */
[----:B------:R-:W-:Y:S01]  /*28e60*/  @!P2 IMAD.MOV.U32 R7, RZ, RZ, R3 ;  /* 0x000000ffff07a224 */ /* 0x000fe200078e0003 */
[----:B------:R-:W4:Y:S04]  /*28e70*/  LDL R2, [R1+0x900] ;  /* 0x0009000001027983 */ /* 0x000f280000100800 */
[----:B------:R0:W2:Y:S04]  /*28e80*/  @!P2 LDG.E.U8 R90, desc[UR22][R6.64] ;  /* 0x00000016065aa981 */ /* 0x0000a8000c1e1100 */
[----:B------:R-:W2:Y:S04]  /*28e90*/  LDL R3, [R1+0x8fc] ;  /* 0x0008fc0001037983 */ /* 0x000ea80000100800 */
[----:B------:R-:W0:Y:S04]  /*28ea0*/  LDL R6, [R1+0x8e4] ;  /* 0x0008e40001067983 */ /* 0x000e280000100800 */
[----:B------:R-:W0:Y:S01]  /*28eb0*/  LDL R7, [R1+0x8e8] ;  /* 0x0008e80001077983 */ /* 0x000e220000100800 */
[----:B------:R-:W-:-:S02]  /*28ec0*/  SHF.R.U32.HI R137, RZ, 0x6, R36 ;  /* 0x00000006ff897819 */ /* 0x000fc40000011624 */
[----:B------:R-:W-:-:S04]  /*28ed0*/  SHF.R.U32.HI R36, RZ, 0x6, R36 ;  /* 0x00000006ff247819 */ /* 0x000fc80000011624 */
[----:B------:R-:W-:-:S04]  /*28ee0*/  SGXT.U32 R36, R36, 0x1 ;  /* 0x000000012424781a */ /* 0x000fc80000000000 */
[----:B------:R-:W-:-:S04]  /*28ef0*/  LOP3.LUT R36, R36, 0x54, RZ, 0xfc, !PT ;  /* 0x0000005424247812 */ /* 0x000fc800078efcff */
[----:B------:R-:W-:Y:S02]  /*28f00*/  ISETP.GE.AND P3, PT, R36, UR4, PT ;  /* 0x0000000424007c0c */ /* 0x000fe4000bf66270 */
[----:B------:R-:W1:Y:S01]  /*28f10*/  S2R R36, SR_TID.X ;  /* 0x0000000000247919 */ /* 0x000e620000002100 */
[----:B------:R-:W-:-:S04]  /*28f20*/  SGXT.U32 R137, R137, 0x1 ;  /* 0x000000018989781a */ /* 0x000fc80000000000 */
[----:B------:R-:W-:-:S04]  /*28f30*/  LOP3.LUT R137, R137, 0x52, RZ, 0xfc, !PT ;  /* 0x0000005289897812 */ /* 0x000fc800078efcff */
[----:B------:R-:W-:Y:S02]  /*28f40*/  ISETP.GE.AND P4, PT, R137, UR4, PT ;  /* 0x0000000489007c0c */ /* 0x000fe4000bf86270 */
[----:B-1----:R-:W-:-:S04]  /*28f50*/  SHF.R.U32.HI R36, RZ, 0x6, R36 ;  /* 0x00000006ff247819 */ /* 0x002fc80000011624 */
[----:B------:R-:W-:-:S04]  /*28f60*/  SGXT.U32 R36, R36, 0x1 ;  /* 0x000000012424781a */ /* 0x000fc80000000000 */
[----:B------:R-:W-:-:S04]  /*28f70*/  LOP3.LUT R36, R36, 0x56, RZ, 0xfc, !PT ;  /* 0x0000005624247812 */ /* 0x000fc800078efcff */
[----:B------:R-:W-:Y:S02]  /*28f80*/  ISETP.GE.AND P5, PT, R36, UR4, PT ;  /* 0x0000000424007c0c */ /* 0x000fe4000bfa6270 */
[----:B------:R-:W1:Y:S01]  /*28f90*/  S2R R36, SR_TID.X ;  /* 0x0000000000247919 */ /* 0x000e620000002100 */
[----:B------:R-:W-:Y:S02]  /*28fa0*/  PRMT R101, RZ, 0x7610, R101 ;  /* 0x00007610ff657816 */ /* 0x000fe40000000065 */
[----:B------:R-:W-:Y:S02]  /*28fb0*/  PRMT R34, RZ, 0x7610, R34 ;  /* 0x00007610ff227816 */ /* 0x000fe40000000022 */
[----:B------:R-:W-:Y:S02]  /*28fc0*/  PRMT R18, RZ, 0x7610, R18 ;  /* 0x00007610ff127816 */ /* 0x000fe40000000012 */
[----:B------:R-:W-:Y:S02]  /*28fd0*/  PRMT R92, RZ, 0x7610, R92 ;  /* 0x00007610ff5c7816 */ /* 0x000fe4000000005c */
[----:B-1----:R-:W-:-:S04]  /*28fe0*/  SHF.R.U32.HI R137, RZ, 0x6, R36 ;  /* 0x00000006ff897819 */ /* 0x002fc80000011624 */
[----:B------:R-:W-:-:S04]  /*28ff0*/  SGXT.U32 R137, R137, 0x1 ;  /* 0x000000018989781a */ /* 0x000fc80000000000 */
[----:B------:R-:W-:-:S04]  /*29000*/  LOP3.LUT R137, R137, 0x58, RZ, 0xfc, !PT ;  /* 0x0000005889897812 */ /* 0x000fc800078efcff */
[----:B------:R-:W-:Y:S02]  /*29010*/  ISETP.GE.AND P2, PT, R137, UR4, PT ;  /* 0x0000000489007c0c */ /* 0x000fe4000bf46270 */
[----:B0-----:R-:W-:-:S04]  /*29020*/  @!P4 LOP3.LUT R7, R7, R6, RZ, 0x3c, !PT ;  /* 0x000000060707c212 */ /* 0x001fc800078e3cff */
[----:B------:R-:W-:-:S04]  /*29030*/  @!P4 LOP3.LUT R6, R7, R6, RZ, 0x3c, !PT ;  /* 0x000000060706c212 */ /* 0x000fc800078e3cff */
[----:B------:R-:W-:-:S05]  /*29040*/  @!P4 LOP3.LUT R7, R7, R6, RZ, 0x3c, !PT ;  /* 0x000000060707c212 */ /* 0x000fca00078e3cff */
[----:B------:R0:W5:Y:S02]  /*29050*/  @!P4 LDG.E.U8 R101, desc[UR22][R6.64] ;  /* 0x000000160665c981 */ /* 0x000164000c1e1100 */
[----:B0-----:R-:W-:-:S04]  /*29060*/  SHF.R.U32.HI R7, RZ, 0x6, R36 ;  /* 0x00000006ff077819 */ /* 0x001fc80000011624 */
[----:B------:R-:W-:-:S04]  /*29070*/  SGXT.U32 R7, R7, 0x1 ;  /* 0x000000010707781a */ /* 0x000fc80000000000 */
[----:B------:R-:W-:Y:S01]  /*29080*/  LOP3.LUT R7, R7, 0x5a, RZ, 0xfc, !PT ;  /* 0x0000005a07077812 */ /* 0x000fe200078efcff */
[----:B---3--:R-:W-:-:S03]  /*29090*/  @!P3 IMAD.MOV.U32 R6, RZ, RZ, R37 ;  /* 0x000000ffff06b224 */ /* 0x008fc600078e0025 */
[----:B------:R-:W-:Y:S01]  /*290a0*/  ISETP.GE.AND P4, PT, R7, UR4, PT ;  /* 0x0000000407007c0c */ /* 0x000fe2000bf86270 */
[----:B--2---:R-:W-:Y:S01]  /*290b0*/  @!P3 IMAD.MOV.U32 R7, RZ, RZ, R79 ;  /* 0x000000ffff07b224 */ /* 0x004fe200078e004f */
[----:B------:R-:W-:Y:S01]  /*290c0*/  PRMT R99, RZ, 0x7610, R99 ;  /* 0x00007610ff637816 */ /* 0x000fe20000000063 */
[----:B------:R-:W2:Y:S04]  /*290d0*/  LDL R79, [R1+0x914] ;  /* 0x00091400014f7983 */ /* 0x000ea80000100800 */
[----:B------:R0:W3:Y:S02]  /*290e0*/  @!P3 LDG.E.U8 R34, desc[UR22][R6.64] ;  /* 0x000000160622b981 */ /* 0x0000e4000c1e1100 */
[----:B0-----:R-:W-:Y:S02]  /*290f0*/  @!P5 IMAD.MOV.U32 R6, RZ, RZ, R4 ;  /* 0x000000ffff06d224 */ /* 0x001fe400078e0004 */
[----:B------:R-:W-:Y:S01]  /*29100*/  @!P5 IMAD.MOV.U32 R7, RZ, RZ, R5 ;  /* 0x000000ffff07d224 */ /* 0x000fe200078e0005 */
[----:B------:R-:W2:Y:S04]  /*29110*/  LDL R4, [R1+0x910] ;  /* 0x0009100001047983 */ /* 0x000ea80000100800 */
[----:B------:R4:W2:Y:S02]  /*29120*/  @!P5 LDG.E.U8 R18, desc[UR22][R6.64] ;  /* 0x000000160612d981 */ /* 0x0008a4000c1e1100 */
[----:B----4-:R-:W-:-:S02]  /*29130*/  @!P2 IMAD.MOV.U32 R6, RZ, RZ, R2 ;  /* 0x000000ffff06a224 */ /* 0x010fc400078e0002 */
[----:B------:R-:W-:Y:S01]  /*29140*/  @!P2 IMAD.MOV.U32 R7, RZ, RZ, R3 ;  /* 0x000000ffff07a224 */ /* 0x000fe200078e0003 */
[----:B------:R-:W-:Y:S01]  /*29150*/  SHF.R.U32.HI R37, RZ, 0x6, R36 ;  /* 0x00000006ff257819 */ /* 0x000fe20000011624 */
[----:B------:R-:W4:Y:S04]  /*29160*/  LDL R3, [R1+0x91c] ;  /* 0x00091c0001037983 */ /* 0x000f280000100800 */
[----:B------:R0:W2:Y:S01]  /*29170*/  @!P2 LDG.E.U8 R92, desc[UR22][R6.64] ;  /* 0x00000016065ca981 */ /* 0x0000a2000c1e1100 */
[----:B------:R-:W-:-:S03]  /*29180*/  LEA.HI R5, R36, 0x5e, RZ, 0x1a ;  /* 0x0000005e24057811 */ /* 0x000fc600078fd0ff */
[----:B------:R-:W2:Y:S04]  /*29190*/  LDL R36, [R1+0x918] ;  /* 0x0009180001247983 */ /* 0x000ea80000100800 */
[----:B------:R-:W2:Y:S04]  /*291a0*/  LDL R2, [R1+0x920] ;  /* 0x0009200001027983 */ /* 0x000ea80000100800 */
[----:B------:R-:W0:Y:S04]  /*291b0*/  LDL R6, [R1+0x904] ;  /* 0x0009040001067983 */ /* 0x000e280000100800 */
[----:B------:R-:W0:Y:S01]  /*291c0*/  LDL R7, [R1+0x908] ;  /* 0x0009080001077983 */ /* 0x000e220000100800 */
[----:B------:R-:W-:-:S04]  /*291d0*/  SGXT.U32 R37, R37, 0x1 ;  /* 0x000000012525781a */ /* 0x000fc80000000000 */
[----:B------:R-:W-:-:S04]  /*291e0*/  LOP3.LUT R37, R37, 0x5c, RZ, 0xfc, !PT ;  /* 0x0000005c25257812 */ /* 0x000fc800078efcff */
[----:B------:R-:W-:Y:S02]  /*291f0*/  ISETP.GE.AND P3, PT, R37, UR4, PT ;  /* 0x0000000425007c0c */ /* 0x000fe4000bf66270 */
[----:B------:R-:W1:Y:S01]  /*29200*/  S2R R37, SR_TID.X ;  /* 0x0000000000257919 */ /* 0x000e620000002100 */
[----:B0-----:R-:W-:-:S04]  /*29210*/  @!P4 LOP3.LUT R7, R7, R6, RZ, 0x3c, !PT ;  /* 0x000000060707c212 */ /* 0x001fc800078e3cff */
[----:B------:R-:W-:-:S04]  /*29220*/  @!P4 LOP3.LUT R6, R7, R6, RZ, 0x3c, !PT ;  /* 0x000000060706c212 */ /* 0x000fc800078e3cff */
[----:B------:R-:W-:-:S05]  /*29230*/  @!P4 LOP3.LUT R7, R7, R6, RZ, 0x3c, !PT ;  /* 0x000000060707c212 */ /* 0x000fca00078e3cff */
[----:B------:R0:W3:Y:S04]  /*29240*/  @!P4 LDG.E.U8 R99, desc[UR22][R6.64] ;  /* 0x000000160663c981 */ /* 0x0000e8000c1e1100 */
[----:B------:R-:W3:Y:S01]  /*29250*/  LDL R7, [R1+0x90c] ;  /* 0x00090c0001077983 */ /* 0x000ee20000100800 */
[----:B------:R-:W-:Y:S02]  /*29260*/  ISETP.GE.AND P5, PT, R5, UR4, PT ;  /* 0x0000000405007c0c */ /* 0x000fe4000bfa6270 */
[--C-:B-1----:R-:W-:Y:S02]  /*29270*/  SHF.R.U32.HI R5, RZ, 0x6, R37.reuse ;  /* 0x00000006ff057819 */ /* 0x102fe40000011625 */
[----:B0-----:R-:W-:Y:S02]  /*29280*/  SHF.R.U32.HI R6, RZ, 0x6, R37 ;  /* 0x00000006ff067819 */ /* 0x001fe40000011625 */
[----:B------:R-:W-:-:S02]  /*29290*/  SGXT.U32 R5, R5, 0x1 ;  /* 0x000000010505781a */ /* 0x000fc40000000000 */
[----:B------:R-:W-:Y:S02]  /*292a0*/  SGXT.U32 R6, R6, 0x1 ;  /* 0x000000010606781a */ /* 0x000fe40000000000 */
[----:B------:R-:W-:Y:S02]  /*292b0*/  LOP3.LUT R5, R5, 0x60, RZ, 0xfc, !PT ;  /* 0x0000006005057812 */ /* 0x000fe400078efcff */
[----:B------:R-:W-:Y:S02]  /*292c0*/  LOP3.LUT R6, R6, 0x62, RZ, 0xfc, !PT ;  /* 0x0000006206067812 */ /* 0x000fe400078efcff */
[----:B------:R-:W-:Y:S02]  /*292d0*/  PRMT R33, RZ, 0x7610, R33 ;  /* 0x00007610ff217816 */ /* 0x000fe40000000021 */
[----:B------:R-:W-:Y:S02]  /*292e0*/  ISETP.GE.AND P2, PT, R5, UR4, PT ;  /* 0x0000000405007c0c */ /* 0x000fe4000bf46270 */
[----:B------:R-:W-:Y:S01]  /*292f0*/  ISETP.GE.AND P4, PT, R6, UR4, PT ;  /* 0x0000000406007c0c */ /* 0x000fe2000bf86270 */
[----:B--2---:R-:W-:Y:S01]  /*29300*/  @!P3 IMAD.MOV.U32 R6, RZ, RZ, R4 ;  /* 0x000000ffff06b224 */ /* 0x004fe200078e0004 */
[----:B------:R-:W-:-:S02]  /*29310*/  PRMT R17, RZ, 0x7610, R17 ;  /* 0x00007610ff117816 */ /* 0x000fc40000000011 */
[----:B------:R-:W-:Y:S02]  /*29320*/  PRMT R94, RZ, 0x7610, R94 ;  /* 0x00007610ff5e7816 */ /* 0x000fe4000000005e */
[----:B---3--:R0:W2:Y:S02]  /*29330*/  @!P3 LDG.E.U8 R33, desc[UR22][R6.64] ;  /* 0x000000160621b981 */ /* 0x0080a4000c1e1100 */
[----:B0-----:R-:W-:Y:S02]  /*29340*/  @!P5 IMAD.MOV.U32 R6, RZ, RZ, R36 ;  /* 0x000000ffff06d224 */ /* 0x001fe400078e0024 */
[----:B------:R-:W-:Y:S01]  /*29350*/  @!P5 IMAD.MOV.U32 R7, RZ, RZ, R79 ;  /* 0x000000ffff07d224 */ /* 0x000fe200078e004f */
[----:B------:R-:W-:Y:S01]  /*29360*/  SHF.R.U32.HI R37, RZ, 0x6, R37 ;  /* 0x00000006ff257819 */ /* 0x000fe20000011625 */
[----:B------:R-:W3:Y:S04]  /*29370*/  LDL R79, [R1+0x938] ;  /* 0x00093800014f7983 */ /* 0x000ee80000100800 */
[----:B------:R0:W2:Y:S02]  /*29380*/  @!P5 LDG.E.U8 R17, desc[UR22][R6.64] ;  /* 0x000000160611d981 */ /* 0x0000a4000c1e1100 */
[----:B0-----:R-:W-:-:S02]  /*29390*/  @!P2 IMAD.MOV.U32 R6, RZ, RZ, R2 ;  /* 0x000000ffff06a224 */ /* 0x001fc400078e0002 */
[----:B----4-:R-:W-:Y:S01]  /*293a0*/  @!P2 IMAD.MOV.U32 R7, RZ, RZ, R3 ;  /* 0x000000ffff07a224 */ /* 0x010fe200078e0003 */
[----:B------:R-:W-:Y:S01]  /*293b0*/  SGXT.U32 R37, R37, 0x1 ;  /* 0x000000012525781a */ /* 0x000fe20000000000 */
[----:B------:R-:W4:Y:S04]  /*293c0*/  LDL R3, [R1+0x93c] ;  /* 0x00093c0001037983 */ /* 0x000f280000100800 */
[----:B------:R0:W2:Y:S01]  /*293d0*/  @!P2 LDG.E.U8 R94, desc[UR22][R6.64] ;  /* 0x00000016065ea981 */ /* 0x0000a2000c1e1100 */
[----:B------:R-:W-:Y:S02]  /*293e0*/  PRMT R98, RZ, 0x7610, R98 ;  /* 0x00007610ff627816 */ /* 0x000fe40000000062 */
[----:B------:R-:W-:Y:S01]  /*293f0*/  PRMT R32, RZ, 0x7610, R32 ;  /* 0x00007610ff207816 */ /* 0x000fe20000000020 */
[----:B------:R-:W2:Y:S04]  /*29400*/  LDL R2, [R1+0x940] ;  /* 0x0009400001027983 */ /* 0x000ea80000100800 */
[----:B------:R-:W0:Y:S04]  /*29410*/  LDL R6, [R1+0x924] ;  /* 0x0009240001067983 */ /* 0x000e280000100800 */
[----:B------:R-:W0:Y:S01]  /*29420*/  LDL R7, [R1+0x928] ;  /* 0x0009280001077983 */ /* 0x000e220000100800 */
[----:B------:R-:W-:-:S04]  /*29430*/  LOP3.LUT R37, R37, 0x64, RZ, 0xfc, !PT ;  /* 0x0000006425257812 */ /* 0x000fc800078efcff */
[----:B------:R-:W-:Y:S02]  /*29440*/  ISETP.GE.AND P3, PT, R37, UR4, PT ;  /* 0x0000000425007c0c */ /* 0x000fe4000bf66270 */
[----:B------:R-:W2:Y:S01]  /*29450*/  LDL R37, [R1+0x930] ;  /* 0x0009300001257983 */ /* 0x000ea20000100800 */
[----:B0-----:R-:W-:-:S04]  /*29460*/  @!P4 LOP3.LUT R7, R7, R6, RZ, 0x3c, !PT ;  /* 0x000000060707c212 */ /* 0x001fc800078e3cff */
[----:B------:R-:W-:-:S04]  /*29470*/  @!P4 LOP3.LUT R6, R7, R6, RZ, 0x3c, !PT ;  /* 0x000000060706c212 */ /* 0x000fc800078e3cff */
[----:B------:R-:W-:-:S05]  /*29480*/  @!P4 LOP3.LUT R7, R7, R6, RZ, 0x3c, !PT ;  /* 0x000000060707c212 */ /* 0x000fca00078e3cff */
[----:B------:R2:W3:Y:S04]  /*29490*/  @!P4 LDG.E.U8 R98, desc[UR22][R6.64] ;  /* 0x000000160662c981 */ /* 0x0004e8000c1e1100 */
[----:B------:R-:W3:Y:S01]  /*294a0*/  LDL R7, [R1+0x92c] ;  /* 0x00092c0001077983 */ /* 0x000ee20000100800 */
[----:B--2---:R-:W-:Y:S01]  /*294b0*/  @!P3 IMAD.MOV.U32 R6, RZ, RZ, R37 ;  /* 0x000000ffff06b224 */ /* 0x004fe200078e0025 */
[----:B------:R-:W0:Y:S01]  /*294c0*/  S2R R4, SR_TID.X ;  /* 0x0000000000047919 */ /* 0x000e220000002100 */
[----:B------:R-:W1:Y:S01]  /*294d0*/  S2R R36, SR_TID.X ;  /* 0x0000000000247919 */ /* 0x000e620000002100 */
[----:B------:R-:W-:Y:S02]  /*294e0*/  PRMT R16, RZ, 0x7610, R16 ;  /* 0x00007610ff107816 */ /* 0x000fe40000000010 */
[----:B------:R-:W-:Y:S01]  /*294f0*/  PRMT R96, RZ, 0x7610, R96 ;  /* 0x00007610ff607816 */ /* 0x000fe20000000060 */
[----:B------:R-:W2:Y:S01]  /*29500*/  LDL R37, [R1+0x950] ;  /* 0x0009500001257983 */ /* 0x000ea20000100800 */
[----:B0-----:R-:W-:-:S04]  /*29510*/  SHF.R.U32.HI R4, RZ, 0x6, R4 ;  /* 0x00000006ff047819 */ /* 0x001fc80000011604 */
[----:B------:R-:W-:-:S04]  /*29520*/  SGXT.U32 R4, R4, 0x1 ;  /* 0x000000010404781a */ /* 0x000fc80000000000 */
[----:B------:R-:W-:-:S04]  /*29530*/  LOP3.LUT R4, R4, 0x66, RZ, 0xfc, !PT ;  /* 0x0000006604047812 */ /* 0x000fc800078efcff */
[----:B------:R-:W-:Y:S02]  /*29540*/  ISETP.GE.AND P5, PT, R4, UR4, PT ;  /* 0x0000000404007c0c */ /* 0x000fe4000bfa6270 */
[--C-:B-1----:R-:W-:Y:S02]  /*29550*/  SHF.R.U32.HI R4, RZ, 0x6, R36.reuse ;  /* 0x00000006ff047819 */ /* 0x102fe40000011624 */
[----:B------:R-:W-:-:S04]  /*29560*/  SHF.R.U32.HI R36, RZ, 0x6, R36 ;  /* 0x00000006ff247819 */ /* 0x000fc80000011624 */
[----:B------:R-:W-:Y:S01]  /*29570*/  SGXT.U32 R36, R36, 0x1 ;  /* 0x000000012424781a */ /* 0x000fe20000000000 */
[----:B---3--:R0:W3:Y:S04]  /*29580*/  @!P3 LDG.E.U8 R32, desc[UR22][R6.64] ;  /* 0x000000160620b981 */ /* 0x0080e8000c1e1100 */
[----:B------:R-:W2:Y:S01]  /*29590*/  LDL R7, [R1+0x934] ;  /* 0x0009340001077983 */ /* 0x000ea20000100800 */
[----:B------:R-:W-:-:S04]  /*295a0*/  LOP3.LUT R36, R36, 0x6a, RZ, 0xfc, !PT ;  /* 0x0000006a24247812 */ /* 0x000fc800078efcff */
[----:B------:R-:W-:Y:S02]  /*295b0*/  ISETP.GE.AND P4, PT, R36, UR4, PT ;  /* 0x0000000424007c0c */ /* 0x000fe4000bf86270 */
[----:B------:R-:W0:Y:S01]  /*295c0*/  S2R R36, SR_TID.X ;  /* 0x0000000000247919 */ /* 0x000e220000002100 */
[----:B------:R-:W-:-:S04]  /*295d0*/  SGXT.U32 R4, R4, 0x1 ;  /* 0x000000010404781a */ /* 0x000fc80000000000 */
[----:B------:R-:W-:-:S04]  /*295e0*/  LOP3.LUT R4, R4, 0x68, RZ, 0xfc, !PT ;  /* 0x0000006804047812 */ /* 0x000fc800078efcff */
[----:B------:R-:W-:Y:S02]  /*295f0*/  ISETP.GE.AND P2, PT, R4, UR4, PT ;  /* 0x0000000404007c0c */ /* 0x000fe4000bf46270 */
[----:B0-----:R-:W-:-:S04]  /*29600*/  SHF.R.U32.HI R6, RZ, 0x6, R36 ;  /* 0x00000006ff067819 */ /* 0x001fc80000011624 */
[----:B------:R-:W-:-:S04]  /*29610*/  SGXT.U32 R6, R6, 0x1 ;  /* 0x000000010606781a */ /* 0x000fc80000000000 */
[----:B------:R-:W-:-:S04]  /*29620*/  LOP3.LUT R6, R6, 0x6c, RZ, 0xfc, !PT ;  /* 0x0000006c06067812 */ /* 0x000fc800078efcff */
[----:B------:R-:W-:Y:S01]  /*29630*/  ISETP.GE.AND P3, PT, R6, UR4, PT ;  /* 0x0000000406007c0c */ /* 0x000fe2000bf66270 */
[----:B------:R-:W-:Y:S01]  /*29640*/  @!P5 IMAD.MOV.U32 R6, RZ, RZ, R79 ;  /* 0x000000ffff06d224 */ /* 0x000fe200078e004f */
[----:B------:R-:W-:Y:S01]  /*29650*/  PRMT R95, RZ, 0x7610, R95 ;  /* 0x00007610ff5f7816 */ /* 0x000fe2000000005f */
[----:B------:R-:W3:Y:S04]  /*29660*/  LDL R79, [R1+0x958] ;  /* 0x00095800014f7983 */ /* 0x000ee80000100800 */
[----:B--2---:R0:W2:Y:S02]  /*29670*/  @!P5 LDG.E.U8 R16, desc[UR22][R6.64] ;  /* 0x000000160610d981 */ /* 0x0040a4000c1e1100 */
[----:B0-----:R-:W-:Y:S02]  /*29680*/  @!P2 IMAD.MOV.U32 R6, RZ, RZ, R2 ;  /* 0x000000ffff06a224 */ /* 0x001fe400078e0002 */
[----:B----4-:R-:W-:Y:S01]  /*29690*/  @!P2 IMAD.MOV.U32 R7, RZ, RZ, R3 ;  /* 0x000000ffff07a224 */ /* 0x010fe200078e0003 */
[----:B------:R-:W-:Y:S01]  /*296a0*/  LEA.HI R36, R36, 0x6e, RZ, 0x1a ;  /* 0x0000006e24247811 */ /* 0x000fe200078fd0ff */
[----:B------:R-:W4:Y:S04]  /*296b0*/  LDL R2, [R1+0x960] ;  /* 0x0009600001027983 */ /* 0x000f280000100800 */
[----:B------:R0:W2:Y:S04]  /*296c0*/  @!P2 LDG.E.U8 R96, desc[UR22][R6.64] ;  /* 0x000000160660a981 */ /* 0x0000a8000c1e1100 */
[----:B------:R-:W0:Y:S04]  /*296d0*/  LDL R6, [R1+0x944] ;  /* 0x0009440001067983 */ /* 0x000e280000100800 */
[----:B------:R-:W0:Y:S01]  /*296e0*/  LDL R7, [R1+0x948] ;  /* 0x0009480001077983 */ /* 0x000e220000100800 */
[----:B------:R-:W-:-:S02]  /*296f0*/  ISETP.GE.AND P5, PT, R36, UR4, PT ;  /* 0x0000000424007c0c */ /* 0x000fc4000bfa6270 */
[----:B------:R-:W1:Y:S01]  /*29700*/  S2R R36, SR_TID.X ;  /* 0x0000000000247919 */ /* 0x000e620000002100 */
[----:B0-----:R-:W-:-:S04]  /*29710*/  @!P4 LOP3.LUT R7, R7, R6, RZ, 0x3c, !PT ;  /* 0x000000060707c212 */ /* 0x001fc800078e3cff */
[----:B------:R-:W-:-:S04]  /*29720*/  @!P4 LOP3.LUT R6, R7, R6, RZ, 0x3c, !PT ;  /* 0x000000060706c212 */ /* 0x000fc800078e3cff */
[----:B------:R-:W-:-:S05]  /*29730*/  @!P4 LOP3.LUT R7, R7, R6, RZ, 0x3c, !PT ;  /* 0x000000060707c212 */ /* 0x000fca00078e3cff */
[----:B------:R1:W2:Y:S04]  /*29740*/  @!P4 LDG.E.U8 R95, desc[UR22][R6.64] ;  /* 0x00000016065fc981 */ /* 0x0002a8000c1e1100 */
[----:B------:R-:W2:Y:S01]  /*29750*/  LDL R7, [R1+0x94c] ;  /* 0x00094c0001077983 */ /* 0x000ea20000100800 */
[----:B-1----:R-:W-:-:S04]  /*29760*/  SHF.R.U32.HI R6, RZ, 0x6, R36 ;  /* 0x00000006ff067819 */ /* 0x002fc80000011624 */
[----:B------:R-:W-:-:S04]  /*29770*/  SGXT.U32 R6, R6, 0x1 ;  /* 0x000000010606781a */ /* 0x000fc80000000000 */
[----:B------:R-:W-:Y:S02]  /*29780*/  LOP3.LUT R6, R6, 0x72, RZ, 0xfc, !PT ;  /* 0x0000007206067812 */ /* 0x000fe400078efcff */
[----:B------:R-:W-:Y:S02]  /*29790*/  PRMT R31, RZ, 0x7610, R31 ;  /* 0x00007610ff1f7816 */ /* 0x000fe4000000001f */
[----:B------:R-:W-:Y:S01]  /*297a0*/  ISETP.GE.AND P4, PT, R6, UR4, PT ;  /* 0x0000000406007c0c */ /* 0x000fe2000bf86270 */
[----:B------:R-:W-:Y:S01]  /*297b0*/  @!P3 IMAD.MOV.U32 R6, RZ, RZ, R37 ;  /* 0x000000ffff06b224 */ /* 0x000fe200078e0025 */
[----:B------:R-:W-:Y:S01]  /*297c0*/  PRMT R15, RZ, 0x7610, R15 ;  /* 0x00007610ff0f7816 */ /* 0x000fe2000000000f */
[----:B------:R-:W4:Y:S04]  /*297d0*/  LDL R37, [R1+0x970] ;  /* 0x0009700001257983 */ /* 0x000f280000100800 */
[----:B--2---:R3:W2:Y:S04]  /*297e0*/  @!P3 LDG.E.U8 R31, desc[UR22][R6.64] ;  /* 0x00000016061fb981 */ /* 0x0046a8000c1e1100 */
[----:B------:R-:W2:Y:S01]  /*297f0*/  LDL R7, [R1+0x954] ;  /* 0x0009540001077983 */ /* 0x000ea20000100800 */
[----:B---3--:R-:W-:Y:S01]  /*29800*/  @!P5 IMAD.MOV.U32 R6, RZ, RZ, R79 ;  /* 0x000000ffff06d224 */ /* 0x008fe200078e004f */
[----:B------:R-:W-:-:S02]  /*29810*/  SHF.R.U32.HI R3, RZ, 0x6, R36 ;  /* 0x00000006ff037819 */ /* 0x000fc40000011624 */
[----:B------:R-:W-:Y:S01]  /*29820*/  PRMT R97, RZ, 0x7610, R97 ;  /* 0x00007610ff617816 */ /* 0x000fe20000000061 */
[----:B------:R-:W3:Y:S01]  /*29830*/  LDL R79, [R1+0x978] ;  /* 0x00097800014f7983 */ /* 0x000ee20000100800 */
[----:B------:R-:W-:-:S04]  /*29840*/  SGXT.U32 R3, R3, 0x1 ;  /* 0x000000010303781a */ /* 0x000fc80000000000 */
[----:B------:R-:W-:-:S04]  /*29850*/  LOP3.LUT R3, R3, 0x70, RZ, 0xfc, !PT ;  /* 0x0000007003037812 */ /* 0x000fc800078efcff */
[----:B------:R-:W-:Y:S01]  /*29860*/  ISETP.GE.AND P2, PT, R3, UR4, PT ;  /* 0x0000000403007c0c */ /* 0x000fe2000bf46270 */
[----:B--2---:R4:W2:Y:S04]  /*29870*/  @!P5 LDG.E.U8 R15, desc[UR22][R6.64] ;  /* 0x00000016060fd981 */ /* 0x0048a8000c1e1100 */
[----:B------:R-:W2:Y:S08]  /*29880*/  LDL R7, [R1+0x95c] ;  /* 0x00095c0001077983 */ /* 0x000eb00000100800 */
[----:B----4-:R-:W-:-:S05]  /*29890*/  @!P2 IMAD.MOV.U32 R6, RZ, RZ, R2 ;  /* 0x000000ffff06a224 */ /* 0x010fca00078e0002 */
[----:B--2---:R0:W2:Y:S04]  /*298a0*/  @!P2 LDG.E.U8 R97, desc[UR22][R6.64] ;  /* 0x000000160661a981 */ /* 0x0040a8000c1e1100 */
[----:B------:R-:W0:Y:S04]  /*298b0*/  LDL R6, [R1+0x964] ;  /* 0x0009640001067983 */ /* 0x000e280000100800 */
[----:B------:R-:W0:Y:S01]  /*298c0*/  LDL R7, [R1+0x968] ;  /* 0x0009680001077983 */ /* 0x000e220000100800 */
[----:B------:R-:W-:Y:S02]  /*298d0*/  PRMT R93, RZ, 0x7610, R93 ;  /* 0x00007610ff5d7816 */ /* 0x000fe4000000005d */
[----:B------:R-:W-:-:S04]  /*298e0*/  SHF.R.U32.HI R36, RZ, 0x6, R36 ;  /* 0x00000006ff247819 */ /* 0x000fc80000011624 */
[----:B------:R-:W-:-:S04]  /*298f0*/  SGXT.U32 R36, R36, 0x1 ;  /* 0x000000012424781a */ /* 0x000fc80000000000 */
[----:B------:R-:W-:-:S04]  /*29900*/  LOP3.LUT R36, R36, 0x74, RZ, 0xfc, !PT ;  /* 0x0000007424247812 */ /* 0x000fc800078efcff */
[----:B------:R-:W-:Y:S02]  /*29910*/  ISETP.GE.AND P3, PT, R36, UR4, PT ;  /* 0x0000000424007c0c */ /* 0x000fe4000bf66270 */
[----:B------:R-:W1:Y:S02]  /*29920*/  S2R R36, SR_TID.X ;  /* 0x0000000000247919 */ /* 0x000e640000002100 */
[----:B-1----:R-:W-:Y:S02]  /*29930*/  SHF.R.U32.HI R36, RZ, 0x6, R36 ;  /* 0x00000006ff247819 */ /* 0x002fe40000011624 */
[----:B0-----:R-:W-:-:S04]  /*29940*/  @!P4 LOP3.LUT R7, R7, R6, RZ, 0x3c, !PT ;  /* 0x000000060707c212 */ /* 0x001fc800078e3cff */
[----:B------:R-:W-:-:S04]  /*29950*/  @!P4 LOP3.LUT R6, R7, R6, RZ, 0x3c, !PT ;  /* 0x000000060706c212 */ /* 0x000fc800078e3cff */
[----:B------:R-:W-:-:S05]  /*29960*/  @!P4 LOP3.LUT R7, R7, R6, RZ, 0x3c, !PT ;  /* 0x000000060707c212 */ /* 0x000fca00078e3cff */
[----:B------:R0:W4:Y:S04]  /*29970*/  @!P4 LDG.E.U8 R93, desc[UR22][R6.64] ;  /* 0x00000016065dc981 */ /* 0x000128000c1e1100 */
[----:B------:R-:W2:Y:S01]  /*29980*/  LDL R7, [R1+0x96c] ;  /* 0x00096c0001077983 */ /* 0x000ea20000100800 */
[----:B------:R-:W-:-:S04]  /*29990*/  SGXT.U32 R36, R36, 0x1 ;  /* 0x000000012424781a */ /* 0x000fc80000000000 */
[----:B------:R-:W-:-:S04]  /*299a0*/  LOP3.LUT R36, R36, 0x76, RZ, 0xfc, !PT ;  /* 0x0000007624247812 */ /* 0x000fc800078efcff */
[----:B------:R-:W-:Y:S02]  /*299b0*/  ISETP.GE.AND P5, PT, R36, UR4, PT ;  /* 0x0000000424007c0c */ /* 0x000fe4000bfa6270 */
[----:B------:R-:W0:Y:S01]  /*299c0*/  S2R R36, SR_TID.X ;  /* 0x0000000000247919 */ /* 0x000e220000002100 */
[----:B------:R-:W-:Y:S02]  /*299d0*/  PRMT R30, RZ, 0x7610, R30 ;  /* 0x00007610ff1e7816 */ /* 0x000fe4000000001e */
[----:B0-----:R-:W-:-:S04]  /*299e0*/  SHF.R.U32.HI R6, RZ, 0x6, R36 ;  /* 0x00000006ff067819 */ /* 0x001fc80000011624 */
[----:B------:R-:W-:-:S04]  /*299f0*/  SGXT.U32 R6, R6, 0x1 ;  /* 0x000000010606781a */ /* 0x000fc80000000000 */
[----:B------:R-:W-:-:S04]  /*29a00*/  LOP3.LUT R6, R6, 0x7a, RZ, 0xfc, !PT ;  /* 0x0000007a06067812 */ /* 0x000fc800078efcff */
[----:B------:R-:W-:Y:S01]  /*29a10*/  ISETP.GE.AND P4, PT, R6, UR4, PT ;  /* 0x0000000406007c0c */ /* 0x000fe2000bf86270 */
[----:B------:R-:W-:-:S05]  /*29a20*/  @!P3 IMAD.MOV.U32 R6, RZ, RZ, R37 ;  /* 0x000000ffff06b224 */ /* 0x000fca00078e0025 */
[----:B--2---:R0:W2:Y:S04]  /*29a30*/  @!P3 LDG.E.U8 R30, desc[UR22][R6.64] ;  /* 0x00000016061eb981 */ /* 0x0040a8000c1e1100 */
[----:B------:R-:W2:Y:S01]  /*29a40*/  LDL R7, [R1+0x974] ;  /* 0x0009740001077983 */ /* 0x000ea20000100800 */
[----:B0-----:R-:W-:Y:S02]  /*29a50*/  LEA.HI R6, R36, 0x7e, RZ, 0x1a ;  /* 0x0000007e24067811 */ /* 0x001fe400078fd0ff */
[----:B------:R-:W-:Y:S02]  /*29a60*/  PRMT R14, RZ, 0x7610, R14 ;  /* 0x00007610ff0e7816 */ /* 0x000fe4000000000e */
[----:B------:R-:W-:Y:S01]  /*29a70*/  ISETP.GE.AND P3, PT, R6, UR4, PT ;  /* 0x0000000406007c0c */ /* 0x000fe2000bf66270 */
[----:B---3--:R-:W-:Y:S01]  /*29a80*/  @!P5 IMAD.MOV.U32 R6, RZ, RZ, R79 ;  /* 0x000000ffff06d224 */ /* 0x008fe200078e004f */
[----:B------:R-:W-:Y:S01]  /*29a90*/  SHF.R.U32.HI R2, RZ, 0x6, R36 ;  /* 0x00000006ff027819 */ /* 0x000fe20000011624 */
[----:B------:R-:W3:Y:S03]  /*29aa0*/  LDL R79, [R1+0xc4] ;  /* 0x0000c400014f7983 */ /* 0x000ee60000100800 */
[----:B------:R-:W-:-:S04]  /*29ab0*/  SGXT.U32 R2, R2, 0x1 ;  /* 0x000000010202781a */ /* 0x000fc80000000000 */
[----:B------:R-:W-:Y:S01]  /*29ac0*/  LOP3.LUT R2, R2, 0x78, RZ, 0xfc, !PT ;  /* 0x0000007802027812 */ /* 0x000fe200078efcff */
[----:B--2---:R0:W2:Y:S04]  /*29ad0*/  @!P5 LDG.E.U8 R14, desc[UR22][R6.64] ;  /* 0x00000016060ed981 */ /* 0x0040a8000c1e1100 */
[----:B------:R-:W0:Y:S04]  /*29ae0*/  LDL R6, [R1+0x97c] ;  /* 0x00097c0001067983 */ /* 0x000e280000100800 */
[----:B------:R-:W0:Y:S01]  /*29af0*/  LDL R7, [R1+0x980] ;  /* 0x0009800001077983 */ /* 0x000e220000100800 */
[----:B------:R-:W-:-:S02]  /*29b00*/  ISETP.GE.AND P2, PT, R2, UR4, PT ;  /* 0x0000000402007c0c */ /* 0x000fc4000bf46270 */
[----:B------:R-:W-:-:S11]  /*29b10*/  PRMT R100, RZ, 0x7610, R100 ;  /* 0x00007610ff647816 */ /* 0x000fd60000000064 */
[----:B0-----:R-:W-:-:S04]  /*29b20*/  @!P2 LOP3.LUT R7, R7, R6, RZ, 0x3c, !PT ;  /* 0x000000060707a212 */ /* 0x001fc800078e3cff */
[----:B------:R-:W-:-:S04]  /*29b30*/  @!P2 LOP3.LUT R6, R7, R6, RZ, 0x3c, !PT ;  /* 0x000000060706a212 */ /* 0x000fc800078e3cff */
[----:B------:R-:W-:-:S05]  /*29b40*/  @!P2 LOP3.LUT R7, R7, R6, RZ, 0x3c, !PT ;  /* 0x000000060707a212 */ /* 0x000fca00078e3cff */
[----:B------:R0:W2:Y:S04]  /*29b50*/  @!P2 LDG.E.U8 R100, desc[UR22][R6.64] ;  /* 0x000000160664a981 */ /* 0x0000a8000c1e1100 */
[----:B------:R-:W0:Y:S04]  /*29b60*/  LDL R6, [R1+0x984] ;  /* 0x0009840001067983 */ /* 0x000e280000100800 */
[----:B------:R-:W0:Y:S01]  /*29b70*/  LDL R7, [R1+0x988] ;  /* 0x0009880001077983 */ /* 0x000e220000100800 */
[----:B------:R-:W-:Y:S02]  /*29b80*/  PRMT R91, RZ, 0x7610, R91 ;  /* 0x00007610ff5b7816 */ /* 0x000fe4000000005b */
[----:B------:R-:W-:-:S02]  /*29b90*/  SHF.R.U32.HI R37, RZ, 0x6, R36 ;  /* 0x00000006ff257819 */ /* 0x000fc40000011624 */
[----:B------:R-:W2:Y:S02]  /*29ba0*/  LDL R36, [R1+0x998] ;  /* 0x0009980001247983 */ /* 0x000ea40000100800 */
[----:B------:R-:W-:-:S04]  /*29bb0*/  SGXT.U32 R37, R37, 0x1 ;  /* 0x000000012525781a */ /* 0x000fc80000000000 */
[----:B------:R-:W-:-:S04]  /*29bc0*/  LOP3.LUT R37, R37, 0x7c, RZ, 0xfc, !PT ;  /* 0x0000007c25257812 */ /* 0x000fc800078efcff */
[----:B------:R-:W-:Y:S02]  /*29bd0*/  ISETP.GE.AND P6, PT, R37, UR4, PT ;  /* 0x0000000425007c0c */ /* 0x000fe4000bfc6270 */
[----:B------:R-:W2:Y:S01]  /*29be0*/  LDL R37, [R1+0x994] ;  /* 0x0009940001257983 */ /* 0x000ea20000100800 */
[----:B0-----:R-:W-:-:S04]  /*29bf0*/  @!P4 LOP3.LUT R7, R7, R6, RZ, 0x3c, !PT ;  /* 0x000000060707c212 */ /* 0x001fc800078e3cff */
[----:B------:R-:W-:-:S04]  /*29c00*/  @!P4 LOP3.LUT R6, R7, R6, RZ, 0x3c, !PT ;  /* 0x000000060706c212 */ /* 0x000fc800078e3cff */
[----:B------:R-:W-:-:S05]  /*29c10*/  @!P4 LOP3.LUT R7, R7, R6, RZ, 0x3c, !PT ;  /* 0x000000060707c212 */ /* 0x000fca00078e3cff */
[----:B------:R0:W2:Y:S04]  /*29c20*/  @!P4 LDG.E.U8 R91, desc[UR22][R6.64] ;  /* 0x00000016065bc981 */ /* 0x0000a8000c1e1100 */
[----:B------:R-:W0:Y:S04]  /*29c30*/  LDL R6, [R1+0x98c] ;  /* 0x00098c0001067983 */ /* 0x000e280000100800 */
[----:B------:R-:W0:Y:S01]  /*29c40*/  LDL R7, [R1+0x990] ;  /* 0x0009900001077983 */ /* 0x000e220000100800 */
[----:B------:R-:W-:Y:S02]  /*29c50*/  PRMT R29, RZ, 0x7610, R29 ;  /* 0x00007610ff1d7816 */ /* 0x000fe4000000001d */
[----:B------:R-:W-:Y:S01]  /*29c60*/  PRMT R13, RZ, 0x7610, R13 ;  /* 0x00007610ff0d7816 */ /* 0x000fe2000000000d */
[----:B------:R-:W1:Y:S01]  /*29c70*/  S2R R2, SR_TID.X ;  /* 0x0000000000027919 */ /* 0x000e620000002100 */
[----:B0-----:R-:W-:-:S04]  /*29c80*/  @!P6 LOP3.LUT R7, R7, R6, RZ, 0x3c, !PT ;  /* 0x000000060707e212 */ /* 0x001fc800078e3cff */
[----:B------:R-:W-:-:S04]  /*29c90*/  @!P6 LOP3.LUT R6, R7, R6, RZ, 0x3c, !PT ;  /* 0x000000060706e212 */ /* 0x000fc800078e3cff */
[----:B------:R-:W-:-:S05]  /*29ca0*/  @!P6 LOP3.LUT R7, R7, R6, RZ, 0x3c, !PT ;  /* 0x000000060707e212 */ /* 0x000fca00078e3cff */
[----:B------:R2:W4:Y:S02]  /*29cb0*/  @!P6 LDG.E.U8 R29, desc[UR22][R6.64] ;  /* 0x00000016061de981 */ /* 0x000524000c1e1100 */
[----:B--2---:R-:W-:Y:S02]  /*29cc0*/  @!P3 IMAD.MOV.U32 R6, RZ, RZ, R36 ;  /* 0x000000ffff06b224 */ /* 0x004fe400078e0024 */
[----:B------:R-:W-:Y:S01]  /*29cd0*/  @!P3 IMAD.MOV.U32 R7, RZ, RZ, R37 ;  /* 0x000000ffff07b224 */ /* 0x000fe200078e0025 */
[----:B-1----:R-:W-:Y:S01]  /*29ce0*/  LOP3.LUT R2, R2, 0x7f, RZ, 0xc0, !PT ;  /* 0x0000007f02027812 */ /* 0x002fe200078ec0ff */
[----:B------:R-:W2:Y:S04]  /*29cf0*/  LDL R37, [R1+0x1c0] ;  /* 0x0001c00001257983 */ /* 0x000ea80000100800 */
[----:B------:R3:W2:Y:S01]  /*29d00*/  @!P3 LDG.E.U8 R13, desc[UR22][R6.64] ;  /* 0x00000016060db981 */ /* 0x0006a2000c1e1100 */
[----:B------:R-:W-:Y:S06]  /*29d10*/  BAR.SYNC.DEFER_BLOCKING 0x0 ;  /* 0x0000000000007b1d */ /* 0x000fec0000010000 */
[----:B------:R-:W2:Y:S01]  /*29d20*/  LDL R7, [R1+0xc0] ;  /* 0x0000c00001077983 */ /* 0x000ea20000100800 */
[----:B------:R-:W-:-:S02]  /*29d30*/  ISETP.GE.AND P5, PT, R2, UR4, PT ;  /* 0x0000000402007c0c */ /* 0x000fc4000bfa6270 */
[----:B------:R-:W-:Y:S01]  /*29d40*/  PRMT R12, RZ, 0x7610, R12 ;  /* 0x00007610ff0c7816 */ /* 0x000fe2000000000c */
[----:B------:R-:W4:Y:S10]  /*29d50*/  LDL R36, [R1+0x1c4] ;  /* 0x0001c40001247983 */ /* 0x000f340000100800 */
[----:B---3--:R-:W-:Y:S01]  /*29d60*/  @!P5 IMAD.MOV.U32 R6, RZ, RZ, R79 ;  /* 0x000000ffff06d224 */ /* 0x008fe200078e004f */
[----:B------:R-:W-:Y:S01]  /*29d70*/  PRMT R11, RZ, 0x7610, R11 ;  /* 0x00007610ff0b7816 */ /* 0x000fe2000000000b */
[----:B------:R-:W3:Y:S04]  /*29d80*/  LDL R79, [R1+0x264] ;  /* 0x00026400014f7983 */ /* 0x000ee80000100800 */
[----:B--2---:R0:W2:Y:S04]  /*29d90*/  @!P5 LDG.E.U8 R12, desc[UR22][R6.64] ;  /* 0x00000016060cd981 */ /* 0x0040a8000c1e1100 */
[----:B------:R-:W0:Y:S04]  /*29da0*/  LDL R6, [R1+0x100] ;  /* 0x0001000001067983 */ /* 0x000e280000100800 */
[----:B------:R-:W0:Y:S02]  /*29db0*/  LDL R7, [R1+0x104] ;  /* 0x0001040001077983 */ /* 0x000e240000100800 */
[----:B0-----:R-:W-:-:S04]  /*29dc0*/  @!P5 LOP3.LUT R7, R7, R6, RZ, 0x3c, !PT ;  /* 0x000000060707d212 */ /* 0x001fc800078e3cff */
[----:B------:R-:W-:-:S04]  /*29dd0*/  @!P5 LOP3.LUT R6, R7, R6, RZ, 0x3c, !PT ;  /* 0x000000060706d212 */ /* 0x000fc800078e3cff */
[----:B------:R-:W-:-:S05]  /*29de0*/  @!P5 LOP3.LUT R7, R7, R6, RZ, 0x3c, !PT ;  /* 0x000000060707d212 */ /* 0x000fca00078e3cff */
[----:B------:R0:W2:Y:S04]  /*29df0*/  @!P5 LDG.E.U8 R11, desc[UR22][R6.64] ;  /* 0x00000016060bd981 */ /* 0x0000a8000c1e1100 */
[----:B------:R-:W0:Y:S04]  /*29e00*/  LDL R6, [R1+0x140] ;  /* 0x0001400001067983 */ /* 0x000e280000100800 */
[----:B------:R-:W0:Y:S01]  /*29e10*/  LDL R7, [R1+0x144] ;  /* 0x0001440001077983 */ /* 0x000e220000100800 */
[----:B------:R-:W-:Y:S02]  /*29e20*/  PRMT R10, RZ, 0x7610, R10 ;  /* 0x00007610ff0a7816 */ /* 0x000fe4000000000a */
[----:B------:R-:W-:-:S06]  /*29e30*/  PRMT R8, RZ, 0x7610, R8 ;  /* 0x00007610ff087816 */ /* 0x000fcc0000000008 */
[----:B----4-:R1:W4:Y:S04]  /*29e40*/  @!P5 LDG.E.U8 R8, desc[UR22][R36.64] ;  /* 0x000000162408d981 */ /* 0x010328000c1e1100 */
[----:B------:R-:W1:Y:S04]  /*29e50*/  LDL R36, [R1+0x200] ;  /* 0x0002000001247983 */ /* 0x000e680000100800 */
[----:B------:R-:W1:Y:S01]  /*29e60*/  LDL R37, [R1+0x224] ;  /* 0x0002240001257983 */ /* 0x000e620000100800 */
[----:B0-----:R-:W-:-:S04]  /*29e70*/  @!P5 LOP3.LUT R7, R7, R6, RZ, 0x3c, !PT ;  /* 0x000000060707d212 */ /* 0x001fc800078e3cff */
[----:B------:R-:W-:-:S04]  /*29e80*/  @!P5 LOP3.LUT R6, R7, R6, RZ, 0x3c, !PT ;  /* 0x000000060706d212 */ /* 0x000fc800078e3cff */
[----:B------:R-:W-:-:S05]  /*29e90*/  @!P5 LOP3.LUT R7, R7, R6, RZ, 0x3c, !PT ;  /* 0x000000060707d212 */ /* 0x000fca00078e3cff */
[----:B------:R0:W2:Y:S04]  /*29ea0*/  @!P5 LDG.E.U8 R10, desc[UR22][R6.64] ;  /* 0x00000016060ad981 */ /* 0x0000a8000c1e1100 */
[----:B------:R-:W0:Y:S04]  /*29eb0*/  LDL R6, [R1+0x180] ;  /* 0x0001800001067983 */ /* 0x000e280000100800 */
[----:B------:R-:W0:Y:S01]  /*29ec0*/  LDL R7, [R1+0x184] ;  /* 0x0001840001077983 */ /* 0x000e220000100800 */
[----:B------:R-:W-:Y:S02]  /*29ed0*/  PRMT R9, RZ, 0x7610, R9 ;  /* 0x00007610ff097816 */ /* 0x000fe40000000009 */
[----:B-1----:R-:W-:-:S04]  /*29ee0*/  @!P5 LOP3.LUT R37, R37, R36, RZ, 0x3c, !PT ;  /* 0x000000242525d212 */ /* 0x002fc800078e3cff */
[----:B------:R-:W-:-:S04]  /*29ef0*/  @!P5 LOP3.LUT R36, R37, R36, RZ, 0x3c, !PT ;  /* 0x000000242524d212 */ /* 0x000fc800078e3cff */
[----:B------:R-:W-:Y:S02]  /*29f00*/  @!P5 LOP3.LUT R37, R37, R36, RZ, 0x3c, !PT ;  /* 0x000000242525d212 */ /* 0x000fe400078e3cff */
[----:B0-----:R-:W-:-:S04]  /*29f10*/  @!P5 LOP3.LUT R7, R7, R6, RZ, 0x3c, !PT ;  /* 0x000000060707d212 */ /* 0x001fc800078e3cff */
[----:B------:R-:W-:-:S04]  /*29f20*/  @!P5 LOP3.LUT R6, R7, R6, RZ, 0x3c, !PT ;  /* 0x000000060706d212 */ /* 0x000fc800078e3cff */
[----:B------:R-:W-:-:S05]  /*29f30*/  @!P5 LOP3.LUT R7, R7, R6, RZ, 0x3c, !PT ;  /* 0x000000060707d212 */ /* 0x000fca00078e3cff */
[----:B------:R0:W2:Y:S02]  /*29f40*/  @!P5 LDG.E.U8 R9, desc[UR22][R6.64] ;  /* 0x000000160609d981 */ /* 0x0000a4000c1e1100 */
[----:B0-----:R-:W-:-:S06]  /*29f50*/  PRMT R7, RZ, 0x7610, R7 ;  /* 0x00007610ff077816 */ /* 0x001fcc0000000007 */
[----:B------:R3:W2:Y:S04]  /*29f60*/  @!P5 LDG.E.U8 R7, desc[UR22][R36.64] ;  /* 0x000000162407d981 */ /* 0x0006a8000c1e1100 */
[----:B------:R-:W2:Y:S01]  /*29f70*/  LDL R37, [R1+0x260] ;  /* 0x0002600001257983 */ /* 0x000ea20000100800 */
[----:B------:R-:W-:Y:S01]  /*29f80*/  PRMT R6, RZ, 0x7610, R6 ;  /* 0x00007610ff067816 */ /* 0x000fe20000000006 */
        /* <DEDUP_REMOVED lines=361> */
[----:B------:R-:W-:Y:S02]  /*2b620*/  PRMT R41, RZ, 0x7610, R41 ;  /* 0x00007610ff297816 */ /* 0x000fe40000000029 */
[----:B------:R-:W-:Y:S02]  /*2b630*/  PRMT R40, RZ, 0x7610, R40 ;  /* 0x00007610ff287816 */ /* 0x000fe40000000028 */
[----:B------:R-:W-:Y:S01]  /*2b640*/  PRMT R39, RZ, 0x7610, R39 ;  /* 0x00007610ff277816 */ /* 0x000fe20000000027 */
[----:B------:R0:W-:Y:S04]  /*2b650*/  STS.U8 [R2+UR11+0x12200], R78 ;  /* 0x0122004e02007988 */ /* 0x0001e8000800000b */
[----:B------:R-:W3:Y:S04]  /*2b660*/  LDL R79, [R1+0x114] ;  /* 0x00011400014f7983 */ /* 0x000ee80000100800 */
[----:B0-----:R-:W3:Y:S04]  /*2b670*/  LDL R78, [R1+0x110] ;  /* 0x00011000014e7983 */ /* 0x001ee80000100800 */
        /* <DEDUP_REMOVED lines=21> */
[----:B---3--:R-:W-:-:S03]  /*2b7d0*/  @!P5 LOP3.LUT R79, R79, R78, RZ, 0x3c, !PT ;  /* 0x0000004e4f4fd212 */ /* 0x008fc600078e3cff */
[----:B------:R1:W-:Y:S01]  /*2b7e0*/  STS.U8 [R2+UR11+0x12000], R38 ;  /* 0x0120002602007988 */ /* 0x0003e2000800000b */
[C---:B------:R-:W-:Y:S02]  /*2b7f0*/  @!P5 LOP3.LUT R78, R79.reuse, R78, RZ, 0x3c, !PT ;  /* 0x0000004e4f4ed212 */ /* 0x040fe400078e3cff */
[----:B-1----:R-:W-:Y:S02]  /*2b800*/  PRMT R38, RZ, 0x7610, R38 ;  /* 0x00007610ff267816 */ /* 0x002fe40000000026 */
[----:B------:R-:W-:Y:S02]  /*2b810*/  @!P5 LOP3.LUT R79, R79, R78, RZ, 0x3c, !PT ;  /* 0x0000004e4f4fd212 */ /* 0x000fe400078e3cff */
[----:B0-----:R-:W-:-:S04]  /*2b820*/  @!P5 LOP3.LUT R37, R37, R36, RZ, 0x3c, !PT ;  /* 0x000000242525d212 */ /* 0x001fc800078e3cff */
[----:B------:R-:W-:-:S04]  /*2b830*/  @!P5 LOP3.LUT R36, R37, R36, RZ, 0x3c, !PT ;  /* 0x000000242524d212 */ /* 0x000fc800078e3cff */
[----:B------:R-:W-:-:S05]  /*2b840*/  @!P5 LOP3.LUT R37, R37, R36, RZ, 0x3c, !PT ;  /* 0x000000242525d212 */ /* 0x000fca00078e3cff */
[----:B------:R0:W3:Y:S02]  /*2b850*/  @!P5 LDG.E.U8 R38, desc[UR22][R36.64] ;  /* 0x000000162426d981 */ /* 0x0000e4000c1e1100 */
[----:B0-----:R-:W-:-:S06]  /*2b860*/  PRMT R37, RZ, 0x7610, R37 ;  /* 0x00007610ff257816 */ /* 0x001fcc0000000025 */
        /* <DEDUP_REMOVED lines=9> */
[----:B------:R-:W0:Y:S04]  /*2b900*/  LDL R79, [R1+0x194] ;  /* 0x00019400014f7983 */ /* 0x000e280000100800 */
[----:B------:R1:W-:Y:S02]  /*2b910*/  STS.U8 [R2+UR11+0x12600], R74 ;  /* 0x0126004a02007988 */ /* 0x0003e4000800000b */
[----:B-1----:R-:W-:-:S02]  /*2b920*/  PRMT R74, RZ, 0x7610, R74 ;  /* 0x00007610ff4a7816 */ /* 0x002fc4000000004a */
[----:B------:R1:W-:Y:S04]  /*2b930*/  STS.U8 [R2+UR11+0x12400], R83 ;  /* 0x0124005302007988 */ /* 0x0003e8000800000b */
[----:B------:R3:W-:Y:S04]  /*2b940*/  STS.U8 [R2+UR11+0x12a00], R82 ;  /* 0x012a005202007988 */ /* 0x0007e8000800000b */
[----:B-1----:R-:W2:Y:S04]  /*2b950*/  LDL R83, [R1+0x234] ;  /* 0x0002340001537983 */ /* 0x002ea80000100800 */
[----:B---3--:R-:W2:Y:S01]  /*2b960*/  LDL R82, [R1+0x230] ;  /* 0x0002300001527983 */ /* 0x008ea20000100800 */
[----:B0-----:R-:W-:-:S04]  /*2b970*/  @!P5 LOP3.LUT R79, R79, R78, RZ, 0x3c, !PT ;  /* 0x0000004e4f4fd212 */ /* 0x001fc800078e3cff */
[----:B------:R-:W-:-:S04]  /*2b980*/  @!P5 LOP3.LUT R78, R79, R78, RZ, 0x3c, !PT ;  /* 0x0000004e4f4ed212 */ /* 0x000fc800078e3cff */
[----:B------:R-:W-:-:S05]  /*2b990*/  @!P5 LOP3.LUT R79, R79, R78, RZ, 0x3c, !PT ;  /* 0x0000004e4f4fd212 */ /* 0x000fca00078e3cff */
[----:B------:R0:W3:Y:S04]  /*2b9a0*/  @!P5 LDG.E.U8 R74, desc[UR22][R78.64] ;  /* 0x000000164e4ad981 */ /* 0x0000e8000c1e1100 */
[----:B------:R-:W0:Y:S04]  /*2b9b0*/  LDL R78, [R1+0x1d0] ;  /* 0x0001d000014e7983 */ /* 0x000e280000100800 */
[----:B------:R-:W0:Y:S01]  /*2b9c0*/  LDL R79, [R1+0x1d4] ;  /* 0x0001d400014f7983 */ /* 0x000e220000100800 */
[----:B--2---:R-:W-:-:S03]  /*2b9d0*/  @!P5 LOP3.LUT R83, R83, R82, RZ, 0x3c, !PT ;  /* 0x000000525353d212 */ /* 0x004fc600078e3cff */
[----:B------:R1:W-:Y:S01]  /*2b9e0*/  STS.U8 [R2+UR11+0x12800], R76 ;  /* 0x0128004c02007988 */ /* 0x0003e2000800000b */
[C---:B------:R-:W-:Y:S02]  /*2b9f0*/  @!P5 LOP3.LUT R82, R83.reuse, R82, RZ, 0x3c, !PT ;  /* 0x000000525352d212 */ /* 0x040fe400078e3cff */
[----:B-1----:R-:W-:Y:S02]  /*2ba00*/  PRMT R76, RZ, 0x7610, R76 ;  /* 0x00007610ff4c7816 */ /* 0x002fe4000000004c */
[----:B------:R-:W-:Y:S02]  /*2ba10*/  @!P5 LOP3.LUT R83, R83, R82, RZ, 0x3c, !PT ;  /* 0x000000525353d212 */ /* 0x000fe400078e3cff */
[----:B0-----:R-:W-:-:S04]  /*2ba20*/  @!P5 LOP3.LUT R79, R79, R78, RZ, 0x3c, !PT ;  /* 0x0000004e4f4fd212 */ /* 0x001fc800078e3cff */
[----:B------:R-:W-:-:S04]  /*2ba30*/  @!P5 LOP3.LUT R78, R79, R78, RZ, 0x3c, !PT ;  /* 0x0000004e4f4ed212 */ /* 0x000fc800078e3cff */
[----:B------:R-:W-:-:S05]  /*2ba40*/  @!P5 LOP3.LUT R79, R79, R78, RZ, 0x3c, !PT ;  /* 0x0000004e4f4fd212 */ /* 0x000fca00078e3cff */
[----:B------:R0:W2:Y:S02]  /*2ba50*/  @!P5 LDG.E.U8 R76, desc[UR22][R78.64] ;  /* 0x000000164e4cd981 */ /* 0x0000a4000c1e1100 */
        /* <DEDUP_REMOVED lines=76> */
[----:B-1----:R-:W-:Y:S01]  /*2bf20*/  PRMT R100, RZ, 0x7610, R100 ;  /* 0x00007610ff647816 */ /* 0x002fe20000000064 */
[----:B------:R-:W1:Y:S01]  /*2bf30*/  S2R R3, SR_TID.X ;  /* 0x0000000000037919 */ /* 0x000e620000002100 */
[----:B0-----:R-:W-:-:S04]  /*2bf40*/  @!P5 LOP3.LUT R83, R83, R82, RZ, 0x3c, !PT ;  /* 0x000000525353d212 */ /* 0x001fc800078e3cff */
[----:B------:R-:W-:-:S04]  /*2bf50*/  @!P5 LOP3.LUT R82, R83, R82, RZ, 0x3c, !PT ;  /* 0x000000525352d212 */ /* 0x000fc800078e3cff */
[----:B------:R-:W-:-:S05]  /*2bf60*/  @!P5 LOP3.LUT R83, R83, R82, RZ, 0x3c, !PT ;  /* 0x000000525353d212 */ /* 0x000fca00078e3cff */
[----:B------:R0:W2:Y:S04]  /*2bf70*/  @!P5 LDG.E.U8 R100, desc[UR22][R82.64] ;  /* 0x000000165264d981 */ /* 0x0000a8000c1e1100 */
[----:B------:R-:W0:Y:S04]  /*2bf80*/  LDL R82, [R1+0x6d0] ;  /* 0x0006d00001527983 */ /* 0x000e280000100800 */
[----:B------:R-:W0:Y:S01]  /*2bf90*/  LDL R83, [R1+0x6d4] ;  /* 0x0006d40001537983 */ /* 0x000e220000100800 */
[----:B-1----:R-:W-:-:S04]  /*2bfa0*/  LOP3.LUT R3, R3, 0x7f, RZ, 0xc0, !PT ;  /* 0x0000007f03037812 */ /* 0x002fc800078ec0ff */
[----:B------:R-:W-:Y:S01]  /*2bfb0*/  LOP3.LUT R3, R3, 0x10, RZ, 0x3c, !PT ;  /* 0x0000001003037812 */ /* 0x000fe200078e3cff */
[----:B------:R-:W-:Y:S04]  /*2bfc0*/  STS.U8 [R2+UR11+0x12c00], R112 ;  /* 0x012c007002007988 */ /* 0x000fe8000800000b */
[----:B------:R1:W-:Y:S02]  /*2bfd0*/  STS.U8 [R3+UR11+0x12080], R102 ;  /* 0x0120806603007988 */ /* 0x0003e4000800000b */
[----:B-1----:R-:W-:Y:S02]  /*2bfe0*/  PRMT R102, RZ, 0x7610, R102 ;  /* 0x00007610ff667816 */ /* 0x002fe40000000066 */
        /* <DEDUP_REMOVED lines=54> */
[----:B-----5:R1:W-:Y:S02]  /*2c350*/  STS.U8 [R3+UR11+0x12e80], R107 ;  /* 0x012e806b03007988 */ /* 0x0203e4000800000b */
[----:B-1----:R-:W-:-:S02]  /*2c360*/  PRMT R107, RZ, 0x7610, R107 ;  /* 0x00007610ff6b7816 */ /* 0x002fc4000000006b */
[----:B0-----:R-:W-:-:S04]  /*2c370*/  @!P5 LOP3.LUT R83, R83, R82, RZ, 0x3c, !PT ;  /* 0x000000525353d212 */ /* 0x001fc800078e3cff */
[----:B------:R-:W-:-:S04]  /*2c380*/  @!P5 LOP3.LUT R82, R83, R82, RZ, 0x3c, !PT ;  /* 0x000000525352d212 */ /* 0x000fc800078e3cff */
[----:B------:R-:W-:-:S05]  /*2c390*/  @!P5 LOP3.LUT R83, R83, R82, RZ, 0x3c, !PT ;  /* 0x000000525353d212 */ /* 0x000fca00078e3cff */
[----:B------:R0:W5:Y:S04]  /*2c3a0*/  @!P5 LDG.E.U8 R107, desc[UR22][R82.64] ;  /* 0x00000016526bd981 */ /* 0x000168000c1e1100 */
        /* <DEDUP_REMOVED lines=68> */
[----:B------:R-:W-:-:S05]  /*2c7f0*/  LOP3.LUT R4, R4, 0x20, RZ, 0x3c, !PT ;  /* 0x0000002004047812 */ /* 0x000fca00078e3cff */
        /* <DEDUP_REMOVED lines=28> */
[----:B------:R-:W-:Y:S02]  /*2c9c0*/  PRMT R112, RZ, 0x7610, R112 ;  /* 0x00007610ff707816 */ /* 0x000fe40000000070 */
[----:B--2---:R-:W-:-:S04]  /*2c9d0*/  @!P5 LOP3.LUT R81, R81, R80, RZ, 0x3c, !PT ;  /* 0x000000505151d212 */ /* 0x004fc800078e3cff */
        /* <DEDUP_REMOVED lines=33> */
[----:B------:R-:W-:Y:S01]  /*2cbf0*/  @!P5 LOP3.LUT R73, R73, R72, RZ, 0x3c, !PT ;  /* 0x000000484949d212 */ /* 0x000fe200078e3cff */
[----:B------:R1:W-:Y:S04]  /*2cc00*/  STS.U8 [R4+UR11+0x13300], R35 ;  /* 0x0133002304007988 */ /* 0x0003e8000800000b */
[----:B------:R2:W-:Y:S04]  /*2cc10*/  STS.U8 [R4+UR11+0x13500], R34 ;  /* 0x0135002204007988 */ /* 0x0005e8000800000b */
[----:B-1----:R-:W3:Y:S04]  /*2cc20*/  LDL R35, [R1+0x61c] ;  /* 0x00061c0001237983 */ /* 0x002ee80000100800 */
[----:B--2---:R-:W3:Y:S01]  /*2cc30*/  LDL R34, [R1+0x618] ;  /* 0x0006180001227983 */ /* 0x004ee20000100800 */
        /* <DEDUP_REMOVED lines=9> */
[----:B---3--:R-:W-:-:S04]  /*2ccd0*/  @!P5 LOP3.LUT R35, R35, R34, RZ, 0x3c, !PT ;  /* 0x000000222323d212 */ /* 0x008fc800078e3cff */
[----:B------:R-:W-:-:S04]  /*2cce0*/  @!P5 LOP3.LUT R34, R35, R34, RZ, 0x3c, !PT ;  /* 0x000000222322d212 */ /* 0x000fc800078e3cff */
[----:B------:R-:W-:Y:S01]  /*2ccf0*/  @!P5 LOP3.LUT R35, R35, R34, RZ, 0x3c, !PT ;  /* 0x000000222323d212 */ /* 0x000fe200078e3cff */
[----:B------:R1:W-:Y:S04]  /*2cd00*/  STS.U8 [R4+UR11+0x13700], R33 ;  /* 0x0137002104007988 */ /* 0x0003e8000800000b */
[----:B------:R3:W-:Y:S04]  /*2cd10*/  STS.U8 [R4+UR11+0x13900], R32 ;  /* 0x0139002004007988 */ /* 0x0007e8000800000b */
[----:B-1----:R-:W2:Y:S04]  /*2cd20*/  LDL R33, [R1+0x65c] ;  /* 0x00065c0001217983 */ /* 0x002ea80000100800 */
[----:B---3--:R-:W2:Y:S01]  /*2cd30*/  LDL R32, [R1+0x658] ;  /* 0x0006580001207983 */ /* 0x008ea20000100800 */
[----:B0-----:R-:W-:-:S04]  /*2cd40*/  @!P5 LOP3.LUT R73, R73, R72, RZ, 0x3c, !PT ;  /* 0x000000484949d212 */ /* 0x001fc800078e3cff */
[----:B------:R-:W-:-:S04]  /*2cd50*/  @!P5 LOP3.LUT R72, R73, R72, RZ, 0x3c, !PT ;  /* 0x000000484948d212 */ /* 0x000fc800078e3cff */
[----:B------:R-:W-:-:S05]  /*2cd60*/  @!P5 LOP3.LUT R73, R73, R72, RZ, 0x3c, !PT ;  /* 0x000000484949d212 */ /* 0x000fca00078e3cff */
[----:B------:R0:W3:Y:S02]  /*2cd70*/  @!P5 LDG.E.U8 R81, desc[UR22][R72.64] ;  /* 0x000000164851d981 */ /* 0x0000e4000c1e1100 */
[----:B0-----:R-:W-:-:S06]  /*2cd80*/  PRMT R72, RZ, 0x7610, R72 ;  /* 0x00007610ff487816 */ /* 0x001fcc0000000048 */
        /* <DEDUP_REMOVED lines=19> */
[----:B------:R-:W1:Y:S01]  /*2cec0*/  S2R R5, SR_TID.X ;  /* 0x0000000000057919 */ /* 0x000e620000002100 */
[----:B------:R-:W-:-:S02]  /*2ced0*/  PRMT R35, RZ, 0x7610, R35 ;  /* 0x00007610ff237816 */ /* 0x000fc40000000023 */
[----:B---3--:R-:W-:-:S04]  /*2cee0*/  @!P5 LOP3.LUT R31, R31, R30, RZ, 0x3c, !PT ;  /* 0x0000001e1f1fd212 */ /* 0x008fc800078e3cff */
[----:B------:R-:W-:-:S04]  /*2cef0*/  @!P5 LOP3.LUT R30, R31, R30, RZ, 0x3c, !PT ;  /* 0x0000001e1f1ed212 */ /* 0x000fc800078e3cff */
[----:B------:R-:W-:Y:S01]  /*2cf00*/  @!P5 LOP3.LUT R31, R31, R30, RZ, 0x3c, !PT ;  /* 0x0000001e1f1fd212 */ /* 0x000fe200078e3cff */
[----:B------:R3:W-:Y:S04]  /*2cf10*/  STS.U8 [R4+UR11+0x13f00], R29 ;  /* 0x013f001d04007988 */ /* 0x0007e8000800000b */
[----:B---3--:R-:W3:Y:S01]  /*2cf20*/  LDL R29, [R1+0x6dc] ;  /* 0x0006dc00011d7983 */ /* 0x008ee20000100800 */
[----:B-1----:R-:W-:-:S04]  /*2cf30*/  LOP3.LUT R5, R5, 0x7f, RZ, 0xc0, !PT ;  /* 0x0000007f05057812 */ /* 0x002fc800078ec0ff */
[----:B------:R-:W-:-:S05]  /*2cf40*/  LOP3.LUT R5, R5, 0x30, RZ, 0x3c, !PT ;  /* 0x0000003005057812 */ /* 0x000fca00078e3cff */
[----:B------:R1:W-:Y:S04]  /*2cf50*/  STS.U8 [R5+UR11+0x12180], R28 ;  /* 0x0121801c05007988 */ /* 0x0003e8000800000b */
[----:B-1----:R-:W3:Y:S01]  /*2cf60*/  LDL R28, [R1+0x6d8] ;  /* 0x0006d800011c7983 */ /* 0x002ee20000100800 */
        /* <DEDUP_REMOVED lines=157> */
[----:B----4-:R2:W-:Y:S04]  /*2d940*/  STS.U8 [R2+UR11+0x9000], R8 ;  /* 0x0090000802007988 */ /* 0x0105e8000800000b */
[----:B-1----:R-:W4:Y:S04]  /*2d950*/  LDL R9, [R1+0x1e4] ;  /* 0x0001e40001097983 */ /* 0x002f280000100800 */
[----:B--2---:R-:W4:Y:S01]  /*2d960*/  LDL R8, [R1+0x1e0] ;  /* 0x0001e00001087983 */ /* 0x004f220000100800 */
        /* <DEDUP_REMOVED lines=9> */
[----:B----4-:R-:W-:-:S04]  /*2da00*/  @!P5 LOP3.LUT R9, R9, R8, RZ, 0x3c, !PT ;  /* 0x000000080909d212 */ /* 0x010fc800078e3cff */
[----:B------:R-:W-:-:S04]  /*2da10*/  @!P5 LOP3.LUT R8, R9, R8, RZ, 0x3c, !PT ;  /* 0x000000080908d212 */ /* 0x000fc800078e3cff */
[----:B------:R-:W-:Y:S02]  /*2da20*/  @!P5 LOP3.LUT R9, R9, R8, RZ, 0x3c, !PT ;  /* 0x000000080909d212 */ /* 0x000fe400078e3cff */
[----:B0-----:R-:W-:-:S04]  /*2da30*/  @!P5 LOP3.LUT R11, R11, R10, RZ, 0x3c, !PT ;  /* 0x0000000a0b0bd212 */ /* 0x001fc800078e3cff */
[----:B------:R-:W-:-:S04]  /*2da40*/  @!P5 LOP3.LUT R10, R11, R10, RZ, 0x3c, !PT ;  /* 0x0000000a0b0ad212 */ /* 0x000fc800078e3cff */
[----:B------:R-:W-:-:S05]  /*2da50*/  @!P5 LOP3.LUT R11, R11, R10, RZ, 0x3c, !PT ;  /* 0x0000000a0b0bd212 */ /* 0x000fca00078e3cff */
[----:B------:R0:W4:Y:S02]  /*2da60*/  @!P5 LDG.E.U8 R13, desc[UR22][R10.64] ;  /* 0x000000160a0dd981 */ /* 0x000124000c1e1100 */
[----:B0-----:R-:W-:-:S06]  /*2da70*/  PRMT R10, RZ, 0x7610, R10 ;  /* 0x00007610ff0a7816 */ /* 0x001fcc000000000a */
[----:B------:R0:W2:Y:S04]  /*2da80*/  @!P5 LDG.E.U8 R10, desc[UR22][R8.64] ;  /* 0x00000016080ad981 */ /* 0x0000a8000c1e1100 */
[----:B------:R-:W0:Y:S04]  /*2da90*/  LDL R8, [R1+0x240] ;  /* 0x0002400001087983 */ /* 0x000e280000100800 */
[----:B------:R-:W0:Y:S01]  /*2daa0*/  LDL R9, [R1+0x244] ;  /* 0x0002440001097983 */ /* 0x000e220000100800 */
[----:B------:R-:W-:-:S03]  /*2dab0*/  PRMT R11, RZ, 0x7610, R11 ;  /* 0x00007610ff0b7816 */ /* 0x000fc6000000000b */
[----:B------:R1:W-:Y:S04]  /*2dac0*/  STS.U8 [R2+UR11+0x9400], R7 ;  /* 0x0094000702007988 */ /* 0x0003e8000800000b */
[----:B-1----:R-:W2:Y:S01]  /*2dad0*/  LDL R7, [R1+0x284] ;  /* 0x0002840001077983 */ /* 0x002ea20000100800 */
[----:B0-----:R-:W-:-:S04]  /*2dae0*/  @!P5 LOP3.LUT R9, R9, R8, RZ, 0x3c, !PT ;  /* 0x000000080909d212 */ /* 0x001fc800078e3cff */
[----:B------:R-:W-:-:S04]  /*2daf0*/  @!P5 LOP3.LUT R8, R9, R8, RZ, 0x3c, !PT ;  /* 0x000000080908d212 */ /* 0x000fc800078e3cff */
[----:B------:R-:W-:-:S05]  /*2db00*/  @!P5 LOP3.LUT R9, R9, R8, RZ, 0x3c, !PT ;  /* 0x000000080909d212 */ /* 0x000fca00078e3cff */
[----:B------:R0:W3:Y:S04]  /*2db10*/  @!P5 LDG.E.U8 R11, desc[UR22][R8.64] ;  /* 0x00000016080bd981 */ /* 0x0000e8000c1e1100 */
[----:B------:R-:W3:Y:S01]  /*2db20*/  LDL R9, [R1+0x280] ;  /* 0x0002800001097983 */ /* 0x000ee20000100800 */
[----:B0-----:R-:W-:-:S03]  /*2db30*/  PRMT R8, RZ, 0x7610, R8 ;  /* 0x00007610ff087816 */ /* 0x001fc60000000008 */
[----:B------:R2:W-:Y:S02]  /*2db40*/  STS.U8 [R2+UR11+0x9800], R6 ;  /* 0x0098000602007988 */ /* 0x0005e4000800000b */
[----:B--2---:R-:W-:Y:S02]  /*2db50*/  @!P5 IMAD.MOV.U32 R6, RZ, RZ, R7 ;  /* 0x000000ffff06d224 */ /* 0x004fe400078e0007 */
[----:B------:R0:W-:Y:S04]  /*2db60*/  STS.U8 [R2+UR11+0xf000], R70 ;  /* 0x00f0004602007988 */ /* 0x0001e8000800000b */
[----:B------:R1:W-:Y:S04]  /*2db70*/  STS.U8 [R2+UR11+0xf400], R69 ;  /* 0x00f4004502007988 */ /* 0x0003e8000800000b */
[----:B0-----:R-:W2:Y:S04]  /*2db80*/  LDL R70, [R1+0xf4] ;  /* 0x0000f40001467983 */ /* 0x001ea80000100800 */
[----:B-1----:R-:W2:Y:S04]  /*2db90*/  LDL R69, [R1+0xf0] ;  /* 0x0000f00001457983 */ /* 0x002ea80000100800 */
[----:B------:R0:W-:Y:S04]  /*2dba0*/  STS.U8 [R2+UR11+0xb800], R129 ;  /* 0x00b8008102007988 */ /* 0x0001e8000800000b */
[----:B------:R1:W-:Y:S04]  /*2dbb0*/  STS.U8 [R2+UR11+0xec00], R71 ;  /* 0x00ec004702007988 */ /* 0x0003e8000800000b */
[----:B------:R4:W-:Y:S04]  /*2dbc0*/  STS.U8 [R2+UR11+0xb400], R130 ;  /* 0x00b4008202007988 */ /* 0x0009e8000800000b */
[----:B0-----:R-:W2:Y:S04]  /*2dbd0*/  LDL R129, [R1+0xfc] ;  /* 0x0000fc0001817983 */ /* 0x001ea80000100800 */
[----:B-1----:R-:W2:Y:S04]  /*2dbe0*/  LDL R71, [R1+0xf8] ;  /* 0x0000f80001477983 */ /* 0x002ea80000100800 */
[----:B----4-:R-:W4:Y:S04]  /*2dbf0*/  LDL R130, [R1+0x128] ;  /* 0x0001280001827983 */ /* 0x010f280000100800 */
[----:B------:R0:W-:Y:S04]  /*2dc00*/  STS.U8 [R2+UR11+0xac00], R132 ;  /* 0x00ac008402007988 */ /* 0x0001e8000800000b */
[----:B------:R1:W-:Y:S04]  /*2dc10*/  STS.U8 [R2+UR11+0xb000], R131 ;  /* 0x00b0008302007988 */ /* 0x0003e8000800000b */
[----:B0-----:R-:W2:Y:S04]  /*2dc20*/  LDL R132, [R1+0x134] ;  /* 0x0001340001847983 */ /* 0x001ea80000100800 */
[----:B-1----:R-:W2:Y:S04]  /*2dc30*/  LDL R131, [R1+0x130] ;  /* 0x0001300001837983 */ /* 0x002ea80000100800 */
[----:B------:R0:W-:Y:S04]  /*2dc40*/  STS.U8 [R2+UR11+0xa400], R134 ;  /* 0x00a4008602007988 */ /* 0x0001e8000800000b */
[----:B------:R1:W-:Y:S04]  /*2dc50*/  STS.U8 [R2+UR11+0xa800], R133 ;  /* 0x00a8008502007988 */ /* 0x0003e8000800000b */
[----:B------:R1:W-:Y:S04]  /*2dc60*/  STS.U8 [R2+UR11+0x9c00], R136 ;  /* 0x009c008802007988 */ /* 0x0003e8000800000b */
[----:B------:R-:W-:Y:S04]  /*2dc70*/  STS.U8 [R2+UR11+0xa000], R135 ;  /* 0x00a0008702007988 */ /* 0x000fe8000800000b */
        /* <DEDUP_REMOVED lines=43> */
[----:B---3--:R-:W-:-:S03]  /*2df30*/  @!P5 IMAD.MOV.U32 R7, RZ, RZ, R9 ;  /* 0x000000ffff07d224 */ /* 0x008fc600078e0009 */
[----:B------:R-:W-:Y:S04]  /*2df40*/  STS.U8 [R3+UR11+0xec80], R43 ;  /* 0x00ec802b03007988 */ /* 0x000fe8000800000b */
[----:B------:R0:W3:Y:S04]  /*2df50*/  @!P5 LDG.E.U8 R8, desc[UR22][R6.64] ;  /* 0x000000160608d981 */ /* 0x0000e8000c1e1100 */
[----:B------:R-:W2:Y:S04]  /*2df60*/  LDL R9, [R1+0x12c] ;  /* 0x00012c0001097983 */ /* 0x000ea80000100800 */
[----:B------:R-:W-:Y:S04]  /*2df70*/  STS.U8 [R3+UR11+0xf080], R42 ;  /* 0x00f0802a03007988 */ /* 0x000fe8000800000b */
[----:B------:R-:W0:Y:S04]  /*2df80*/  LDL R6, [R1+0xe8] ;  /* 0x0000e80001067983 */ /* 0x000e280000100800 */
[----:B------:R-:W0:Y:S04]  /*2df90*/  LDL R7, [R1+0xec] ;  /* 0x0000ec0001077983 */ /* 0x000e280000100800 */
        /* <DEDUP_REMOVED lines=26> */
[----:B-----5:R-:W-:Y:S04]  /*2e140*/  STS.U8 [R4+UR11+0xdd00], R107 ;  /* 0x00dd006b04007988 */ /* 0x020fe8000800000b */
        /* <DEDUP_REMOVED lines=41> */
[----:B------:R5:W-:Y:S04]  /*2e3e0*/  STS.U8 [R140+UR11+0x8e00], R13 ;  /* 0x008e000d8c007988 */ /* 0x000be8000800000b */
[----:B------:R-:W4:Y:S04]  /*2e3f0*/  LDL R136, [R1+0x16c] ;  /* 0x00016c0001887983 */ /* 0x000f280000100800 */
[----:B-1----:R-:W4:Y:S04]  /*2e400*/  LDL R12, [R1+0x174] ;  /* 0x00017400010c7983 */ /* 0x002f280000100800 */
[----:B-----5:R-:W5:Y:S04]  /*2e410*/  LDL R13, [R1+0x170] ;  /* 0x00017000010d7983 */ /* 0x020f680000100800 */
[----:B------:R-:W5:Y:S04]  /*2e420*/  LDL R135, [R1+0x168] ;  /* 0x0001680001877983 */ /* 0x000f680000100800 */
[----:B------:R-:W5:Y:S04]  /*2e430*/  LDL R21, [R1+0x178] ;  /* 0x0001780001157983 */ /* 0x000f680000100800 */
[----:B------:R-:W5:Y:S04]  /*2e440*/  LDL R20, [R1+0x17c] ;  /* 0x00017c0001147983 */ /* 0x000f680000100800 */
[----:B------:R1:W-:Y:S04]  /*2e450*/  STS.U8 [R140+UR11+0x8200], R14 ;  /* 0x0082000e8c007988 */ /* 0x0003e8000800000b */
[----:B------:R0:W-:Y:S04]  /*2e460*/  STS.U8 [R140+UR11+0x8600], R15 ;  /* 0x0086000f8c007988 */ /* 0x0001e8000800000b */
[----:B------:R-:W5:Y:S04]  /*2e470*/  LDL R23, [R1+0x1b0] ;  /* 0x0001b00001177983 */ /* 0x000f680000100800 */
[----:B-1----:R-:W5:Y:S04]  /*2e480*/  LDL R14, [R1+0x1ac] ;  /* 0x0001ac00010e7983 */ /* 0x002f680000100800 */
[----:B0-----:R-:W5:Y:S04]  /*2e490*/  LDL R15, [R1+0x1a8] ;  /* 0x0001a800010f7983 */ /* 0x001f680000100800 */
[----:B------:R-:W5:Y:S04]  /*2e4a0*/  LDL R22, [R1+0x1b4] ;  /* 0x0001b40001167983 */ /* 0x000f680000100800 */
[----:B------:R-:W5:Y:S04]  /*2e4b0*/  LDL R17, [R1+0x1b8] ;  /* 0x0001b80001117983 */ /* 0x000f680000100800 */
[----:B------:R-:W5:Y:S04]  /*2e4c0*/  LDL R16, [R1+0x1bc] ;  /* 0x0001bc0001107983 */ /* 0x000f680000100800 */
[----:B------:R-:W5:Y:S04]  /*2e4d0*/  LDL R25, [R1+0x1e8] ;  /* 0x0001e80001197983 */ /* 0x000f680000100800 */
[----:B------:R-:W5:Y:S04]  /*2e4e0*/  LDL R24, [R1+0x1ec] ;  /* 0x0001ec0001187983 */ /* 0x000f680000100800 */
[----:B------:R-:W5:Y:S04]  /*2e4f0*/  LDL R19, [R1+0x1f0] ;  /* 0x0001f00001137983 */ /* 0x000f680000100800 */
[----:B------:R-:W5:Y:S04]  /*2e500*/  LDL R18, [R1+0x1f4] ;  /* 0x0001f40001127983 */ /* 0x000f680000100800 */
[----:B------:R-:W5:Y:S04]  /*2e510*/  LDL R27, [R1+0x1f8] ;  /* 0x0001f800011b7983 */ /* 0x000f680000100800 */
[----:B------:R-:W5:Y:S01]  /*2e520*/  LDL R26, [R1+0x1fc] ;  /* 0x0001fc00011a7983 */ /* 0x000f620000100800 */
[----:B------:R-:W-:-:S02]  /*2e530*/  @!P5 LOP3.LUT R7, R7, R6, RZ, 0x3c, !PT ;  /* 0x000000060707d212 */ /* 0x000fc400078e3cff */
[----:B------:R-:W-:Y:S01]  /*2e540*/  PRMT R90, RZ, 0x7610, R90 ;  /* 0x00007610ff5a7816 */ /* 0x000fe2000000005a */
[----:B------:R-:W5:Y:S01]  /*2e550*/  LDL R29, [R1+0x250] ;  /* 0x00025000011d7983 */ /* 0x000f620000100800 */
[C---:B------:R-:W-:Y:S02]  /*2e560*/  @!P5 LOP3.LUT R6, R7.reuse, R6, RZ, 0x3c, !PT ;  /* 0x000000060706d212 */ /* 0x040fe400078e3cff */
[----:B------:R-:W-:Y:S01]  /*2e570*/  PRMT R88, RZ, 0x7610, R88 ;  /* 0x00007610ff587816 */ /* 0x000fe20000000058 */
[----:B------:R-:W5:Y:S01]  /*2e580*/  LDL R28, [R1+0x254] ;  /* 0x00025400011c7983 */ /* 0x000f620000100800 */
[----:B------:R-:W-:-:S03]  /*2e590*/  @!P5 LOP3.LUT R7, R7, R6, RZ, 0x3c, !PT ;  /* 0x000000060707d212 */ /* 0x000fc600078e3cff */
[----:B------:R-:W-:Y:S04]  /*2e5a0*/  STS.U8 [R140+UR11+0x9200], R10 ;  /* 0x0092000a8c007988 */ /* 0x000fe8000800000b */
[----:B------:R-:W-:Y:S04]  /*2e5b0*/  STS.U8 [R140+UR11+0x9600], R11 ;  /* 0x0096000b8c007988 */ /* 0x000fe8000800000b */
[----:B---3--:R0:W-:Y:S04]  /*2e5c0*/  STS.U8 [R140+UR11+0x9a00], R8 ;  /* 0x009a00088c007988 */ /* 0x0081e8000800000b */
[----:B------:R2:W3:Y:S01]  /*2e5d0*/  @!P5 LDG.E.U8 R90, desc[UR22][R6.64] ;  /* 0x00000016065ad981 */ /* 0x0004e2000c1e1100 */
[----:B------:R-:W-:-:S02]  /*2e5e0*/  PRMT R86, RZ, 0x7610, R86 ;  /* 0x00007610ff567816 */ /* 0x000fc40000000056 */
[----:B------:R-:W-:Y:S01]  /*2e5f0*/  PRMT R84, RZ, 0x7610, R84 ;  /* 0x00007610ff547816 */ /* 0x000fe20000000054 */
[----:B------:R-:W3:Y:S04]  /*2e600*/  LDL R31, [R1+0x288] ;  /* 0x00028800011f7983 */ /* 0x000ee80000100800 */
[----:B------:R-:W3:Y:S01]  /*2e610*/  LDL R30, [R1+0x28c] ;  /* 0x00028c00011e7983 */ /* 0x000ee20000100800 */
[----:B--2---:R-:W-:Y:S02]  /*2e620*/  @!P5 IMAD.MOV.U32 R6, RZ, RZ, R70 ;  /* 0x000000ffff06d224 */ /* 0x004fe400078e0046 */
[----:B------:R-:W-:Y:S01]  /*2e630*/  @!P5 IMAD.MOV.U32 R7, RZ, RZ, R69 ;  /* 0x000000ffff07d224 */ /* 0x000fe200078e0045 */
[----:B------:R-:W2:Y:S01]  /*2e640*/  LDL R33, [R1+0x298] ;  /* 0x0002980001217983 */ /* 0x000ea20000100800 */
[----:B0-----:R-:W-:-:S03]  /*2e650*/  @!P5 IMAD.MOV.U32 R8, RZ, RZ, R9 ;  /* 0x000000ffff08d224 */ /* 0x001fc600078e0009 */
[----:B------:R0:W2:Y:S01]  /*2e660*/  @!P5 LDG.E.U8 R88, desc[UR22][R6.64] ;  /* 0x000000160658d981 */ /* 0x0000a2000c1e1100 */
[----:B----4-:R-:W-:Y:S02]  /*2e670*/  @!P5 IMAD.MOV.U32 R9, RZ, RZ, R130 ;  /* 0x000000ffff09d224 */ /* 0x010fe400078e0082 */
[----:B------:R-:W-:Y:S01]  /*2e680*/  @!P5 IMAD.MOV.U32 R10, RZ, RZ, R134 ;  /* 0x000000ffff0ad224 */ /* 0x000fe200078e0086 */
[----:B------:R-:W4:Y:S04]  /*2e690*/  LDL R32, [R1+0x29c] ;  /* 0x00029c0001207983 */ /* 0x000f280000100800 */
[----:B------:R1:W2:Y:S01]  /*2e6a0*/  @!P5 LDG.E.U8 R84, desc[UR22][R8.64] ;  /* 0x000000160854d981 */ /* 0x0002a2000c1e1100 */
[----:B0-----:R-:W-:Y:S02]  /*2e6b0*/  @!P5 IMAD.MOV.U32 R6, RZ, RZ, R129 ;  /* 0x000000ffff06d224 */ /* 0x001fe400078e0081 */
[----:B------:R-:W-:Y:S01]  /*2e6c0*/  @!P5 IMAD.MOV.U32 R7, RZ, RZ, R71 ;  /* 0x000000ffff07d224 */ /* 0x000fe200078e0047 */
[----:B------:R-:W2:Y:S04]  /*2e6d0*/  LDL R35, [R1+0x2c8] ;  /* 0x0002c80001237983 */ /* 0x000ea80000100800 */
[----:B------:R0:W2:Y:S01]  /*2e6e0*/  @!P5 LDG.E.U8 R86, desc[UR22][R6.64] ;  /* 0x000000160656d981 */ /* 0x0000a2000c1e1100 */
[----:B-1----:R-:W-:-:S02]  /*2e6f0*/  @!P5 IMAD.MOV.U32 R8, RZ, RZ, R132 ;  /* 0x000000ffff08d224 */ /* 0x002fc400078e0084 */
[----:B------:R-:W-:Y:S01]  /*2e700*/  @!P5 IMAD.MOV.U32 R9, RZ, RZ, R131 ;  /* 0x000000ffff09d224 */ /* 0x000fe200078e0083 */
[----:B------:R-:W2:Y:S01]  /*2e710*/  LDL R34, [R1+0x2cc] ;  /* 0x0002cc0001227983 */ /* 0x000ea20000100800 */
[----:B------:R-:W-:-:S03]  /*2e720*/  @!P5 IMAD.MOV.U32 R11, RZ, RZ, R133 ;  /* 0x000000ffff0bd224 */ /* 0x000fc600078e0085 */
[----:B------:R-:W2:Y:S01]  /*2e730*/  LDL R37, [R1+0x2d8] ;  /* 0x0002d80001257983 */ /* 0x000ea20000100800 */
[----:B0-----:R-:W-:Y:S02]  /*2e740*/  PRMT R6, RZ, 0x7610, R6 ;  /* 0x00007610ff067816 */ /* 0x001fe40000000006 */
[----:B------:R-:W-:Y:S01]  /*2e750*/  PRMT R7, RZ, 0x7610, R7 ;  /* 0x00007610ff077816 */ /* 0x000fe20000000007 */
[----:B------:R-:W2:Y:S04]  /*2e760*/  LDL R36, [R1+0x2dc] ;  /* 0x0002dc0001247983 */ /* 0x000ea80000100800 */
[----:B------:R0:W2:Y:S04]  /*2e770*/  @!P5 LDG.E.U8 R6, desc[UR22][R8.64] ;  /* 0x000000160806d981 */ /* 0x0000a8000c1e1100 */
[----:B------:R1:W2:Y:S04]  /*2e780*/  @!P5 LDG.E.U8 R7, desc[UR22][R10.64] ;  /* 0x000000160a07d981 */ /* 0x0002a8000c1e1100 */
[----:B------:R-:W2:Y:S01]  /*2e790*/  LDL R39, [R1+0x300] ;  /* 0x0003000001277983 */ /* 0x000ea20000100800 */
[----:B0-----:R-:W-:-:S02]  /*2e7a0*/  PRMT R9, RZ, 0x7610, R9 ;  /* 0x00007610ff097816 */ /* 0x001fc40000000009 */
[----:B------:R-:W-:Y:S01]  /*2e7b0*/  PRMT R8, RZ, 0x7610, R8 ;  /* 0x00007610ff087816 */ /* 0x000fe20000000008 */
[----:B------:R-:W2:Y:S04]  /*2e7c0*/  LDL R38, [R1+0x304] ;  /* 0x0003040001267983 */ /* 0x000ea80000100800 */
        /* <DEDUP_REMOVED lines=32> */
[----:B------:R-:W2:Y:S01]  /*2e9d0*/  LDL R75, [R1+0x420] ;  /* 0x00042000014b7983 */ /* 0x000ea20000100800 */
[----:B-1----:R-:W-:-:S03]  /*2e9e0*/  @!P5 IMAD.MOV.U32 R10, RZ, RZ, R136 ;  /* 0x000000ffff0ad224 */ /* 0x002fc600078e0088 */
[----:B------:R-:W2:Y:S04]  /*2e9f0*/  LDL R74, [R1+0x424] ;  /* 0x00042400014a7983 */ /* 0x000ea80000100800 */
[----:B------:R-:W2:Y:S04]  /*2ea00*/  LDL R73, [R1+0x430] ;  /* 0x0004300001497983 */ /* 0x000ea80000100800 */
[----:B-----5:R0:W5:Y:S01]  /*2ea10*/  @!P5 LDG.E.U8 R9, desc[UR22][R12.64] ;  /* 0x000000160c09d981 */ /* 0x020162000c1e1100 */
[----:B------:R-:W-:-:S03]  /*2ea20*/  @!P5 IMAD.MOV.U32 R11, RZ, RZ, R135 ;  /* 0x000000ffff0bd224 */ /* 0x000fc600078e0087 */
[----:B------:R-:W2:Y:S04]  /*2ea30*/  LDL R72, [R1+0x434] ;  /* 0x0004340001487983 */ /* 0x000ea80000100800 */
[----:B------:R1:W2:Y:S01]  /*2ea40*/  @!P5 LDG.E.U8 R8, desc[UR22][R10.64] ;  /* 0x000000160a08d981 */ /* 0x0002a2000c1e1100 */
[----:B0-----:R-:W-:Y:S02]  /*2ea50*/  @!P5 IMAD.MOV.U32 R13, RZ, RZ, R21 ;  /* 0x000000ffff0dd224 */ /* 0x001fe400078e0015 */
[----:B------:R-:W-:Y:S01]  /*2ea60*/  @!P5 IMAD.MOV.U32 R12, RZ, RZ, R20 ;  /* 0x000000ffff0cd224 */ /* 0x000fe200078e0014 */
[----:B------:R-:W2:Y:S04]  /*2ea70*/  LDL R21, [R1+0x248] ;  /* 0x0002480001157983 */ /* 0x000ea80000100800 */
[----:B------:R-:W2:Y:S01]  /*2ea80*/  LDL R20, [R1+0x24c] ;  /* 0x00024c0001147983 */ /* 0x000ea20000100800 */
[----:B-1----:R-:W-:-:S02]  /*2ea90*/  PRMT R10, RZ, 0x7610, R10 ;  /* 0x00007610ff0a7816 */ /* 0x002fc4000000000a */
[----:B------:R-:W-:Y:S01]  /*2eaa0*/  PRMT R11, RZ, 0x7610, R11 ;  /* 0x00007610ff0b7816 */ /* 0x000fe2000000000b */
[----:B------:R-:W3:Y:S04]  /*2eab0*/  LDL R77, [R1+0x440] ;  /* 0x00044000014d7983 */ /* 0x000ee80000100800 */
[----:B------:R0:W3:Y:S04]  /*2eac0*/  @!P5 LDG.E.U8 R10, desc[UR22][R12.64] ;  /* 0x000000160c0ad981 */ /* 0x0000e8000c1e1100 */
[----:B------:R-:W3:Y:S04]  /*2ead0*/  LDL R76, [R1+0x444] ;  /* 0x00044400014c7983 */ /* 0x000ee80000100800 */
[----:B------:R1:W3:Y:S01]  /*2eae0*/  @!P5 LDG.E.U8 R11, desc[UR22][R14.64] ;  /* 0x000000160e0bd981 */ /* 0x0002e2000c1e1100 */
[----:B0-----:R-:W-:-:S02]  /*2eaf0*/  PRMT R13, RZ, 0x7610, R13 ;  /* 0x00007610ff0d7816 */ /* 0x001fc4000000000d */
[----:B------:R-:W-:Y:S01]  /*2eb00*/  PRMT R12, RZ, 0x7610, R12 ;  /* 0x00007610ff0c7816 */ /* 0x000fe2000000000c */
[----:B------:R-:W3:Y:S04]  /*2eb10*/  LDL R79, [R1+0x460] ;  /* 0x00046000014f7983 */ /* 0x000ee80000100800 */
[----:B------:R-:W3:Y:S01]  /*2eb20*/  LDL R78, [R1+0x464] ;  /* 0x00046400014e7983 */ /* 0x000ee20000100800 */
[----:B-1----:R-:W-:Y:S02]  /*2eb30*/  @!P5 IMAD.MOV.U32 R14, RZ, RZ, R22 ;  /* 0x000000ffff0ed224 */ /* 0x002fe400078e0016 */
[----:B------:R-:W-:Y:S01]  /*2eb40*/  @!P5 IMAD.MOV.U32 R15, RZ, RZ, R23 ;  /* 0x000000ffff0fd224 */ /* 0x000fe200078e0017 */
[----:B------:R0:W3:Y:S04]  /*2eb50*/  @!P5 LDG.E.U8 R13, desc[UR22][R16.64] ;  /* 0x00000016100dd981 */ /* 0x0000e8000c1e1100 */
[----:B------:R-:W3:Y:S04]  /*2eb60*/  LDL R23, [R1+0x258] ;  /* 0x0002580001177983 */ /* 0x000ee80000100800 */
[----:B------:R-:W3:Y:S01]  /*2eb70*/  LDL R22, [R1+0x25c] ;  /* 0x00025c0001167983 */ /* 0x000ee20000100800 */
[----:B0-----:R-:W-:-:S02]  /*2eb80*/  @!P5 IMAD.MOV.U32 R16, RZ, RZ, R24 ;  /* 0x000000ffff10d224 */ /* 0x001fc400078e0018 */
[----:B------:R-:W-:Y:S01]  /*2eb90*/  @!P5 IMAD.MOV.U32 R17, RZ, RZ, R25 ;  /* 0x000000ffff11d224 */ /* 0x000fe200078e0019 */
[----:B------:R-:W4:Y:S04]  /*2eba0*/  LDL R24, [R1+0x294] ;  /* 0x0002940001187983 */ /* 0x000f280000100800 */
[----:B------:R-:W4:Y:S04]  /*2ebb0*/  LDL R25, [R1+0x290] ;  /* 0x0002900001197983 */ /* 0x000f280000100800 */
[----:B------:R0:W5:Y:S04]  /*2ebc0*/  @!P5 LDG.E.U8 R12, desc[UR22][R14.64] ;  /* 0x000000160e0cd981 */ /* 0x000168000c1e1100 */
[----:B------:R-:W5:Y:S04]  /*2ebd0*/  LDL R81, [R1+0x450] ;  /* 0x0004500001517983 */ /* 0x000f680000100800 */
[----:B------:R-:W5:Y:S01]  /*2ebe0*/  LDL R80, [R1+0x454] ;  /* 0x0004540001507983 */ /* 0x000f620000100800 */
[----:B0-----:R-:W-:-:S03]  /*2ebf0*/  PRMT R15, RZ, 0x7610, R15 ;  /* 0x00007610ff0f7816 */ /* 0x001fc6000000000f */
[----:B------:R-:W5:Y:S04]  /*2ec00*/  LDL R83, [R1+0x470] ;  /* 0x0004700001537983 */ /* 0x000f680000100800 */
[----:B------:R0:W5:Y:S04]  /*2ec10*/  @!P5 LDG.E.U8 R15, desc[UR22][R18.64] ;  /* 0x00000016120fd981 */ /* 0x000168000c1e1100 */
[----:B------:R-:W5:Y:S04]  /*2ec20*/  LDL R82, [R1+0x474] ;  /* 0x0004740001527983 */ /* 0x000f680000100800 */
[----:B------:R-:W5:Y:S01]  /*2ec30*/  LDL R134, [R1+0x480] ;  /* 0x0004800001867983 */ /* 0x000f620000100800 */
[----:B0-----:R-:W-:-:S02]  /*2ec40*/  @!P5 IMAD.MOV.U32 R18, RZ, RZ, R26 ;  /* 0x000000ffff12d224 */ /* 0x001fc400078e001a */
[----:B------:R-:W-:Y:S01]  /*2ec50*/  @!P5 IMAD.MOV.U32 R19, RZ, RZ, R27 ;  /* 0x000000ffff13d224 */ /* 0x000fe200078e001b */
[----:B------:R-:W5:Y:S04]  /*2ec60*/  LDL R26, [R1+0x2c4] ;  /* 0x0002c400011a7983 */ /* 0x000f680000100800 */
[----:B------:R-:W5:Y:S01]  /*2ec70*/  LDL R27, [R1+0x2c0] ;  /* 0x0002c000011b7983 */ /* 0x000f620000100800 */
[----:B------:R-:W-:-:S03]  /*2ec80*/  PRMT R14, RZ, 0x7610, R14 ;  /* 0x00007610ff0e7816 */ /* 0x000fc6000000000e */
[----:B------:R-:W5:Y:S04]  /*2ec90*/  LDL R133, [R1+0x484] ;  /* 0x0004840001857983 */ /* 0x000f680000100800 */
[----:B------:R0:W5:Y:S04]  /*2eca0*/  @!P5 LDG.E.U8 R14, desc[UR22][R16.64] ;  /* 0x00000016100ed981 */ /* 0x000168000c1e1100 */
[----:B------:R-:W5:Y:S04]  /*2ecb0*/  LDL R132, [R1+0x488] ;  /* 0x0004880001847983 */ /* 0x000f680000100800 */
[----:B------:R-:W5:Y:S01]  /*2ecc0*/  LDL R131, [R1+0x48c] ;  /* 0x00048c0001837983 */ /* 0x000f620000100800 */
[----:B0-----:R-:W-:-:S02]  /*2ecd0*/  PRMT R17, RZ, 0x7610, R17 ;  /* 0x00007610ff117816 */ /* 0x001fc40000000011 */
[----:B------:R-:W-:Y:S01]  /*2ece0*/  PRMT R16, RZ, 0x7610, R16 ;  /* 0x00007610ff107816 */ /* 0x000fe20000000010 */
[----:B------:R-:W5:Y:S04]  /*2ecf0*/  LDL R130, [R1+0x498] ;  /* 0x0004980001827983 */ /* 0x000f680000100800 */
[----:B------:R-:W5:Y:S04]  /*2ed00*/  LDL R129, [R1+0x49c] ;  /* 0x00049c0001817983 */ /* 0x000f680000100800 */
[----:B------:R0:W5:Y:S04]  /*2ed10*/  @!P5 LDG.E.U8 R16, desc[UR22][R18.64] ;  /* 0x000000161210d981 */ /* 0x000168000c1e1100 */
[----:B------:R-:W5:Y:S04]  /*2ed20*/  LDL R136, [R1+0x4c0] ;  /* 0x0004c00001887983 */ /* 0x000f680000100800 */
[----:B------:R-:W5:Y:S01]  /*2ed30*/  LDL R135, [R1+0x4c4] ;  /* 0x0004c40001877983 */ /* 0x000f620000100800 */
[----:B0-----:R-:W-:-:S02]  /*2ed40*/  PRMT R18, RZ, 0x7610, R18 ;  /* 0x00007610ff127816 */ /* 0x001fc40000000012 */
[----:B------:R-:W-:Y:S01]  /*2ed50*/  PRMT R19, RZ, 0x7610, R19 ;  /* 0x00007610ff137816 */ /* 0x000fe20000000013 */
[----:B--2---:R0:W2:Y:S02]  /*2ed60*/  @!P5 LDG.E.U8 R17, desc[UR22][R20.64] ;  /* 0x000000161411d981 */ /* 0x0040a4000c1e1100 */
[----:B0-----:R-:W-:Y:S02]  /*2ed70*/  @!P5 IMAD.MOV.U32 R20, RZ, RZ, R28 ;  /* 0x000000ffff14d224 */ /* 0x001fe400078e001c */
[----:B------:R-:W-:Y:S01]  /*2ed80*/  @!P5 IMAD.MOV.U32 R21, RZ, RZ, R29 ;  /* 0x000000ffff15d224 */ /* 0x000fe200078e001d */
[----:B------:R-:W2:Y:S04]  /*2ed90*/  LDL R28, [R1+0x2d4] ;  /* 0x0002d400011c7983 */ /* 0x000ea80000100800 */
[----:B------:R-:W2:Y:S04]  /*2eda0*/  LDL R29, [R1+0x2d0] ;  /* 0x0002d000011d7983 */ /* 0x000ea80000100800 */
[----:B------:R0:W2:Y:S02]  /*2edb0*/  @!P5 LDG.E.U8 R18, desc[UR22][R20.64] ;  /* 0x000000161412d981 */ /* 0x0000a4000c1e1100 */
[----:B0-----:R-:W-:-:S02]  /*2edc0*/  PRMT R21, RZ, 0x7610, R21 ;  /* 0x00007610ff157816 */ /* 0x001fc40000000015 */
[----:B------:R-:W-:Y:S01]  /*2edd0*/  PRMT R20, RZ, 0x7610, R20 ;  /* 0x00007610ff147816 */ /* 0x000fe20000000014 */
[----:B---3--:R0:W3:Y:S04]  /*2ede0*/  @!P5 LDG.E.U8 R19, desc[UR22][R22.64] ;  /* 0x000000161613d981 */ /* 0x0080e8000c1e1100 */
[----:B----4-:R1:W4:Y:S01]  /*2edf0*/  @!P5 LDG.E.U8 R21, desc[UR22][R24.64] ;  /* 0x000000161815d981 */ /* 0x010322000c1e1100 */
[----:B0-----:R-:W-:Y:S02]  /*2ee00*/  @!P5 IMAD.MOV.U32 R22, RZ, RZ, R30 ;  /* 0x000000ffff16d224 */ /* 0x001fe400078e001e */
[----:B------:R-:W-:Y:S01]  /*2ee10*/  @!P5 IMAD.MOV.U32 R23, RZ, RZ, R31 ;  /* 0x000000ffff17d224 */ /* 0x000fe200078e001f */
[----:B------:R-:W3:Y:S04]  /*2ee20*/  LDL R30, [R1+0x2fc] ;  /* 0x0002fc00011e7983 */ /* 0x000ee80000100800 */
[----:B------:R-:W3:Y:S01]  /*2ee30*/  LDL R31, [R1+0x2f8] ;  /* 0x0002f800011f7983 */ /* 0x000ee20000100800 */
[----:B-1----:R-:W-:-:S02]  /*2ee40*/  @!P5 IMAD.MOV.U32 R24, RZ, RZ, R32 ;  /* 0x000000ffff18d224 */ /* 0x002fc400078e0020 */
[----:B------:R-:W-:Y:S01]  /*2ee50*/  @!P5 IMAD.MOV.U32 R25, RZ, RZ, R33 ;  /* 0x000000ffff19d224 */ /* 0x000fe200078e0021 */
[----:B------:R-:W4:Y:S04]  /*2ee60*/  LDL R32, [R1+0x30c] ;  /* 0x00030c0001207983 */ /* 0x000f280000100800 */
[----:B------:R-:W4:Y:S04]  /*2ee70*/  LDL R33, [R1+0x308] ;  /* 0x0003080001217983 */ /* 0x000f280000100800 */
[----:B------:R0:W4:Y:S02]  /*2ee80*/  @!P5 LDG.E.U8 R20, desc[UR22][R22.64] ;  /* 0x000000161614d981 */ /* 0x000124000c1e1100 */
[----:B0-----:R-:W-:-:S06]  /*2ee90*/  PRMT R23, RZ, 0x7610, R23 ;  /* 0x00007610ff177816 */ /* 0x001fcc0000000017 */
[----:B-----5:R0:W5:Y:S02]  /*2eea0*/  @!P5 LDG.E.U8 R23, desc[UR22][R26.64] ;  /* 0x000000161a17d981 */ /* 0x020164000c1e1100 */
[----:B0-----:R-:W-:Y:S02]  /*2eeb0*/  @!P5 IMAD.MOV.U32 R26, RZ, RZ, R34 ;  /* 0x000000ffff1ad224 */ /* 0x001fe400078e0022 */
[----:B------:R-:W-:Y:S01]  /*2eec0*/  @!P5 IMAD.MOV.U32 R27, RZ, RZ, R35 ;  /* 0x000000ffff1bd224 */ /* 0x000fe200078e0023 */
[----:B------:R-:W5:Y:S04]  /*2eed0*/  LDL R34, [R1+0x31c] ;  /* 0x00031c0001227983 */ /* 0x000f680000100800 */
[----:B------:R-:W5:Y:S01]  /*2eee0*/  LDL R35, [R1+0x318] ;  /* 0x0003180001237983 */ /* 0x000f620000100800 */
[----:B------:R-:W-:-:S06]  /*2eef0*/  PRMT R22, RZ, 0x7610, R22 ;  /* 0x00007610ff167816 */ /* 0x000fcc0000000016 */
[----:B------:R0:W5:Y:S02]  /*2ef00*/  @!P5 LDG.E.U8 R22, desc[UR22][R24.64] ;  /* 0x000000161816d981 */ /* 0x000164000c1e1100 */
[----:B0-----:R-:W-:Y:S02]  /*2ef10*/  PRMT R25, RZ, 0x7610, R25 ;  /* 0x00007610ff197816 */ /* 0x001fe40000000019 */
[----:B------:R-:W-:-:S06]  /*2ef20*/  PRMT R24, RZ, 0x7610, R24 ;  /* 0x00007610ff187816 */ /* 0x000fcc0000000018 */
[----:B------:R0:W5:Y:S02]  /*2ef30*/  @!P5 LDG.E.U8 R24, desc[UR22][R26.64] ;  /* 0x000000161a18d981 */ /* 0x000164000c1e1100 */
[----:B0-----:R-:W-:Y:S02]  /*2ef40*/  PRMT R26, RZ, 0x7610, R26 ;  /* 0x00007610ff1a7816 */ /* 0x001fe4000000001a */
        /* <DEDUP_REMOVED lines=134> */
[----:B------:R0:W2:Y:S04]  /*2f7b0*/  @!P5 LDG.E.U8 R58, desc[UR22][R60.64] ;  /* 0x000000163c3ad981 */ /* 0x0000a8000c1e1100 */
[----:B---3--:R4:W3:Y:S01]  /*2f7c0*/  @!P5 LDG.E.U8 R59, desc[UR22][R62.64] ;  /* 0x000000163e3bd981 */ /* 0x0088e2000c1e1100 */
[----:B0-----:R-:W-:Y:S01]  /*2f7d0*/  PRMT R61, RZ, 0x7610, R61 ;  /* 0x00007610ff3d7816 */ /* 0x001fe2000000003d */
[----:B----4-:R-:W-:-:S02]  /*2f7e0*/  @!P5 IMAD.MOV.U32 R62, RZ, RZ, R68 ;  /* 0x000000ffff3ed224 */ /* 0x010fc400078e0044 */
[----:B------:R-:W-:Y:S01]  /*2f7f0*/  @!P5 IMAD.MOV.U32 R63, RZ, RZ, R69 ;  /* 0x000000ffff3fd224 */ /* 0x000fe200078e0045 */
[----:B------:R-:W4:Y:S04]  /*2f800*/  LDL R68, [R1+0x42c] ;  /* 0x00042c0001447983 */ /* 0x000f280000100800 */
[----:B------:R-:W4:Y:S04]  /*2f810*/  LDL R69, [R1+0x428] ;  /* 0x0004280001457983 */ /* 0x000f280000100800 */
[----:B-----5:R0:W5:Y:S02]  /*2f820*/  @!P5 LDG.E.U8 R61, desc[UR22][R64.64] ;  /* 0x00000016403dd981 */ /* 0x020164000c1e1100 */
[----:B0-----:R-:W-:-:S02]  /*2f830*/  @!P5 IMAD.MOV.U32 R64, RZ, RZ, R70 ;  /* 0x000000ffff40d224 */ /* 0x001fc400078e0046 */
[----:B------:R-:W-:Y:S01]  /*2f840*/  @!P5 IMAD.MOV.U32 R65, RZ, RZ, R71 ;  /* 0x000000ffff41d224 */ /* 0x000fe200078e0047 */
[----:B------:R-:W3:Y:S04]  /*2f850*/  LDL R70, [R1+0x43c] ;  /* 0x00043c0001467983 */ /* 0x000ee80000100800 */
[----:B------:R-:W3:Y:S01]  /*2f860*/  LDL R71, [R1+0x438] ;  /* 0x0004380001477983 */ /* 0x000ee20000100800 */
        /* <DEDUP_REMOVED lines=12> */
[----:B------:R0:W5:Y:S04]  /*2f930*/  @!P5 LDG.E.U8 R64, desc[UR22][R66.64] ;  /* 0x000000164240d981 */ /* 0x000168000c1e1100 */
[----:B----4-:R1:W4:Y:S01]  /*2f940*/  @!P5 LDG.E.U8 R65, desc[UR22][R68.64] ;  /* 0x000000164441d981 */ /* 0x010322000c1e1100 */
[----:B0-----:R-:W-:Y:S01]  /*2f950*/  PRMT R67, RZ, 0x7610, R67 ;  /* 0x00007610ff437816 */ /* 0x001fe20000000043 */
[----:B-1----:R-:W-:-:S02]  /*2f960*/  @!P5 IMAD.MOV.U32 R68, RZ, RZ, R72 ;  /* 0x000000ffff44d224 */ /* 0x002fc400078e0048 */
[----:B------:R-:W-:Y:S01]  /*2f970*/  @!P5 IMAD.MOV.U32 R69, RZ, RZ, R73 ;  /* 0x000000ffff45d224 */ /* 0x000fe200078e0049 */
[----:B------:R-:W4:Y:S04]  /*2f980*/  LDL R72, [R1+0x44c] ;  /* 0x00044c0001487983 */ /* 0x000f280000100800 */
[----:B------:R-:W4:Y:S04]  /*2f990*/  LDL R73, [R1+0x448] ;  /* 0x0004480001497983 */ /* 0x000f280000100800 */
[----:B---3--:R0:W3:Y:S02]  /*2f9a0*/  @!P5 LDG.E.U8 R67, desc[UR22][R70.64] ;  /* 0x000000164643d981 */ /* 0x0080e4000c1e1100 */
[----:B0-----:R-:W-:-:S02]  /*2f9b0*/  @!P5 IMAD.MOV.U32 R70, RZ, RZ, R76 ;  /* 0x000000ffff46d224 */ /* 0x001fc400078e004c */
[----:B------:R-:W-:Y:S01]  /*2f9c0*/  @!P5 IMAD.MOV.U32 R71, RZ, RZ, R77 ;  /* 0x000000ffff47d224 */ /* 0x000fe200078e004d */
[----:B------:R-:W3:Y:S04]  /*2f9d0*/  LDL R76, [R1+0x46c] ;  /* 0x00046c00014c7983 */ /* 0x000ee80000100800 */
[----:B------:R-:W3:Y:S01]  /*2f9e0*/  LDL R77, [R1+0x468] ;  /* 0x00046800014d7983 */ /* 0x000ee20000100800 */
[----:B------:R-:W-:-:S06]  /*2f9f0*/  PRMT R66, RZ, 0x7610, R66 ;  /* 0x00007610ff427816 */ /* 0x000fcc0000000042 */
[----:B------:R0:W5:Y:S02]  /*2fa00*/  @!P5 LDG.E.U8 R66, desc[UR22][R68.64] ;  /* 0x000000164442d981 */ /* 0x000164000c1e1100 */
[----:B0-----:R-:W-:-:S06]  /*2fa10*/  PRMT R68, RZ, 0x7610, R68 ;  /* 0x00007610ff447816 */ /* 0x001fcc0000000044 */
[----:B------:R0:W5:Y:S02]  /*2fa20*/  @!P5 LDG.E.U8 R68, desc[UR22][R70.64] ;  /* 0x000000164644d981 */ /* 0x000164000c1e1100 */
[----:B0-----:R-:W-:Y:S02]  /*2fa30*/  PRMT R71, RZ, 0x7610, R71 ;  /* 0x00007610ff477816 */ /* 0x001fe40000000047 */
[----:B------:R-:W-:Y:S02]  /*2fa40*/  PRMT R69, RZ, 0x7610, R69 ;  /* 0x00007610ff457816 */ /* 0x000fe40000000045 */
[----:B------:R-:W-:Y:S02]  /*2fa50*/  PRMT R70, RZ, 0x7610, R70 ;  /* 0x00007610ff467816 */ /* 0x000fe40000000046 */
[----:B--2---:R0:W2:Y:S02]  /*2fa60*/  @!P5 LDG.E.U8 R71, desc[UR22][R74.64] ;  /* 0x000000164a47d981 */ /* 0x0040a4000c1e1100 */
[----:B0-----:R-:W-:-:S02]  /*2fa70*/  @!P5 IMAD.MOV.U32 R74, RZ, RZ, R78 ;  /* 0x000000ffff4ad224 */ /* 0x001fc400078e004e */
[----:B------:R-:W-:Y:S01]  /*2fa80*/  @!P5 IMAD.MOV.U32 R75, RZ, RZ, R79 ;  /* 0x000000ffff4bd224 */ /* 0x000fe200078e004f */
[----:B------:R-:W2:Y:S04]  /*2fa90*/  LDL R78, [R1+0x47c] ;  /* 0x00047c00014e7983 */ /* 0x000ea80000100800 */
[----:B------:R-:W2:Y:S04]  /*2faa0*/  LDL R79, [R1+0x478] ;  /* 0x00047800014f7983 */ /* 0x000ea80000100800 */
[----:B----4-:R0:W4:Y:S02]  /*2fab0*/  @!P5 LDG.E.U8 R69, desc[UR22][R72.64] ;  /* 0x000000164845d981 */ /* 0x010124000c1e1100 */
[----:B0-----:R-:W-:-:S02]  /*2fac0*/  @!P5 IMAD.MOV.U32 R72, RZ, RZ, R80 ;  /* 0x000000ffff48d224 */ /* 0x001fc400078e0050 */
[----:B------:R-:W-:Y:S01]  /*2fad0*/  @!P5 IMAD.MOV.U32 R73, RZ, RZ, R81 ;  /* 0x000000ffff49d224 */ /* 0x000fe200078e0051 */
[----:B------:R-:W4:Y:S04]  /*2fae0*/  LDL R80, [R1+0x494] ;  /* 0x0004940001507983 */ /* 0x000f280000100800 */
[----:B------:R-:W4:Y:S04]  /*2faf0*/  LDL R81, [R1+0x490] ;  /* 0x0004900001517983 */ /* 0x000f280000100800 */
[----:B------:R0:W4:Y:S02]  /*2fb00*/  @!P5 LDG.E.U8 R70, desc[UR22][R72.64] ;  /* 0x000000164846d981 */ /* 0x000124000c1e1100 */
[----:B0-----:R-:W-:-:S06]  /*2fb10*/  PRMT R73, RZ, 0x7610, R73 ;  /* 0x00007610ff497816 */ /* 0x001fcc0000000049 */
[----:B---3--:R0:W3:Y:S02]  /*2fb20*/  @!P5 LDG.E.U8 R73, desc[UR22][R76.64] ;  /* 0x000000164c49d981 */ /* 0x0080e4000c1e1100 */
[----:B0-----:R-:W-:Y:S02]  /*2fb30*/  @!P5 IMAD.MOV.U32 R76, RZ, RZ, R82 ;  /* 0x000000ffff4cd224 */ /* 0x001fe400078e0052 */
[----:B------:R-:W-:Y:S01]  /*2fb40*/  @!P5 IMAD.MOV.U32 R77, RZ, RZ, R83 ;  /* 0x000000ffff4dd224 */ /* 0x000fe200078e0053 */
[----:B------:R-:W3:Y:S04]  /*2fb50*/  LDL R82, [R1+0x4a4] ;  /* 0x0004a40001527983 */ /* 0x000ee80000100800 */
[----:B------:R-:W3:Y:S01]  /*2fb60*/  LDL R83, [R1+0x4a0] ;  /* 0x0004a00001537983 */ /* 0x000ee20000100800 */
[----:B------:R-:W-:-:S06]  /*2fb70*/  PRMT R72, RZ, 0x7610, R72 ;  /* 0x00007610ff487816 */ /* 0x000fcc0000000048 */
[----:B------:R0:W5:Y:S02]  /*2fb80*/  @!P5 LDG.E.U8 R72, desc[UR22][R74.64] ;  /* 0x000000164a48d981 */ /* 0x000164000c1e1100 */
[----:B0-----:R-:W-:Y:S02]  /*2fb90*/  PRMT R74, RZ, 0x7610, R74 ;  /* 0x00007610ff4a7816 */ /* 0x001fe4000000004a */
[----:B------:R-:W-:-:S04]  /*2fba0*/  PRMT R75, RZ, 0x7610, R75 ;  /* 0x00007610ff4b7816 */ /* 0x000fc8000000004b */
[----:B------:R0:W5:Y:S02]  /*2fbb0*/  @!P5 LDG.E.U8 R74, desc[UR22][R76.64] ;  /* 0x000000164c4ad981 */ /* 0x000164000c1e1100 */
[----:B0-----:R-:W-:Y:S02]  /*2fbc0*/  PRMT R76, RZ, 0x7610, R76 ;  /* 0x00007610ff4c7816 */ /* 0x001fe4000000004c */
[----:B------:R-:W-:Y:S01]  /*2fbd0*/  PRMT R77, RZ, 0x7610, R77 ;  /* 0x00007610ff4d7816 */ /* 0x000fe2000000004d */
[----:B--2---:R0:W2:Y:S02]  /*2fbe0*/  @!P5 LDG.E.U8 R75, desc[UR22][R78.64] ;  /* 0x000000164e4bd981 */ /* 0x0040a4000c1e1100 */
[----:B0-----:R-:W-:Y:S02]  /*2fbf0*/  @!P5 IMAD.MOV.U32 R78, RZ, RZ, R133 ;  /* 0x000000ffff4ed224 */ /* 0x001fe400078e0085 */
[----:B------:R-:W-:Y:S01]  /*2fc00*/  @!P5 IMAD.MOV.U32 R79, RZ, RZ, R134 ;  /* 0x000000ffff4fd224 */ /* 0x000fe200078e0086 */
[----:B------:R-:W2:Y:S04]  /*2fc10*/  LDL R133, [R1+0x4b4] ;  /* 0x0004b40001857983 */ /* 0x000ea80000100800 */
[----:B------:R0:W2:Y:S04]  /*2fc20*/  @!P5 LDG.E.U8 R76, desc[UR22][R78.64] ;  /* 0x000000164e4cd981 */ /* 0x0000a8000c1e1100 */
[----:B------:R-:W2:Y:S01]  /*2fc30*/  LDL R134, [R1+0x4b0] ;  /* 0x0004b00001867983 */ /* 0x000ea20000100800 */
[----:B0-----:R-:W-:-:S02]  /*2fc40*/  @!P5 IMAD.MOV.U32 R78, RZ, RZ, R131 ;  /* 0x000000ffff4ed224 */ /* 0x001fc400078e0083 */
[----:B------:R-:W-:Y:S01]  /*2fc50*/  @!P5 IMAD.MOV.U32 R79, RZ, RZ, R132 ;  /* 0x000000ffff4fd224 */ /* 0x000fe200078e0084 */
[----:B------:R-:W2:Y:S04]  /*2fc60*/  LDL R131, [R1+0x4bc] ;  /* 0x0004bc0001837983 */ /* 0x000ea80000100800 */
[----:B------:R0:W2:Y:S04]  /*2fc70*/  @!P5 LDG.E.U8 R77, desc[UR22][R78.64] ;  /* 0x000000164e4dd981 */ /* 0x0000a8000c1e1100 */
[----:B------:R-:W2:Y:S01]  /*2fc80*/  LDL R132, [R1+0x4b8] ;  /* 0x0004b80001847983 */ /* 0x000ea20000100800 */
[----:B0-----:R-:W-:-:S02]  /*2fc90*/  PRMT R78, RZ, 0x7610, R78 ;  /* 0x00007610ff4e7816 */ /* 0x001fc4000000004e */
[----:B------:R-:W-:-:S04]  /*2fca0*/  PRMT R79, RZ, 0x7610, R79 ;  /* 0x00007610ff4f7816 */ /* 0x000fc8000000004f */
[----:B----4-:R0:W4:Y:S02]  /*2fcb0*/  @!P5 LDG.E.U8 R78, desc[UR22][R80.64] ;  /* 0x00000016504ed981 */ /* 0x010124000c1e1100 */
[----:B0-----:R-:W-:Y:S02]  /*2fcc0*/  @!P5 IMAD.MOV.U32 R80, RZ, RZ, R129 ;  /* 0x000000ffff50d224 */ /* 0x001fe400078e0081 */
[----:B------:R-:W-:Y:S01]  /*2fcd0*/  @!P5 IMAD.MOV.U32 R81, RZ, RZ, R130 ;  /* 0x000000ffff51d224 */ /* 0x000fe200078e0082 */
[----:B------:R-:W2:Y:S04]  /*2fce0*/  LDL R129, [R1+0x4cc] ;  /* 0x0004cc0001817983 */ /* 0x000ea80000100800 */
[----:B------:R0:W2:Y:S04]  /*2fcf0*/  @!P5 LDG.E.U8 R79, desc[UR22][R80.64] ;  /* 0x00000016504fd981 */ /* 0x0000a8000c1e1100 */
[----:B------:R-:W2:Y:S01]  /*2fd00*/  LDL R130, [R1+0x4c8] ;  /* 0x0004c80001827983 */ /* 0x000ea20000100800 */
[----:B0-----:R-:W-:-:S06]  /*2fd10*/  PRMT R80, RZ, 0x7610, R80 ;  /* 0x00007610ff507816 */ /* 0x001fcc0000000050 */
[----:B---3--:R0:W3:Y:S04]  /*2fd20*/  @!P5 LDG.E.U8 R80, desc[UR22][R82.64] ;  /* 0x000000165250d981 */ /* 0x0080e8000c1e1100 */
[----:B------:R-:W0:Y:S04]  /*2fd30*/  LDL R82, [R1+0x4a8] ;  /* 0x0004a80001527983 */ /* 0x000e280000100800 */
[----:B------:R-:W0:Y:S01]  /*2fd40*/  LDL R83, [R1+0x4ac] ;  /* 0x0004ac0001537983 */ /* 0x000e220000100800 */
[----:B------:R-:W-:Y:S02]  /*2fd50*/  PRMT R81, RZ, 0x7610, R81 ;  /* 0x00007610ff517816 */ /* 0x000fe40000000051 */
[----:B------:R-:W-:-:S02]  /*2fd60*/  PRMT R85, RZ, 0x7610, R85 ;  /* 0x00007610ff557816 */ /* 0x000fc40000000055 */
[----:B0-----:R-:W-:-:S04]  /*2fd70*/  @!P5 LOP3.LUT R83, R83, R82, RZ, 0x3c, !PT ;  /* 0x000000525353d212 */ /* 0x001fc800078e3cff */
[----:B------:R-:W-:-:S04]  /*2fd80*/  @!P5 LOP3.LUT R82, R83, R82, RZ, 0x3c, !PT ;  /* 0x000000525352d212 */ /* 0x000fc800078e3cff */
[----:B------:R-:W-:-:S05]  /*2fd90*/  @!P5 LOP3.LUT R83, R83, R82, RZ, 0x3c, !PT ;  /* 0x000000525353d212 */ /* 0x000fca00078e3cff */
[----:B------:R2:W3:Y:S02]  /*2fda0*/  @!P5 LDG.E.U8 R81, desc[UR22][R82.64] ;  /* 0x000000165251d981 */ /* 0x0004e4000c1e1100 */
[----:B--2---:R-:W-:Y:S02]  /*2fdb0*/  @!P5 IMAD.MOV.U32 R82, RZ, RZ, R133 ;  /* 0x000000ffff52d224 */ /* 0x004fe400078e0085 */
[----:B------:R-:W-:Y:S01]  /*2fdc0*/  @!P5 IMAD.MOV.U32 R83, RZ, RZ, R134 ;  /* 0x000000ffff53d224 */ /* 0x000fe200078e0086 */
[----:B------:R-:W2:Y:S04]  /*2fdd0*/  LDL R133, [R1+0x4d4] ;  /* 0x0004d40001857983 */ /* 0x000ea80000100800 */
[----:B------:R-:W3:Y:S04]  /*2fde0*/  LDL R134, [R1+0x4d0] ;  /* 0x0004d00001867983 */ /* 0x000ee80000100800 */
[----:B------:R0:W4:Y:S02]  /*2fdf0*/  @!P5 LDG.E.U8 R85, desc[UR22][R82.64] ;  /* 0x000000165255d981 */ /* 0x000124000c1e1100 */
[----:B0-----:R-:W-:-:S02]  /*2fe00*/  @!P5 IMAD.MOV.U32 R82, RZ, RZ, R131 ;  /* 0x000000ffff52d224 */ /* 0x001fc400078e0083 */
[----:B------:R-:W-:Y:S01]  /*2fe10*/  @!P5 IMAD.MOV.U32 R83, RZ, RZ, R132 ;  /* 0x000000ffff53d224 */ /* 0x000fe200078e0084 */
[----:B------:R-:W4:Y:S04]  /*2fe20*/  LDL R131, [R1+0x4dc] ;  /* 0x0004dc0001837983 */ /* 0x000f280000100800 */
[----:B------:R-:W5:Y:S01]  /*2fe30*/  LDL R132, [R1+0x4d8] ;  /* 0x0004d80001847983 */ /* 0x000f620000100800 */
[----:B------:R-:W-:Y:S02]  /*2fe40*/  PRMT R87, RZ, 0x7610, R87 ;  /* 0x00007610ff577816 */ /* 0x000fe40000000057 */
[----:B------:R-:W-:-:S04]  /*2fe50*/  PRMT R89, RZ, 0x7610, R89 ;  /* 0x00007610ff597816 */ /* 0x000fc80000000059 */
[----:B------:R0:W5:Y:S01]  /*2fe60*/  @!P5 LDG.E.U8 R87, desc[UR22][R82.64] ;  /* 0x000000165257d981 */ /* 0x000162000c1e1100 */
[----:B------:R-:W-:Y:S01]  /*2fe70*/  PRMT R91, RZ, 0x7610, R91 ;  /* 0x00007610ff5b7816 */ /* 0x000fe2000000005b */
[----:B0-----:R-:W-:Y:S02]  /*2fe80*/  @!P5 IMAD.MOV.U32 R82, RZ, RZ, R135 ;  /* 0x000000ffff52d224 */ /* 0x001fe400078e0087 */
[----:B------:R-:W-:Y:S01]  /*2fe90*/  @!P5 IMAD.MOV.U32 R83, RZ, RZ, R136 ;  /* 0x000000ffff53d224 */ /* 0x000fe200078e0088 */
[----:B------:R-:W-:Y:S01]  /*2fea0*/  PRMT R92, RZ, 0x7610, R92 ;  /* 0x00007610ff5c7816 */ /* 0x000fe2000000005c */
[----:B------:R-:W5:Y:S04]  /*2feb0*/  LDL R136, [R1+0x4e8] ;  /* 0x0004e80001887983 */ /* 0x000f680000100800 */
[----:B------:R0:W5:Y:S01]  /*2fec0*/  @!P5 LDG.E.U8 R89, desc[UR22][R82.64] ;  /* 0x000000165259d981 */ /* 0x000162000c1e1100 */
[----:B------:R-:W-:-:S03]  /*2fed0*/  PRMT R93, RZ, 0x7610, R93 ;  /* 0x00007610ff5d7816 */ /* 0x000fc6000000005d */
[----:B------:R-:W5:Y:S01]  /*2fee0*/  LDL R135, [R1+0x4ec] ;  /* 0x0004ec0001877983 */ /* 0x000f620000100800 */
[----:B0-----:R-:W-:Y:S02]  /*2fef0*/  @!P5 IMAD.MOV.U32 R82, RZ, RZ, R129 ;  /* 0x000000ffff52d224 */ /* 0x001fe400078e0081 */
[----:B------:R-:W-:Y:S01]  /*2ff00*/  @!P5 IMAD.MOV.U32 R83, RZ, RZ, R130 ;  /* 0x000000ffff53d224 */ /* 0x000fe200078e0082 */
[----:B------:R-:W5:Y:S04]  /*2ff10*/  LDL R129, [R1+0x4f4] ;  /* 0x0004f40001817983 */ /* 0x000f680000100800 */
[----:B------:R2:W5:Y:S04]  /*2ff20*/  @!P5 LDG.E.U8 R91, desc[UR22][R82.64] ;  /* 0x00000016525bd981 */ /* 0x000568000c1e1100 */
[----:B------:R-:W5:Y:S01]  /*2ff30*/  LDL R130, [R1+0x4f0] ;  /* 0x0004f00001827983 */ /* 0x000f620000100800 */
[----:B--2---:R-:W-:-:S03]  /*2ff40*/  @!P5 IMAD.MOV.U32 R82, RZ, RZ, R133 ;  /* 0x000000ffff52d224 */ /* 0x004fc600078e0085 */
[----:B------:R-:W2:Y:S01]  /*2ff50*/  LDL R133, [R1+0x4fc] ;  /* 0x0004fc0001857983 */ /* 0x000ea20000100800 */
[----:B---3--:R-:W-:-:S03]  /*2ff60*/  @!P5 IMAD.MOV.U32 R83, RZ, RZ, R134 ;  /* 0x000000ffff53d224 */ /* 0x008fc600078e0086 */
[----:B------:R-:W3:Y:S04]  /*2ff70*/  LDL R134, [R1+0x4f8] ;  /* 0x0004f80001867983 */ /* 0x000ee80000100800 */
[----:B------:R4:W2:Y:S02]  /*2ff80*/  @!P5 LDG.E.U8 R92, desc[UR22][R82.64] ;  /* 0x00000016525cd981 */ /* 0x0008a4000c1e1100 */
[----:B----4-:R-:W-:Y:S02]  /*2ff90*/  @!P5 IMAD.MOV.U32 R82, RZ, RZ, R131 ;  /* 0x000000ffff52d224 */ /* 0x010fe400078e0083 */
[----:B------:R-:W4:Y:S01]  /*2ffa0*/  LDL R131, [R1+0x504] ;  /* 0x0005040001837983 */ /* 0x000f220000100800 */
[----:B-----5:R-:W-:-:S03]  /*2ffb0*/  @!P5 IMAD.MOV.U32 R83, RZ, RZ, R132 ;  /* 0x000000ffff53d224 */ /* 0x020fc600078e0084 */
[----:B------:R-:W5:Y:S04]  /*2ffc0*/  LDL R132, [R1+0x500] ;  /* 0x0005000001847983 */ /* 0x000f680000100800 */
[----:B------:R0:W2:Y:S04]  /*2ffd0*/  @!P5 LDG.E.U8 R93, desc[UR22][R82.64] ;  /* 0x00000016525dd981 */ /* 0x0000a8000c1e1100 */
[----:B------:R-:W0:Y:S04]  /*2ffe0*/  LDL R82, [R1+0x4e0] ;  /* 0x0004e00001527983 */ /* 0x000e280000100800 */
[----:B------:R-:W0:Y:S01]  /*2fff0*/  LDL R83, [R1+0x4e4] ;  /* 0x0004e40001537983 */ /* 0x000e220000100800 */
[----:B------:R-:W-:-:S02]  /*30000*/  PRMT R94, RZ, 0x7610, R94 ;  /* 0x00007610ff5e7816 */ /* 0x000fc4000000005e */
[----:B------:R-:W-:Y:S02]  /*30010*/  PRMT R95, RZ, 0x7610, R95 ;  /* 0x00007610ff5f7816 */ /* 0x000fe4000000005f */
[----:B------:R-:W-:Y:S02]  /*30020*/  PRMT R96, RZ, 0x7610, R96 ;  /* 0x00007610ff607816 */ /* 0x000fe40000000060 */
[----:B------:R-:W-:Y:S02]  /*30030*/  PRMT R97, RZ, 0x7610, R97 ;  /* 0x00007610ff617816 */ /* 0x000fe40000000061 */
[----:B------:R-:W-:Y:S02]  /*30040*/  PRMT R98, RZ, 0x7610, R98 ;  /* 0x00007610ff627816 */ /* 0x000fe40000000062 */
[----:B0-----:R-:W-:-:S04]  /*30050*/  @!P5 LOP3.LUT R83, R83, R82, RZ, 0x3c, !PT ;  /* 0x000000525353d212 */ /* 0x001fc800078e3cff */
[----:B------:R-:W-:-:S04]  /*30060*/  @!P5 LOP3.LUT R82, R83, R82, RZ, 0x3c, !PT ;  /* 0x000000525352d212 */ /* 0x000fc800078e3cff */
[----:B------:R-:W-:-:S05]  /*30070*/  @!P5 LOP3.LUT R83, R83, R82, RZ, 0x3c, !PT ;  /* 0x000000525353d212 */ /* 0x000fca00078e3cff */
[----:B------:R0:W5:Y:S02]  /*30080*/  @!P5 LDG.E.U8 R94, desc[UR22][R82.64] ;  /* 0x00000016525ed981 */ /* 0x000164000c1e1100 */
[----:B0-----:R-:W-:Y:S02]  /*30090*/  @!P5 IMAD.MOV.U32 R82, RZ, RZ, R135 ;  /* 0x000000ffff52d224 */ /* 0x001fe400078e0087 */
[----:B------:R-:W-:Y:S01]  /*300a0*/  @!P5 IMAD.MOV.U32 R83, RZ, RZ, R136 ;  /* 0x000000ffff53d224 */ /* 0x000fe200078e0088 */
[----:B------:R-:W5:Y:S04]  /*300b0*/  LDL R135, [R1+0x524] ;  /* 0x0005240001877983 */ /* 0x000f680000100800 */
[----:B------:R0:W5:Y:S04]  /*300c0*/  @!P5 LDG.E.U8 R95, desc[UR22][R82.64] ;  /* 0x00000016525fd981 */ /* 0x000168000c1e1100 */
[----:B------:R-:W5:Y:S01]  /*300d0*/  LDL R136, [R1+0x520] ;  /* 0x0005200001887983 */ /* 0x000f620000100800 */
[----:B0-----:R-:W-:-:S02]  /*300e0*/  @!P5 IMAD.MOV.U32 R82, RZ, RZ, R129 ;  /* 0x000000ffff52d224 */ /* 0x001fc400078e0081 */
[----:B------:R-:W-:Y:S01]  /*300f0*/  @!P5 IMAD.MOV.U32 R83, RZ, RZ, R130 ;  /* 0x000000ffff53d224 */ /* 0x000fe200078e0082 */
[----:B------:R-:W5:Y:S04]  /*30100*/  LDL R129, [R1+0x514] ;  /* 0x0005140001817983 */ /* 0x000f680000100800 */
[----:B------:R2:W5:Y:S04]  /*30110*/  @!P5 LDG.E.U8 R96, desc[UR22][R82.64] ;  /* 0x000000165260d981 */ /* 0x000568000c1e1100 */
[----:B------:R-:W5:Y:S01]  /*30120*/  LDL R130, [R1+0x510] ;  /* 0x0005100001827983 */ /* 0x000f620000100800 */
[----:B--2---:R-:W-:-:S02]  /*30130*/  @!P5 IMAD.MOV.U32 R82, RZ, RZ, R133 ;  /* 0x000000ffff52d224 */ /* 0x004fc400078e0085 */
[----:B---3--:R-:W-:Y:S01]  /*30140*/  @!P5 IMAD.MOV.U32 R83, RZ, RZ, R134 ;  /* 0x000000ffff53d224 */ /* 0x008fe200078e0086 */
[----:B------:R-:W2:Y:S04]  /*30150*/  LDL R133, [R1+0x51c] ;  /* 0x00051c0001857983 */ /* 0x000ea80000100800 */
[----:B------:R4:W3:Y:S04]  /*30160*/  @!P5 LDG.E.U8 R97, desc[UR22][R82.64] ;  /* 0x000000165261d981 */ /* 0x0008e8000c1e1100 */
[----:B------:R-:W2:Y:S01]  /*30170*/  LDL R134, [R1+0x518] ;  /* 0x0005180001867983 */ /* 0x000ea20000100800 */
[----:B----4-:R-:W-:-:S02]  /*30180*/  @!P5 IMAD.MOV.U32 R82, RZ, RZ, R131 ;  /* 0x000000ffff52d224 */ /* 0x010fc400078e0083 */
[----:B-----5:R-:W-:Y:S01]  /*30190*/  @!P5 IMAD.MOV.U32 R83, RZ, RZ, R132 ;  /* 0x000000ffff53d224 */ /* 0x020fe200078e0084 */
[----:B------:R-:W-:Y:S01]  /*301a0*/  PRMT R99, RZ, 0x7610, R99 ;  /* 0x00007610ff637816 */ /* 0x000fe20000000063 */
[----:B------:R-:W4:Y:S04]  /*301b0*/  LDL R132, [R1+0x528] ;  /* 0x0005280001847983 */ /* 0x000f280000100800 */
[----:B------:R0:W5:Y:S04]  /*301c0*/  @!P5 LDG.E.U8 R98, desc[UR22][R82.64] ;  /* 0x000000165262d981 */ /* 0x000168000c1e1100 */
[----:B------:R-:W2:Y:S04]  /*301d0*/  LDL R131, [R1+0x52c] ;  /* 0x00052c0001837983 */ /* 0x000ea80000100800 */
[----:B------:R-:W0:Y:S04]  /*301e0*/  LDL R82, [R1+0x508] ;  /* 0x0005080001527983 */ /* 0x000e280000100800 */
[----:B------:R-:W0:Y:S01]  /*301f0*/  LDL R83, [R1+0x50c] ;  /* 0x00050c0001537983 */ /* 0x000e220000100800 */
[----:B------:R-:W-:-:S02]  /*30200*/  PRMT R100, RZ, 0x7610, R100 ;  /* 0x00007610ff647816 */ /* 0x000fc40000000064 */
[----:B------:R-:W-:Y:S02]  /*30210*/  PRMT R101, RZ, 0x7610, R101 ;  /* 0x00007610ff657816 */ /* 0x000fe40000000065 */
[----:B0-----:R-:W-:-:S04]  /*30220*/  @!P5 LOP3.LUT R83, R83, R82, RZ, 0x3c, !PT ;  /* 0x000000525353d212 */ /* 0x001fc800078e3cff */
[----:B------:R-:W-:-:S04]  /*30230*/  @!P5 LOP3.LUT R82, R83, R82, RZ, 0x3c, !PT ;  /* 0x000000525352d212 */ /* 0x000fc800078e3cff */
[----:B------:R-:W-:-:S05]  /*30240*/  @!P5 LOP3.LUT R83, R83, R82, RZ, 0x3c, !PT ;  /* 0x000000525353d212 */ /* 0x000fca00078e3cff */
[----:B------:R0:W3:Y:S02]  /*30250*/  @!P5 LDG.E.U8 R99, desc[UR22][R82.64] ;  /* 0x000000165263d981 */ /* 0x0000e4000c1e1100 */
[----:B0-----:R-:W-:Y:S02]  /*30260*/  @!P5 IMAD.MOV.U32 R82, RZ, RZ, R129 ;  /* 0x000000ffff52d224 */ /* 0x001fe400078e0081 */
[----:B------:R-:W-:Y:S01]  /*30270*/  @!P5 IMAD.MOV.U32 R83, RZ, RZ, R130 ;  /* 0x000000ffff53d224 */ /* 0x000fe200078e0082 */
[----:B------:R-:W3:Y:S04]  /*30280*/  LDL R129, [R1+0x534] ;  /* 0x0005340001817983 */ /* 0x000ee80000100800 */
[----:B------:R-:W5:Y:S04]  /*30290*/  LDL R130, [R1+0x530] ;  /* 0x0005300001827983 */ /* 0x000f680000100800 */
[----:B------:R2:W5:Y:S02]  /*302a0*/  @!P5 LDG.E.U8 R100, desc[UR22][R82.64] ;  /* 0x000000165264d981 */ /* 0x000564000c1e1100 */
[----:B--2---:R-:W-:-:S02]  /*302b0*/  @!P5 IMAD.MOV.U32 R82, RZ, RZ, R133 ;  /* 0x000000ffff52d224 */ /* 0x004fc400078e0085 */
[----:B------:R-:W-:Y:S01]  /*302c0*/  @!P5 IMAD.MOV.U32 R83, RZ, RZ, R134 ;  /* 0x000000ffff53d224 */ /* 0x000fe200078e0086 */
[----:B------:R-:W2:Y:S04]  /*302d0*/  LDL R133, [R1+0x53c] ;  /* 0x00053c0001857983 */ /* 0x000ea80000100800 */
[----:B------:R-:W2:Y:S01]  /*302e0*/  LDL R134, [R1+0x538] ;  /* 0x0005380001867983 */ /* 0x000ea20000100800 */
[----:B------:R-:W-:-:S03]  /*302f0*/  PRMT R102, RZ, 0x7610, R102 ;  /* 0x00007610ff667816 */ /* 0x000fc60000000066 */
[----:B------:R0:W2:Y:S01]  /*30300*/  @!P5 LDG.E.U8 R101, desc[UR22][R82.64] ;  /* 0x000000165265d981 */ /* 0x0000a2000c1e1100 */
[----:B------:R-:W-:Y:S01]  /*30310*/  PRMT R103, RZ, 0x7610, R103 ;  /* 0x00007610ff677816 */ /* 0x000fe20000000067 */
[----:B0-----:R-:W-:Y:S02]  /*30320*/  @!P5 IMAD.MOV.U32 R82, RZ, RZ, R135 ;  /* 0x000000ffff52d224 */ /* 0x001fe400078e0087 */
[----:B------:R-:W-:Y:S01]  /*30330*/  @!P5 IMAD.MOV.U32 R83, RZ, RZ, R136 ;  /* 0x000000ffff53d224 */ /* 0x000fe200078e0088 */
[----:B------:R-:W-:Y:S01]  /*30340*/  PRMT R104, RZ, 0x7610, R104 ;  /* 0x00007610ff687816 */ /* 0x000fe20000000068 */
[----:B------:R-:W2:Y:S04]  /*30350*/  LDL R136, [R1+0x548] ;  /* 0x0005480001887983 */ /* 0x000ea80000100800 */
[----:B------:R0:W2:Y:S01]  /*30360*/  @!P5 LDG.E.U8 R102, desc[UR22][R82.64] ;  /* 0x000000165266d981 */ /* 0x0000a2000c1e1100 */
[----:B------:R-:W-:-:S03]  /*30370*/  PRMT R105, RZ, 0x7610, R105 ;  /* 0x00007610ff697816 */ /* 0x000fc60000000069 */
[----:B------:R-:W2:Y:S01]  /*30380*/  LDL R135, [R1+0x54c] ;  /* 0x00054c0001877983 */ /* 0x000ea20000100800 */
[----:B0-----:R-:W-:Y:S02]  /*30390*/  @!P5 IMAD.MOV.U32 R82, RZ, RZ, R131 ;  /* 0x000000ffff52d224 */ /* 0x001fe400078e0083 */
[----:B----4-:R-:W-:Y:S01]  /*303a0*/  @!P5 IMAD.MOV.U32 R83, RZ, RZ, R132 ;  /* 0x000000ffff53d224 */ /* 0x010fe200078e0084 */
[----:B------:R-:W4:Y:S04]  /*303b0*/  LDL R131, [R1+0x55c] ;  /* 0x00055c0001837983 */ /* 0x000f280000100800 */
[----:B------:R3:W4:Y:S04]  /*303c0*/  @!P5 LDG.E.U8 R103, desc[UR22][R82.64] ;  /* 0x000000165267d981 */ /* 0x000728000c1e1100 */
[----:B------:R-:W4:Y:S01]  /*303d0*/  LDL R132, [R1+0x558] ;  /* 0x0005580001847983 */ /* 0x000f220000100800 */
[----:B---3--:R-:W-:-:S03]  /*303e0*/  @!P5 IMAD.MOV.U32 R82, RZ, RZ, R129 ;  /* 0x000000ffff52d224 */ /* 0x008fc600078e0081 */
[----:B------:R-:W3:Y:S01]  /*303f0*/  LDL R129, [R1+0x57c] ;  /* 0x00057c0001817983 */ /* 0x000ee20000100800 */
[----:B-----5:R-:W-:-:S03]  /*30400*/  @!P5 IMAD.MOV.U32 R83, RZ, RZ, R130 ;  /* 0x000000ffff53d224 */ /* 0x020fc600078e0082 */
[----:B------:R-:W5:Y:S04]  /*30410*/  LDL R130, [R1+0x578] ;  /* 0x0005780001827983 */ /* 0x000f680000100800 */
[----:B------:R2:W3:Y:S02]  /*30420*/  @!P5 LDG.E.U8 R104, desc[UR22][R82.64] ;  /* 0x000000165268d981 */ /* 0x0004e4000c1e1100 */
[----:B--2---:R-:W-:Y:S02]  /*30430*/  @!P5 IMAD.MOV.U32 R82, RZ, RZ, R133 ;  /* 0x000000ffff52d224 */ /* 0x004fe400078e0085 */
[----:B------:R-:W2:Y:S01]  /*30440*/  LDL R133, [R1+0x59c] ;  /* 0x00059c0001857983 */ /* 0x000ea20000100800 */
[----:B------:R-:W-:-:S03]  /*30450*/  @!P5 IMAD.MOV.U32 R83, RZ, RZ, R134 ;  /* 0x000000ffff53d224 */ /* 0x000fc600078e0086 */
[----:B------:R-:W2:Y:S04]  /*30460*/  LDL R134, [R1+0x598] ;  /* 0x0005980001867983 */ /* 0x000ea80000100800 */
        /* <DEDUP_REMOVED lines=11> */
[----:B------:R0:W2:Y:S02]  /*30520*/  @!P5 LDG.E.U8 R106, desc[UR22][R82.64] ;  /* 0x00000016526ad981 */ /* 0x0000a4000c1e1100 */
[----:B0-----:R-:W-:Y:S02]  /*30530*/  @!P5 IMAD.MOV.U32 R82, RZ, RZ, R135 ;  /* 0x000000ffff52d224 */ /* 0x001fe400078e0087 */
[----:B------:R-:W-:Y:S01]  /*30540*/  @!P5 IMAD.MOV.U32 R83, RZ, RZ, R136 ;  /* 0x000000ffff53d224 */ /* 0x000fe200078e0088 */
[----:B------:R-:W2:Y:S04]  /*30550*/  LDL R135, [R1+0x584] ;  /* 0x0005840001877983 */ /* 0x000ea80000100800 */
[----:B------:R4:W2:Y:S04]  /*30560*/  @!P5 LDG.E.U8 R107, desc[UR22][R82.64] ;  /* 0x00000016526bd981 */ /* 0x0008a8000c1e1100 */
[----:B------:R-:W2:Y:S01]  /*30570*/  LDL R136, [R1+0x580] ;  /* 0x0005800001887983 */ /* 0x000ea20000100800 */
[----:B----4-:R-:W-:-:S02]  /*30580*/  @!P5 IMAD.MOV.U32 R82, RZ, RZ, R131 ;  /* 0x000000ffff52d224 */ /* 0x010fc400078e0083 */
[----:B------:R-:W-:Y:S01]  /*30590*/  @!P5 IMAD.MOV.U32 R83, RZ, RZ, R132 ;  /* 0x000000ffff53d224 */ /* 0x000fe200078e0084 */
[----:B------:R-:W4:Y:S04]  /*305a0*/  LDL R131, [R1+0x5cc] ;  /* 0x0005cc0001837983 */ /* 0x000f280000100800 */
[----:B------:R3:W4:Y:S04]  /*305b0*/  @!P5 LDG.E.U8 R108, desc[UR22][R82.64] ;  /* 0x00000016526cd981 */ /* 0x000728000c1e1100 */
[----:B------:R-:W4:Y:S01]  /*305c0*/  LDL R132, [R1+0x5c8] ;  /* 0x0005c80001847983 */ /* 0x000f220000100800 */
[----:B---3--:R-:W-:-:S02]  /*305d0*/  @!P5 IMAD.MOV.U32 R82, RZ, RZ, R129 ;  /* 0x000000ffff52d224 */ /* 0x008fc400078e0081 */
[----:B-----5:R-:W-:Y:S01]  /*305e0*/  @!P5 IMAD.MOV.U32 R83, RZ, RZ, R130 ;  /* 0x000000ffff53d224 */ /* 0x020fe200078e0082 */
[----:B------:R-:W3:Y:S04]  /*305f0*/  LDL R129, [R1+0x564] ;  /* 0x0005640001817983 */ /* 0x000ee80000100800 */
[----:B------:R2:W5:Y:S04]  /*30600*/  @!P5 LDG.E.U8 R109, desc[UR22][R82.64] ;  /* 0x00000016526dd981 */ /* 0x000568000c1e1100 */
[----:B------:R-:W3:Y:S01]  /*30610*/  LDL R130, [R1+0x560] ;  /* 0x0005600001827983 */ /* 0x000ee20000100800 */
[----:B--2---:R-:W-:-:S02]  /*30620*/  @!P5 IMAD.MOV.U32 R82, RZ, RZ, R133 ;  /* 0x000000ffff52d224 */ /* 0x004fc400078e0085 */
[----:B------:R-:W-:Y:S01]  /*30630*/  @!P5 IMAD.MOV.U32 R83, RZ, RZ, R134 ;  /* 0x000000ffff53d224 */ /* 0x000fe200078e0086 */
[----:B------:R-:W-:Y:S01]  /*30640*/  PRMT R111, RZ, 0x7610, R111 ;  /* 0x00007610ff6f7816 */ /* 0x000fe2000000006f */
[----:B------:R-:W2:Y:S04]  /*30650*/  LDL R134, [R1+0x5a0] ;  /* 0x0005a00001867983 */ /* 0x000ea80000100800 */
[----:B------:R0:W2:Y:S04]  /*30660*/  @!P5 LDG.E.U8 R110, desc[UR22][R82.64] ;  /* 0x00000016526ed981 */ /* 0x0000a8000c1e1100 */
        /* <DEDUP_REMOVED lines=8> */
[----:B------:R4:W5:Y:S02]  /*306f0*/  @!P5 LDG.E.U8 R111, desc[UR22][R82.64] ;  /* 0x00000016526fd981 */ /* 0x000964000c1e1100 */
[----:B----4-:R-:W-:Y:S02]  /*30700*/  @!P5 IMAD.MOV.U32 R82, RZ, RZ, R131 ;  /* 0x000000ffff52d224 */ /* 0x010fe400078e0083 */
[----:B------:R-:W-:Y:S01]  /*30710*/  @!P5 IMAD.MOV.U32 R83, RZ, RZ, R132 ;  /* 0x000000ffff53d224 */ /* 0x000fe200078e0084 */
[----:B------:R-:W4:Y:S04]  /*30720*/  LDL R131, [R1+0x5bc] ;  /* 0x0005bc0001837983 */ /* 0x000f280000100800 */
[----:B------:R-:W5:Y:S04]  /*30730*/  LDL R132, [R1+0x5b8] ;  /* 0x0005b80001847983 */ /* 0x000f680000100800 */
[----:B------:R3:W5:Y:S02]  /*30740*/  @!P5 LDG.E.U8 R112, desc[UR22][R82.64] ;  /* 0x000000165270d981 */ /* 0x000764000c1e1100 */
[----:B---3--:R-:W-:-:S02]  /*30750*/  @!P5 IMAD.MOV.U32 R82, RZ, RZ, R129 ;  /* 0x000000ffff52d224 */ /* 0x008fc400078e0081 */
[----:B------:R-:W-:Y:S01]  /*30760*/  @!P5 IMAD.MOV.U32 R83, RZ, RZ, R130 ;  /* 0x000000ffff53d224 */ /* 0x000fe200078e0082 */
[----:B------:R-:W3:Y:S04]  /*30770*/  LDL R129, [R1+0x5d4] ;  /* 0x0005d40001817983 */ /* 0x000ee80000100800 */
[----:B------:R-:W3:Y:S01]  /*30780*/  LDL R130, [R1+0x5d0] ;  /* 0x0005d00001827983 */ /* 0x000ee20000100800 */
[----:B------:R-:W-:-:S03]  /*30790*/  PRMT R114, RZ, 0x7610, R114 ;  /* 0x00007610ff727816 */ /* 0x000fc60000000072 */
[----:B------:R0:W3:Y:S01]  /*307a0*/  @!P5 LDG.E.U8 R113, desc[UR22][R82.64] ;  /* 0x000000165271d981 */ /* 0x0000e2000c1e1100 */
[----:B------:R-:W-:Y:S01]  /*307b0*/  PRMT R115, RZ, 0x7610, R115 ;  /* 0x00007610ff737816 */ /* 0x000fe20000000073 */
[----:B0-----:R-:W-:Y:S02]  /*307c0*/  @!P5 IMAD.MOV.U32 R82, RZ, RZ, R135 ;  /* 0x000000ffff52d224 */ /* 0x001fe400078e0087 */
[----:B------:R-:W-:Y:S01]  /*307d0*/  @!P5 IMAD.MOV.U32 R83, RZ, RZ, R136 ;  /* 0x000000ffff53d224 */ /* 0x000fe200078e0088 */
[----:B------:R-:W-:Y:S01]  /*307e0*/  PRMT R116, RZ, 0x7610, R116 ;  /* 0x00007610ff747816 */ /* 0x000fe20000000074 */
[----:B------:R-:W3:Y:S04]  /*307f0*/  LDL R136, [R1+0x588] ;  /* 0x0005880001887983 */ /* 0x000ee80000100800 */
[----:B------:R2:W3:Y:S01]  /*30800*/  @!P5 LDG.E.U8 R114, desc[UR22][R82.64] ;  /* 0x000000165272d981 */ /* 0x0004e2000c1e1100 */
[----:B------:R-:W-:-:S03]  /*30810*/  PRMT R117, RZ, 0x7610, R117 ;  /* 0x00007610ff757816 */ /* 0x000fc60000000075 */
[----:B------:R-:W3:Y:S01]  /*30820*/  LDL R135, [R1+0x58c] ;  /* 0x00058c0001877983 */ /* 0x000ee20000100800 */
[----:B--2---:R-:W-:Y:S02]  /*30830*/  @!P5 IMAD.MOV.U32 R82, RZ, RZ, R133 ;  /* 0x000000ffff52d224 */ /* 0x004fe400078e0085 */
[----:B------:R-:W-:Y:S01]  /*30840*/  @!P5 IMAD.MOV.U32 R83, RZ, RZ, R134 ;  /* 0x000000ffff53d224 */ /* 0x000fe200078e0086 */
[----:B------:R-:W2:Y:S04]  /*30850*/  LDL R133, [R1+0x5ac] ;  /* 0x0005ac0001857983 */ /* 0x000ea80000100800 */
[----:B------:R4:W2:Y:S04]  /*30860*/  @!P5 LDG.E.U8 R115, desc[UR22][R82.64] ;  /* 0x000000165273d981 */ /* 0x0008a8000c1e1100 */
[----:B------:R-:W2:Y:S01]  /*30870*/  LDL R134, [R1+0x5a8] ;  /* 0x0005a80001867983 */ /* 0x000ea20000100800 */
[----:B----4-:R-:W-:-:S03]  /*30880*/  @!P5 IMAD.MOV.U32 R82, RZ, RZ, R131 ;  /* 0x000000ffff52d224 */ /* 0x010fc600078e0083 */
[----:B------:R-:W4:Y:S01]  /*30890*/  LDL R131, [R1+0x5c4] ;  /* 0x0005c40001837983 */ /* 0x000f220000100800 */
[----:B-----5:R-:W-:-:S03]  /*308a0*/  @!P5 IMAD.MOV.U32 R83, RZ, RZ, R132 ;  /* 0x000000ffff53d224 */ /* 0x020fc600078e0084 */
[----:B------:R-:W5:Y:S04]  /*308b0*/  LDL R132, [R1+0x5c0] ;  /* 0x0005c00001847983 */ /* 0x000f680000100800 */
[----:B------:R3:W2:Y:S02]  /*308c0*/  @!P5 LDG.E.U8 R116, desc[UR22][R82.64] ;  /* 0x000000165274d981 */ /* 0x0006a4000c1e1100 */
[----:B---3--:R-:W-:Y:S02]  /*308d0*/  @!P5 IMAD.MOV.U32 R82, RZ, RZ, R129 ;  /* 0x000000ffff52d224 */ /* 0x008fe400078e0081 */
[----:B------:R-:W3:Y:S01]  /*308e0*/  LDL R129, [R1+0x220] ;  /* 0x0002200001817983 */ /* 0x000ee20000100800 */
        /* <DEDUP_REMOVED lines=13> */
[----:B------:R0:W3:Y:S02]  /*309c0*/  @!P5 LDG.E.U8 R118, desc[UR22][R82.64] ;  /* 0x000000165276d981 */ /* 0x0000e4000c1e1100 */
[----:B0-----:R-:W-:Y:S02]  /*309d0*/  @!P5 IMAD.MOV.U32 R82, RZ, RZ, R135 ;  /* 0x000000ffff52d224 */ /* 0x001fe400078e0087 */
[----:B------:R-:W-:Y:S01]  /*309e0*/  @!P5 IMAD.MOV.U32 R83, RZ, RZ, R136 ;  /* 0x000000ffff53d224 */ /* 0x000fe200078e0088 */
[----:B------:R-:W-:Y:S01]  /*309f0*/  PRMT R123, RZ, 0x7610, R123 ;  /* 0x00007610ff7b7816 */ /* 0x000fe2000000007b */
[----:B------:R-:W3:Y:S04]  /*30a00*/  LDL R136, [R1+0x590] ;  /* 0x0005900001887983 */ /* 0x000ee80000100800 */
[----:B------:R2:W3:Y:S04]  /*30a10*/  @!P5 LDG.E.U8 R119, desc[UR22][R82.64] ;  /* 0x000000165277d981 */ /* 0x0004e8000c1e1100 */
[----:B------:R-:W3:Y:S01]  /*30a20*/  LDL R135, [R1+0x594] ;  /* 0x0005940001877983 */ /* 0x000ee20000100800 */
[----:B--2---:R-:W-:-:S02]  /*30a30*/  @!P5 IMAD.MOV.U32 R82, RZ, RZ, R133 ;  /* 0x000000ffff52d224 */ /* 0x004fc400078e0085 */
[----:B------:R-:W-:Y:S01]  /*30a40*/  @!P5 IMAD.MOV.U32 R83, RZ, RZ, R134 ;  /* 0x000000ffff53d224 */ /* 0x000fe200078e0086 */
[----:B------:R-:W2:Y:S04]  /*30a50*/  LDL R133, [R1+0x208] ;  /* 0x0002080001857983 */ /* 0x000ea80000100800 */
[----:B------:R4:W2:Y:S04]  /*30a60*/  @!P5 LDG.E.U8 R120, desc[UR22][R82.64] ;  /* 0x000000165278d981 */ /* 0x0008a8000c1e1100 */
[----:B------:R-:W2:Y:S01]  /*30a70*/  LDL R134, [R1+0x204] ;  /* 0x0002040001867983 */ /* 0x000ea20000100800 */
[----:B----4-:R-:W-:-:S02]  /*30a80*/  @!P5 IMAD.MOV.U32 R82, RZ, RZ, R131 ;  /* 0x000000ffff52d224 */ /* 0x010fc400078e0083 */
[----:B-----5:R-:W-:Y:S01]  /*30a90*/  @!P5 IMAD.MOV.U32 R83, RZ, RZ, R132 ;  /* 0x000000ffff53d224 */ /* 0x020fe200078e0084 */
[----:B------:R-:W4:Y:S04]  /*30aa0*/  LDL R131, [R1+0x218] ;  /* 0x0002180001837983 */ /* 0x000f280000100800 */
[----:B------:R3:W5:Y:S04]  /*30ab0*/  @!P5 LDG.E.U8 R121, desc[UR22][R82.64] ;  /* 0x000000165279d981 */ /* 0x000768000c1e1100 */
[----:B------:R-:W2:Y:S01]  /*30ac0*/  LDL R132, [R1+0x20c] ;  /* 0x00020c0001847983 */ /* 0x000ea20000100800 */
[----:B---3--:R-:W-:-:S02]  /*30ad0*/  @!P5 IMAD.MOV.U32 R82, RZ, RZ, R129 ;  /* 0x000000ffff52d224 */ /* 0x008fc400078e0081 */
[----:B------:R-:W-:Y:S01]  /*30ae0*/  @!P5 IMAD.MOV.U32 R83, RZ, RZ, R130 ;  /* 0x000000ffff53d224 */ /* 0x000fe200078e0082 */
[----:B------:R-:W3:Y:S04]  /*30af0*/  LDL R129, [R1+0x214] ;  /* 0x0002140001817983 */ /* 0x000ee80000100800 */
[----:B------:R0:W2:Y:S04]  /*30b00*/  @!P5 LDG.E.U8 R122, desc[UR22][R82.64] ;  /* 0x00000016527ad981 */ /* 0x0000a8000c1e1100 */
[----:B------:R-:W2:Y:S04]  /*30b10*/  LDL R130, [R1+0x210] ;  /* 0x0002100001827983 */ /* 0x000ea80000100800 */
        /* <DEDUP_REMOVED lines=9> */
[----:B------:R-:W-:-:S02]  /*30bb0*/  PRMT R125, RZ, 0x7610, R125 ;  /* 0x00007610ff7d7816 */ /* 0x000fc4000000007d */
        /* <DEDUP_REMOVED lines=8> */
[----:B------:R-:W-:-:S05]  /*30c40*/  @!P5 IMAD.MOV.U32 R83, RZ, RZ, R136 ;  /* 0x000000ffff53d224 */ /* 0x000fca00078e0088 */
[----:B------:R2:W5:Y:S02]  /*30c50*/  @!P5 LDG.E.U8 R125, desc[UR22][R82.64] ;  /* 0x00000016527dd981 */ /* 0x000564000c1e1100 */
[----:B--2---:R-:W-:Y:S02]  /*30c60*/  @!P5 IMAD.MOV.U32 R82, RZ, RZ, R133 ;  /* 0x000000ffff52d224 */ /* 0x004fe400078e0085 */
[----:B------:R-:W-:-:S05]  /*30c70*/  @!P5 IMAD.MOV.U32 R83, RZ, RZ, R134 ;  /* 0x000000ffff53d224 */ /* 0x000fca00078e0086 */
[----:B------:R4:W2:Y:S02]  /*30c80*/  @!P5 LDG.E.U8 R126, desc[UR22][R82.64] ;  /* 0x00000016527ed981 */ /* 0x0008a4000c1e1100 */
[----:B----4-:R-:W-:Y:S02]  /*30c90*/  @!P5 IMAD.MOV.U32 R82, RZ, RZ, R131 ;  /* 0x000000ffff52d224 */ /* 0x010fe400078e0083 */
[----:B------:R-:W-:-:S05]  /*30ca0*/  @!P5 IMAD.MOV.U32 R83, RZ, RZ, R132 ;  /* 0x000000ffff53d224 */ /* 0x000fca00078e0084 */
[----:B------:R3:W4:Y:S02]  /*30cb0*/  @!P5 LDG.E.U8 R127, desc[UR22][R82.64] ;  /* 0x00000016527fd981 */ /* 0x000724000c1e1100 */
[----:B---3--:R-:W-:Y:S02]  /*30cc0*/  @!P5 IMAD.MOV.U32 R82, RZ, RZ, R129 ;  /* 0x000000ffff52d224 */ /* 0x008fe400078e0081 */
[----:B------:R-:W-:-:S05]  /*30cd0*/  @!P5 IMAD.MOV.U32 R83, RZ, RZ, R130 ;  /* 0x000000ffff53d224 */ /* 0x000fca00078e0082 */
[----:B------:R-:W3:Y:S01]  /*30ce0*/  @!P5 LDG.E.U8 R128, desc[UR22][R82.64] ;  /* 0x000000165280d981 */ /* 0x000ee2000c1e1100 */
[----:B------:R-:W0:Y:S03]  /*30cf0*/  S2R R137, SR_TID.X ;  /* 0x0000000000897919 */ /* 0x000e260000002100 */
[----:B------:R1:W-:Y:S04]  /*30d00*/  STS.U8 [R140+UR11+0x9e00], R23 ;  /* 0x009e00178c007988 */ /* 0x0003e8000800000b */
[----:B------:R1:W-:Y:S04]  /*30d10*/  STS.U8 [R140+UR11+0xa200], R27 ;  /* 0x00a2001b8c007988 */ /* 0x0003e8000800000b */
[----:B------:R1:W-:Y:S04]  /*30d20*/  STS.U8 [R140+UR11+0xa600], R31 ;  /* 0x00a6001f8c007988 */ /* 0x0003e8000800000b */
[----:B------:R1:W-:Y:S04]  /*30d30*/  STS.U8 [R140+UR11+0xaa00], R35 ;  /* 0x00aa00238c007988 */ /* 0x0003e8000800000b */
[----:B------:R1:W-:Y:S04]  /*30d40*/  STS.U8 [R140+UR11+0xae00], R39 ;  /* 0x00ae00278c007988 */ /* 0x0003e8000800000b */
[----:B------:R1:W-:Y:S01]  /*30d50*/  STS.U8 [R140+UR11+0xb200], R43 ;  /* 0x00b2002b8c007988 */ /* 0x0003e2000800000b */
[----:B0-----:R-:W-:-:S03]  /*30d60*/  LOP3.LUT R137, R137, 0x7f, RZ, 0xc0, !PT ;  /* 0x0000007f89897812 */ /* 0x001fc600078ec0ff */
[----:B------:R1:W-:Y:S01]  /*30d70*/  STS.U8 [R140+UR11+0xb600], R47 ;  /* 0x00b6002f8c007988 */ /* 0x0003e2000800000b */
[----:B------:R-:W-:-:S03]  /*30d80*/  LOP3.LUT R137, R137, 0x70, RZ, 0x3c, !PT ;  /* 0x0000007089897812 */ /* 0x000fc600078e3cff */
        /* <DEDUP_REMOVED lines=80> */
[----:B-----5:R1:W-:Y:S04]  /*31290*/  STS.U8 [R138+UR11+0xfb00], R121 ;  /* 0x00fb00798a007988 */ /* 0x0203e8000800000b */
        /* <DEDUP_REMOVED lines=31> */
[----:B----4-:R1:W-:Y:S04]  /*31490*/  STS.U8 [R137+UR11+0xfb80], R127 ;  /* 0x00fb807f89007988 */ /* 0x0103e8000800000b */
[----:B---3--:R1:W-:Y:S01]  /*314a0*/  STS.U8 [R137+UR11+0xff80], R128 ;  /* 0x00ff808089007988 */ /* 0x0083e2000800000b */
[----:B------:R0:W-:Y:S06]  /*314b0*/  MEMBAR.ALL.CTA ;  /* 0x0000000000007992 */ /* 0x0001ec0000008000 */
[----:B0-----:R-:W0:Y:S01]  /*314c0*/  FENCE.VIEW.ASYNC.S ;  /* 0x00000000000073c6 */ /* 0x001e220000000000 */
[----:B------:R-:W-:Y:S01]  /*314d0*/  ULEA UR8, UR20, UR11, 0x3 ;  /* 0x0000000b14087291 */ /* 0x000fe2000f8e18ff */
[----:B------:R-:W-:-:S03]  /*314e0*/  UMOV UR4, UR5 ;  /* 0x0000000500047c82 */ /* 0x000fc60008000000 */
[----:B------:R-:W-:Y:S01]  /*314f0*/  UIADD3 UR8, UPT, UPT, UR8, 0x14000, URZ ;  /* 0x0001400008087890 */ /* 0x000fe2000fffe0ff */
[----:B0-----:R-:W-:Y:S06]  /*31500*/  BAR.SYNC.DEFER_BLOCKING 0x0 ;  /* 0x0000000000007b1d */ /* 0x001fec0000010000 */
[----:B-1----:R-:W-:Y:S05]  /*31510*/  @P0 BRA `(.L_x_9) ;  /* 0x0000000000480947 */ /* 0x002fea0003800000 */
[----:B------:R-:W-:Y:S01]  /*31520*/  UMOV UR15, 0x80004020 ;  /* 0x80004020000f7882 */ /* 0x000fe20000000000 */
[----:B------:R-:W-:Y:S01]  /*31530*/  UMOV UR17, 0x40004040 ;  /* 0x4000404000117882 */ /* 0x000fe20000000000 */
[----:B------:R-:W-:Y:S01]  /*31540*/  UMOV UR18, 0x0 ;  /* 0x0000000000127882 */ /* 0x000fe20000000000 */
[----:B------:R-:W-:Y:S01]  /*31550*/  UMOV UR19, 0x4408490 ;  /* 0x0440849000137882 */ /* 0x000fe20000000000 */
[----:B------:R-:W-:Y:S01]  /*31560*/  UMOV UR40, 0x0 ;  /* 0x0000000000287882 */ /* 0x000fe20000000000 */
[----:B------:R-:W-:Y:S01]  /*31570*/  UMOV UR41, 0x4408490 ;  /* 0x0440849000297882 */ /* 0x000fe20000000000 */
[----:B------:R-:W-:Y:S01]  /*31580*/  UMOV UR42, 0x0 ;  /* 0x00000000002a7882 */ /* 0x000fe20000000000 */
[----:B------:R-:W-:Y:S01]  /*31590*/  UMOV UR43, 0x4408490 ;  /* 0x04408490002b7882 */ /* 0x000fe20000000000 */
[----:B------:R-:W-:Y:S01]  /*315a0*/  UMOV UR9, URZ ;  /* 0x000000ff00097c82 */ /* 0x000fe20008000000 */
[----:B------:R0:W-:Y:S01]  /*315b0*/  UTCQMMA gdesc[UR14], gdesc[UR16], tmem[UR10], tmem[UR18], idesc[UR19], UPT ;  /* 0x00ff12100e0075ea */ /* 0x0001e2000b80030a */
        /* <DEDUP_REMOVED lines=8> */
.L_x_9:
[----:B------:R-:W2:Y:S01]  /*31640*/  LDL R6, [R1+0x99c] ;  /* 0x00099c0001067983 */ /* 0x000ea20000100800 */
[----:B------:R-:W-:-:S04]  /*31650*/  UIADD3 UR20, UPT, UPT, UR20, 0x1, URZ ;  /* 0x0000000114147890 */ /* 0x000fc8000fffe0ff */
[----:B------:R-:W-:-:S04]  /*31660*/  UISETP.GT.AND UP1, UPT, UR20, 0x1, UPT ;  /* 0x000000011400788c */ /* 0x000fc8000bf24270 */
[----:B0-----:R-:W-:Y:S02]  /*31670*/  USEL UR5, URZ, 0x1, !UP1 ;  /* 0x00000001ff057887 */ /* 0x001fe4000c800000 */
[----:B------:R-:W-:Y:S02]  /*31680*/  USEL UR20, UR20, URZ, !UP1 ;  /* 0x000000ff14147287 */ /* 0x000fe4000c800000 */
[----:B------:R-:W-:Y:S01]  /*31690*/  ULOP3.LUT UR5, UR4, UR5, URZ, 0x3c, !UPT ;  /* 0x0000000504057292 */ /* 0x000fe2000f8e3cff */
[----:B--2---:R-:W-:Y:S01]  /*316a0*/  ISETP.NE.U32.AND P2, PT, R6, UR6, PT ;  /* 0x0000000606007c0c */ /* 0x004fe2000bf45070 */
[----:B------:R-:W-:Y:S01]  /*316b0*/  IMAD.U32 R6, RZ, RZ, UR4 ;  /* 0x00000004ff067e24 */ /* 0x000fe2000f8e00ff */
[----:B------:R-:W-:-:S11]  /*316c0*/  UMOV UR6, UR21 ;  /* 0x0000001500067c82 */ /* 0x000fd60008000000 */
[----:B------:R-:W-:Y:S05]  /*316d0*/  @P2 BRA `(.L_x_10) ;  /* 0xfffffee8008c2947 */ /* 0x000fea000383ffff */
.L_x_7:
[----:B------:R-:W0:Y:S01]  /*316e0*/  LDC R9, c[0x0][0x3a0] ;  /* 0x0000e800ff097b82 */ /* 0x000e220000000800 */
[----:B------:R-:W1:Y:S01]  /*316f0*/  S2R R8, SR_CgaCtaId ;  /* 0x0000000000087919 */ /* 0x000e620000008800 */
[----:B------:R-:W2:Y:S01]  /*31700*/  LDCU.128 UR16, c[0x0][0x390] ;  /* 0x00007200ff1077ac */ /* 0x000ea20008000c00 */
[----:B------:R-:W3:Y:S01]  /*31710*/  S2R R7, SR_TID.X ;  /* 0x0000000000077919 */ /* 0x000ee20000002100 */
[----:B0-----:R-:W-:-:S05]  /*31720*/  VIADD R9, R9, 0x7f ;  /* 0x0000007f09097836 */ /* 0x001fca0000000000 */
[----:B------:R-:W-:Y:S01]  /*31730*/  ISETP.GE.AND P0, PT, R9, 0x80, PT ;  /* 0x000000800900780c */ /* 0x000fe20003f06270 */
[----:B-1----:R-:W-:Y:S02]  /*31740*/  IMAD.SHL.U32 R134, R8, 0x100, RZ ;  /* 0x0000010008867824 */ /* 0x002fe400078e00ff */
[----:B---3--:R-:W-:-:S10]  /*31750*/  IMAD.SHL.U32 R3, R7, 0x10, RZ ;  /* 0x0000001007037824 */ /* 0x008fd400078e00ff */
[----:B--2---:R-:W-:Y:S05]  /*31760*/  @!P0 BRA `(.L_x_11) ;  /* 0x0000000000108947 */ /* 0x004fea0003800000 */
[----:B------:R-:W-:-:S06]  /*31770*/  USHF.L.U32 UR4, UR4, 0x1f, URZ ;  /* 0x0000001f04047899 */ /* 0x000fcc00080006ff */
[----:B------:R-:W-:-:S04]  /*31780*/  IMAD.U32 R4, RZ, RZ, UR4 ;  /* 0x00000004ff047e24 */ /* 0x000fc8000f8e00ff */
[----:B------:R-:W0:Y:S02]  /*31790*/  SYNCS.PHASECHK.TRANS64.TRYWAIT P0, [UR8], R4 ;  /* 0x00000004ff0075a7 */ /* 0x000e240008001108 */
[----:B0-----:R-:W-:Y:S05]  /*317a0*/  @!P0 BRA `(.L_x_12) ;  /* 0x0000005800b88947 */ /* 0x001fea0003800000 */
.L_x_11:
[----:B------:R-:W2:Y:S01]  /*317b0*/  LDL.LU R136, [R1+0xa7c] ;  /* 0x000a7c0001887983 */ /* 0x000ea20000300800 */
[----:B------:R-:W-:Y:S01]  /*317c0*/  LOP3.LUT R3, R3, 0xf0, RZ, 0xc0, !PT ;  /* 0x000000f003037812 */ /* 0x000fe200078ec0ff */
[----:B------:R-:W0:Y:S01]  /*317d0*/  LDCU UR4, c[0x0][0x39c] ;  /* 0x00007380ff0477ac */ /* 0x000e220008000800 */
[----:B------:R-:W-:Y:S01]  /*317e0*/  LOP3.LUT R134, R134, 0x100, RZ, 0xc0, !PT ;  /* 0x0000010086867812 */ /* 0x000fe200078ec0ff */
[----:B------:R-:W-:Y:S01]  /*317f0*/  BAR.SYNC.DEFER_BLOCKING 0x0 ;  /* 0x0000000000007b1d */ /* 0x000fe20000010000 */
[----:B------:R-:W-:-:S05]  /*31800*/  LEA R2, R2, UR11, 0x4 ;  /* 0x0000000b02027c11 */ /* 0x000fca000f8e20ff */
[----:B------:R-:W1:Y:S01]  /*31810*/  LDCU UR5, c[0x0][0x39c] ;  /* 0x00007380ff0577ac */ /* 0x000e620008000800 */
[----:B------:R-:W3:Y:S01]  /*31820*/  S2R R133, SR_TID.X ;  /* 0x0000000000857919 */ /* 0x000ee20000002100 */
[----:B------:R-:W4:Y:S01]  /*31830*/  LDCU UR6, c[0x0][0x39c] ;  /* 0x00007380ff0677ac */ /* 0x000f220008000800 */
[----:B------:R-:W0:Y:S02]  /*31840*/  @!P1 SYNCS.CCTL.IV [UR11+0x14000] ;  /* 0x01400000ff0099b1 */ /* 0x000e24000800000b */
[----:B0-----:R-:W-:Y:S06]  /*31850*/  BAR.SYNC.DEFER_BLOCKING 0x0 ;  /* 0x0000000000007b1d */ /* 0x001fec0000010000 */
[----:B------:R-:W-:Y:S01]  /*31860*/  LDTM.16dp32bit_t0_t15.x128 R4, tmem[UR12] ;  /* 0x0000000c000479ee */ /* 0x000fe20008b80000 */
[----:B------:R-:W0:Y:S01]  /*31870*/  LDTM.16dp32bit_t16_t31.x128 R4, tmem[UR12+0x80] ;  /* 0x0000800c000479ee */ /* 0x000e220008ba0000 */
[C---:B---3--:R-:W-:Y:S01]  /*31880*/  IMAD.SHL.U32 R132, R133.reuse, 0x80, RZ ;  /* 0x0000008085847824 */ /* 0x048fe200078e00ff */
[----:B------:R-:W-:Y:S01]  /*31890*/  SHF.R.U32.HI R135, RZ, 0x6, R133 ;  /* 0x00000006ff877819 */ /* 0x000fe20000011685 */
[----:B------:R-:W-:-:S03]  /*318a0*/  IMAD.SHL.U32 R133, R133, 0x8, RZ ;  /* 0x0000000885857824 */ /* 0x000fc600078e00ff */
[----:B------:R-:W-:Y:S02]  /*318b0*/  LOP3.LUT R132, R132, 0x800, RZ, 0xc0, !PT ;  /* 0x0000080084847812 */ /* 0x000fe400078ec0ff */
[----:B------:R-:W-:Y:S02]  /*318c0*/  SGXT.U32 R135, R135, 0x1 ;  /* 0x000000018787781a */ /* 0x000fe40000000000 */
[----:B------:R-:W-:Y:S01]  /*318d0*/  IADD3 R3, PT, PT, R3, UR11, R132 ;  /* 0x0000000b03037c10 */ /* 0x000fe2000fffe084 */
[----:B------:R-:W3:Y:S01]  /*318e0*/  @!P1 SYNCS.CCTL.IV [UR11+0x14008] ;  /* 0x01400800ff0099b1 */ /* 0x000ee2000800000b */
[----:B------:R-:W-:Y:S01]  /*318f0*/  LOP3.LUT R132, R133, 0x300, RZ, 0xc0, !PT ;  /* 0x0000030085847812 */ /* 0x000fe200078ec0ff */
[----:B------:R-:W-:Y:S01]  /*31900*/  NOP ;  /* 0x0000000000007918 */ /* 0x000fe20000000000 */
[----:B------:R-:W-:-:S03]  /*31910*/  LOP3.LUT R0, R0, R135, R134, 0xfe, !PT ;  /* 0x0000008700007212 */ /* 0x000fc600078efe86 */
[----:B------:R-:W-:Y:S01]  /*31920*/  IMAD.IADD R3, R132, 0x1, R3 ;  /* 0x0000000184037824 */ /* 0x000fe200078e0203 */
[----:B0-----:R-:W-:Y:S02]  /*31930*/  F2FP.SATFINITE.E5M2.F32.PACK_AB_MERGE_C R4, R5, R4, RZ ;  /* 0x000000040504723e */ /* 0x001fe400048060ff */
[----:B------:R-:W-:Y:S02]  /*31940*/  F2FP.SATFINITE.E5M2.F32.PACK_AB_MERGE_C R6, R7, R6, RZ ;  /* 0x000000060706723e */ /* 0x000fe400048060ff */
[----:B------:R-:W-:Y:S02]  /*31950*/  F2FP.SATFINITE.E5M2.F32.PACK_AB_MERGE_C R8, R9, R8, RZ ;  /* 0x000000080908723e */ /* 0x000fe400048060ff */
[----:B------:R-:W-:Y:S02]  /*31960*/  F2FP.SATFINITE.E5M2.F32.PACK_AB_MERGE_C R12, R13, R12, RZ ;  /* 0x0000000c0d0c723e */ /* 0x000fe400048060ff */
[----:B------:R-:W-:Y:S02]  /*31970*/  F2FP.SATFINITE.E5M2.F32.PACK_AB_MERGE_C R14, R15, R14, RZ ;  /* 0x0000000e0f0e723e */ /* 0x000fe400048060ff */
[----:B------:R-:W-:-:S02]  /*31980*/  F2FP.SATFINITE.E5M2.F32.PACK_AB_MERGE_C R16, R17, R16, RZ ;  /* 0x000000101110723e */ /* 0x000fc400048060ff */
[----:B------:R-:W-:Y:S02]  /*31990*/  F2FP.SATFINITE.E5M2.F32.PACK_AB_MERGE_C R44, R45, R44, RZ ;  /* 0x0000002c2d2c723e */ /* 0x000fe400048060ff */
[----:B------:R-:W-:Y:S02]  /*319a0*/  F2FP.SATFINITE.E5M2.F32.PACK_AB_MERGE_C R26, R27, R26, RZ ;  /* 0x0000001a1b1a723e */ /* 0x000fe400048060ff */
[----:B------:R-:W-:Y:S02]  /*319b0*/  F2FP.SATFINITE.E5M2.F32.PACK_AB_MERGE_C R125, R125, R124, RZ ;  /* 0x0000007c7d7d723e */ /* 0x000fe400048060ff */
[----:B------:R-:W-:Y:S02]  /*319c0*/  F2FP.SATFINITE.E5M2.F32.PACK_AB_MERGE_C R45, R127, R126, RZ ;  /* 0x0000007e7f2d723e */ /* 0x000fe400048060ff */
[----:B------:R-:W-:Y:S02]  /*319d0*/  LOP3.LUT R124, R4, 0xffff, RZ, 0xc0, !PT ;  /* 0x0000ffff047c7812 */ /* 0x000fe400078ec0ff */
[----:B------:R-:W-:-:S02]  /*319e0*/  LOP3.LUT R27, R6, 0xffff, RZ, 0xc0, !PT ;  /* 0x0000ffff061b7812 */ /* 0x000fc400078ec0ff */
[----:B------:R-:W-:Y:S02]  /*319f0*/  LOP3.LUT R126, R8, 0xffff, RZ, 0xc0, !PT ;  /* 0x0000ffff087e7812 */ /* 0x000fe400078ec0ff */
[----:B------:R-:W-:Y:S02]  /*31a00*/  LOP3.LUT R132, R0, 0x2, RZ, 0xfc, !PT ;  /* 0x0000000200847812 */ /* 0x000fe400078efcff */
[----:B------:R-:W-:Y:S02]  /*31a10*/  LOP3.LUT R16, R16, 0xffff, RZ, 0xc0, !PT ;  /* 0x0000ffff10107812 */ /* 0x000fe400078ec0ff */
[----:B------:R-:W-:Y:S02]  /*31a20*/  LOP3.LUT R12, R12, 0xffff, RZ, 0xc0, !PT ;  /* 0x0000ffff0c0c7812 */ /* 0x000fe400078ec0ff */
[----:B------:R-:W-:Y:S02]  /*31a30*/  LOP3.LUT R7, R14, 0xffff, RZ, 0xc0, !PT ;  /* 0x0000ffff0e077812 */ /* 0x000fe400078ec0ff */
[----:B------:R-:W-:-:S02]  /*31a40*/  F2FP.SATFINITE.E5M2.F32.PACK_AB_MERGE_C R20, R21, R20, RZ ;  /* 0x000000141514723e */ /* 0x000fc400048060ff */
[----:B------:R-:W-:Y:S02]  /*31a50*/  F2FP.SATFINITE.E5M2.F32.PACK_AB_MERGE_C R22, R23, R22, RZ ;  /* 0x000000161716723e */ /* 0x000fe400048060ff */
        /* <DEDUP_REMOVED lines=9> */
[----:B------:R-:W-:Y:S02]  /*31af0*/  PRMT R4, R126, 0x3340, R1 ;  /* 0x000033407e047816 */ /* 0x000fe40000000001 */
[----:B------:R-:W-:-:S02]  /*31b00*/  PRMT R5, R124, 0x3340, R27 ;  /* 0x000033407c057816 */ /* 0x000fc4000000001b */
[----:B------:R-:W-:Y:S02]  /*31b10*/  PRMT R6, R16, 0x3340, R1 ;  /* 0x0000334010067816 */ /* 0x000fe40000000001 */
[----:B------:R-:W-:Y:S02]  /*31b20*/  PRMT R9, R12, 0x3340, R7 ;  /* 0x000033400c097816 */ /* 0x000fe40000000007 */
        /* <DEDUP_REMOVED lines=9> */
[----:B------:R-:W-:-:S02]  /*31bc0*/  LOP3.LUT R40, R40, 0xffff, RZ, 0xc0, !PT ;  /* 0x0000ffff28287812 */ /* 0x000fc400078ec0ff */
[----:B------:R-:W-:Y:S02]  /*31bd0*/  LOP3.LUT R44, R44, 0xffff, RZ, 0xc0, !PT ;  /* 0x0000ffff2c2c7812 */ /* 0x000fe400078ec0ff */
[----:B------:R-:W-:Y:S02]  /*31be0*/  LOP3.LUT R19, R46, 0xffff, RZ, 0xc0, !PT ;  /* 0x0000ffff2e137812 */ /* 0x000fe400078ec0ff */
[----:B------:R-:W-:Y:S02]  /*31bf0*/  LOP3.LUT R48, R48, 0xffff, RZ, 0xc0, !PT ;  /* 0x0000ffff30307812 */ /* 0x000fe400078ec0ff */
[----:B------:R-:W-:Y:S02]  /*31c00*/  F2FP.SATFINITE.E5M2.F32.PACK_AB_MERGE_C R52, R53, R52, RZ ;  /* 0x000000343534723e */ /* 0x000fe400048060ff */
[----:B------:R-:W-:Y:S02]  /*31c10*/  F2FP.SATFINITE.E5M2.F32.PACK_AB_MERGE_C R54, R55, R54, RZ ;  /* 0x000000363736723e */ /* 0x000fe400048060ff */
[----:B------:R-:W-:-:S02]  /*31c20*/  F2FP.SATFINITE.E5M2.F32.PACK_AB_MERGE_C R56, R57, R56, RZ ;  /* 0x000000383938723e */ /* 0x000fc400048060ff */
[----:B------:R-:W-:Y:S02]  /*31c30*/  F2FP.SATFINITE.E5M2.F32.PACK_AB_MERGE_C R60, R61, R60, RZ ;  /* 0x0000003c3d3c723e */ /* 0x000fe400048060ff */
[----:B------:R-:W-:Y:S02]  /*31c40*/  F2FP.SATFINITE.E5M2.F32.PACK_AB_MERGE_C R62, R63, R62, RZ ;  /* 0x0000003e3f3e723e */ /* 0x000fe400048060ff */
[----:B------:R-:W-:Y:S02]  /*31c50*/  F2FP.SATFINITE.E5M2.F32.PACK_AB_MERGE_C R64, R65, R64, RZ ;  /* 0x000000404140723e */ /* 0x000fe400048060ff */
[----:B------:R-:W-:Y:S02]  /*31c60*/  PRMT R4, R5, 0x5410, R4 ;  /* 0x0000541005047816 */ /* 0x000fe40000000004 */
[----:B------:R-:W-:Y:S02]  /*31c70*/  F2FP.SATFINITE.E5M2.F32.PACK_AB_MERGE_C R10, R11, R10, RZ ;  /* 0x0000000a0b0a723e */ /* 0x000fe400048060ff */
[----:B------:R-:W-:-:S02]  /*31c80*/  F2FP.SATFINITE.E5M2.F32.PACK_AB_MERGE_C R68, R69, R68, RZ ;  /* 0x000000444544723e */ /* 0x000fc400048060ff */
[----:B------:R-:W-:Y:S02]  /*31c90*/  F2FP.SATFINITE.E5M2.F32.PACK_AB_MERGE_C R70, R71, R70, RZ ;  /* 0x000000464746723e */ /* 0x000fe400048060ff */
[----:B------:R-:W-:Y:S02]  /*31ca0*/  F2FP.SATFINITE.E5M2.F32.PACK_AB_MERGE_C R72, R73, R72, RZ ;  /* 0x000000484948723e */ /* 0x000fe400048060ff */
[----:B------:R-:W-:Y:S02]  /*31cb0*/  F2FP.SATFINITE.E5M2.F32.PACK_AB_MERGE_C R76, R77, R76, RZ ;  /* 0x0000004c4d4c723e */ /* 0x000fe400048060ff */
[----:B------:R-:W-:Y:S02]  /*31cc0*/  F2FP.SATFINITE.E5M2.F32.PACK_AB_MERGE_C R78, R79, R78, RZ ;  /* 0x0000004e4f4e723e */ /* 0x000fe400048060ff */
[----:B------:R-:W-:Y:S02]  /*31cd0*/  F2FP.SATFINITE.E5M2.F32.PACK_AB_MERGE_C R80, R81, R80, RZ ;  /* 0x000000505150723e */ /* 0x000fe400048060ff */
[----:B------:R-:W-:-:S02]  /*31ce0*/  PRMT R5, R9, 0x5410, R6 ;  /* 0x0000541009057816 */ /* 0x000fc40000000006 */
[--C-:B------:R-:W-:Y:S02]  /*31cf0*/  PRMT R6, R128, 0x3340, R1.reuse ;  /* 0x0000334080067816 */ /* 0x100fe40000000001 */
[----:B------:R-:W-:Y:S02]  /*31d00*/  PRMT R11, R32, 0x3340, R1 ;  /* 0x00003340200b7816 */ /* 0x000fe40000000001 */
[----:B------:R-:W-:Y:S02]  /*31d10*/  PRMT R8, R28, 0x3340, R15 ;  /* 0x000033401c087816 */ /* 0x000fe4000000000f */
[--C-:B------:R-:W-:Y:S02]  /*31d20*/  PRMT R13, R40, 0x3340, R1.reuse ;  /* 0x00003340280d7816 */ /* 0x100fe40000000001 */
[----:B------:R-:W-:Y:S02]  /*31d30*/  PRMT R17, R48, 0x3340, R1 ;  /* 0x0000334030117816 */ /* 0x000fe40000000001 */
[----:B------:R-:W-:-:S02]  /*31d40*/  PRMT R14, R36, 0x3340, R23 ;  /* 0x00003340240e7816 */ /* 0x000fc40000000017 */
[----:B------:R-:W-:Y:S02]  /*31d50*/  PRMT R20, R44, 0x3340, R19 ;  /* 0x000033402c147816 */ /* 0x000fe40000000013 */
[----:B------:R-:W-:Y:S02]  /*31d60*/  F2FP.SATFINITE.E5M2.F32.PACK_AB_MERGE_C R34, R35, R34, RZ ;  /* 0x000000222322723e */ /* 0x000fe400048060ff */
[----:B------:R-:W-:Y:S02]  /*31d70*/  LOP3.LUT R52, R52, 0xffff, RZ, 0xc0, !PT ;  /* 0x0000ffff34347812 */ /* 0x000fe400078ec0ff */
[----:B------:R-:W-:Y:S02]  /*31d80*/  LOP3.LUT R31, R54, 0xffff, RZ, 0xc0, !PT ;  /* 0x0000ffff361f7812 */ /* 0x000fe400078ec0ff */
        /* <DEDUP_REMOVED lines=10> */
[----:B------:R-:W-:Y:S02]  /*31e30*/  F2FP.SATFINITE.E5M2.F32.PACK_AB_MERGE_C R84, R85, R84, RZ ;  /* 0x000000545554723e */ /* 0x000fe400048060ff */
[----:B------:R-:W-:Y:S02]  /*31e40*/  F2FP.SATFINITE.E5M2.F32.PACK_AB_MERGE_C R86, R87, R86, RZ ;  /* 0x000000565756723e */ /* 0x000fe400048060ff */
[----:B------:R-:W-:Y:S02]  /*31e50*/  F2FP.SATFINITE.E5M2.F32.PACK_AB_MERGE_C R88, R89, R88, RZ ;  /* 0x000000585958723e */ /* 0x000fe400048060ff */
[----:B------:R-:W-:-:S02]  /*31e60*/  F2FP.SATFINITE.E5M2.F32.PACK_AB_MERGE_C R92, R93, R92, RZ ;  /* 0x0000005c5d5c723e */ /* 0x000fc400048060ff */
[----:B------:R-:W-:Y:S02]  /*31e70*/  F2FP.SATFINITE.E5M2.F32.PACK_AB_MERGE_C R94, R95, R94, RZ ;  /* 0x0000005e5f5e723e */ /* 0x000fe400048060ff */
[----:B------:R-:W-:Y:S02]  /*31e80*/  F2FP.SATFINITE.E5M2.F32.PACK_AB_MERGE_C R96, R97, R96, RZ ;  /* 0x000000606160723e */ /* 0x000fe400048060ff */
[----:B------:R-:W-:Y:S02]  /*31e90*/  PRMT R11, R8, 0x5410, R11 ;  /* 0x00005410080b7816 */ /* 0x000fe4000000000b */
[----:B------:R-:W-:Y:S02]  /*31ea0*/  F2FP.SATFINITE.E5M2.F32.PACK_AB_MERGE_C R100, R101, R100, RZ ;  /* 0x000000646564723e */ /* 0x000fe400048060ff */
[----:B------:R-:W-:Y:S02]  /*31eb0*/  F2FP.SATFINITE.E5M2.F32.PACK_AB_MERGE_C R102, R103, R102, RZ ;  /* 0x000000666766723e */ /* 0x000fe400048060ff */
[----:B------:R-:W-:-:S02]  /*31ec0*/  F2FP.SATFINITE.E5M2.F32.PACK_AB_MERGE_C R104, R105, R104, RZ ;  /* 0x000000686968723e */ /* 0x000fc400048060ff */
[----:B------:R-:W-:Y:S02]  /*31ed0*/  F2FP.SATFINITE.E5M2.F32.PACK_AB_MERGE_C R108, R109, R108, RZ ;  /* 0x0000006c6d6c723e */ /* 0x000fe400048060ff */
[----:B------:R-:W-:Y:S02]  /*31ee0*/  F2FP.SATFINITE.E5M2.F32.PACK_AB_MERGE_C R110, R111, R110, RZ ;  /* 0x0000006e6f6e723e */ /* 0x000fe400048060ff */
[----:B------:R-:W-:Y:S02]  /*31ef0*/  F2FP.SATFINITE.E5M2.F32.PACK_AB_MERGE_C R112, R113, R112, RZ ;  /* 0x000000707170723e */ /* 0x000fe400048060ff */
[----:B------:R-:W-:Y:S02]  /*31f00*/  PRMT R8, R20, 0x5410, R17 ;  /* 0x0000541014087816 */ /* 0x000fe40000000011 */
[--C-:B------:R-:W-:Y:S02]  /*31f10*/  PRMT R17, R64, 0x3340, R1.reuse ;  /* 0x0000334040117816 */ /* 0x100fe40000000001 */
[----:B------:R-:W-:-:S02]  /*31f20*/  PRMT R20, R72, 0x3340, R1 ;  /* 0x0000334048147816 */ /* 0x000fc40000000001 */
[----:B------:R-:W-:Y:S02]  /*31f30*/  PRMT R24, R80, 0x3340, R1 ;  /* 0x0000334050187816 */ /* 0x000fe40000000001 */
[----:B------:R-:W-:Y:S02]  /*31f40*/  PRMT R21, R68, 0x3340, R33 ;  /* 0x0000334044157816 */ /* 0x000fe40000000021 */
[----:B------:R-:W-:Y:S02]  /*31f50*/  PRMT R25, R76, 0x3340, R35 ;  /* 0x000033404c197816 */ /* 0x000fe40000000023 */
        /* <DEDUP_REMOVED lines=13> */
[----:B------:R-:W-:Y:S02]  /*32030*/  F2FP.SATFINITE.E5M2.F32.PACK_AB_MERGE_C R50, R51, R50, RZ ;  /* 0x000000323332723e */ /* 0x000fe400048060ff */
[----:B------:R-:W-:-:S02]  /*32040*/  PRMT R30, R104, 0x3340, R1 ;  /* 0x00003340681e7816 */ /* 0x000fc40000000001 */
[----:B------:R-:W-:Y:S02]  /*32050*/  PRMT R38, R112, 0x3340, R1 ;  /* 0x0000334070267816 */ /* 0x000fe40000000001 */
[----:B------:R-:W-:Y:S02]  /*32060*/  PRMT R49, R100, 0x3340, R41 ;  /* 0x0000334064317816 */ /* 0x000fe40000000029 */
[----:B------:R-:W-:Y:S02]  /*32070*/  PRMT R51, R108, 0x3340, R43 ;  /* 0x000033406c337816 */ /* 0x000fe4000000002b */
[----:B------:R-:W-:Y:S02]  /*32080*/  F2FP.SATFINITE.E5M2.F32.PACK_AB_MERGE_C R116, R117, R116, RZ ;  /* 0x000000747574723e */ /* 0x000fe400048060ff */
[----:B------:R-:W-:Y:S02]  /*32090*/  F2FP.SATFINITE.E5M2.F32.PACK_AB_MERGE_C R118, R119, R118, RZ ;  /* 0x000000767776723e */ /* 0x000fe400048060ff */
[----:B------:R-:W-:-:S02]  /*320a0*/  F2FP.SATFINITE.E5M2.F32.PACK_AB_MERGE_C R120, R121, R120, RZ ;  /* 0x000000787978723e */ /* 0x000fc400048060ff */
[----:B--2---:R-:W-:Y:S02]  /*320b0*/  ISETP.GE.AND P0, PT, R136, UR18, PT ;  /* 0x0000001288007c0c */ /* 0x004fe4000bf06270 */
[----:B------:R-:W-:Y:S02]  /*320c0*/  LOP3.LUT R118, R118, 0xffff, RZ, 0xc0, !PT ;  /* 0x0000ffff76767812 */ /* 0x000fe400078ec0ff */
[----:B------:R-:W-:Y:S02]  /*320d0*/  ISETP.LT.AND P4, PT, R132, UR19, !P0 ;  /* 0x0000001384007c0c */ /* 0x000fe4000c781270 */
[----:B------:R-:W-:Y:S02]  /*320e0*/  LOP3.LUT R132, R22, 0xffff, RZ, 0xc0, !PT ;  /* 0x0000ffff16847812 */ /* 0x000fe400078ec0ff */
[----:B------:R-:W-:Y:S02]  /*320f0*/  PRMT R22, R56, 0x3340, R1 ;  /* 0x0000334038167816 */ /* 0x000fe40000000001 */
[----:B------:R-:W-:-:S02]  /*32100*/  PRMT R9, R47, 0x3340, R132 ;  /* 0x000033402f097816 */ /* 0x000fc40000000084 */
[----:B------:R-:W-:Y:S02]  /*32110*/  LOP3.LUT R120, R120, 0xffff, RZ, 0xc0, !PT ;  /* 0x0000ffff78787812 */ /* 0x000fe400078ec0ff */
[----:B------:R-:W-:Y:S02]  /*32120*/  PRMT R6, R9, 0x5410, R6 ;  /* 0x0000541009067816 */ /* 0x000fe40000000006 */
[----:B------:R-:W-:Y:S02]  /*32130*/  PRMT R9, R14, 0x5410, R13 ;  /* 0x000054100e097816 */ /* 0x000fe4000000000d */
[----:B------:R-:W-:Y:S02]  /*32140*/  PRMT R13, R52, 0x3340, R31 ;  /* 0x00003340340d7816 */ /* 0x000fe4000000001f */
[----:B------:R-:W-:Y:S02]  /*32150*/  PRMT R14, R60, 0x3340, R29 ;  /* 0x000033403c0e7816 */ /* 0x000fe4000000001d */
[----:B------:R-:W-:-:S02]  /*32160*/  PRMT R22, R13, 0x5410, R22 ;  /* 0x000054100d167816 */ /* 0x000fc40000000016 */
[----:B------:R-:W-:Y:S02]  /*32170*/  PRMT R17, R14, 0x5410, R17 ;  /* 0x000054100e117816 */ /* 0x000fe40000000011 */
[----:B------:R-:W-:Y:S02]  /*32180*/  PRMT R14, R21, 0x5410, R20 ;  /* 0x00005410150e7816 */ /* 0x000fe40000000014 */
[----:B------:R-:W-:Y:S02]  /*32190*/  PRMT R13, R25, 0x5410, R24 ;  /* 0x00005410190d7816 */ /* 0x000fe40000000018 */
[--C-:B------:R-:W-:Y:S02]  /*321a0*/  PRMT R24, R88, 0x3340, R1.reuse ;  /* 0x0000334058187816 */ /* 0x100fe40000000001 */
[----:B------:R-:W-:Y:S02]  /*321b0*/  PRMT R25, R96, 0x3340, R1 ;  /* 0x0000334060197816 */ /* 0x000fe40000000001 */
[----:B------:R-:W-:-:S02]  /*321c0*/  PRMT R21, R84, 0x3340, R37 ;  /* 0x0000334054157816 */ /* 0x000fc40000000025 */
[----:B------:R-:W-:Y:S02]  /*321d0*/  PRMT R20, R92, 0x3340, R39 ;  /* 0x000033405c147816 */ /* 0x000fe40000000027 */
[----:B------:R-:W-:Y:S02]  /*321e0*/  PRMT R24, R21, 0x5410, R24 ;  /* 0x0000541015187816 */ /* 0x000fe40000000018 */
[----:B------:R-:W-:Y:S02]  /*321f0*/  PRMT R25, R20, 0x5410, R25 ;  /* 0x0000541014197816 */ /* 0x000fe40000000019 */
[----:B------:R-:W-:Y:S02]  /*32200*/  PRMT R21, R49, 0x5410, R30 ;  /* 0x0000541031157816 */ /* 0x000fe4000000001e */
[----:B------:R-:W-:Y:S02]  /*32210*/  PRMT R20, R51, 0x5410, R38 ;  /* 0x0000541033147816 */ /* 0x000fe40000000026 */
[----:B------:R-:W-:-:S02]  /*32220*/  LOP3.LUT R49, R116, 0xffff, RZ, 0xc0, !PT ;  /* 0x0000ffff74317812 */ /* 0x000fc400078ec0ff */
[----:B------:R-:W-:Y:S02]  /*32230*/  LOP3.LUT R38, R125, 0xffff, RZ, 0xc0, !PT ;  /* 0x0000ffff7d267812 */ /* 0x000fe400078ec0ff */
[----:B------:R-:W-:Y:S02]  /*32240*/  LOP3.LUT R45, R45, 0xffff, RZ, 0xc0, !PT ;  /* 0x0000ffff2d2d7812 */ /* 0x000fe400078ec0ff */
[----:B------:R-:W-:Y:S02]  /*32250*/  LOP3.LUT R46, R129, 0xffff, RZ, 0xc0, !PT ;  /* 0x0000ffff812e7812 */ /* 0x000fe400078ec0ff */
[----:B------:R-:W-:Y:S02]  /*32260*/  SHF.R.U32.HI R12, RZ, 0x8, R12 ;  /* 0x00000008ff0c7819 */ /* 0x000fe4000001160c */
[----:B------:R-:W-:Y:S02]  /*32270*/  SHF.R.U32.HI R7, RZ, 0x8, R7 ;  /* 0x00000008ff077819 */ /* 0x000fe40000011607 */
[----:B------:R-:W-:-:S02]  /*32280*/  SHF.R.U32.HI R27, RZ, 0x8, R27 ;  /* 0x00000008ff1b7819 */ /* 0x000fc4000001161b */
[----:B------:R-:W-:Y:S02]  /*32290*/  SHF.R.U32.HI R60, RZ, 0x8, R60 ;  /* 0x00000008ff3c7819 */ /* 0x000fe4000001163c */
[----:B------:R-:W-:Y:S02]  /*322a0*/  SHF.R.U32.HI R29, RZ, 0x8, R29 ;  /* 0x00000008ff1d7819 */ /* 0x000fe4000001161d */
[----:B------:R-:W-:Y:S02]  /*322b0*/  SHF.R.U32.HI R68, RZ, 0x8, R68 ;  /* 0x00000008ff447819 */ /* 0x000fe40000011644 */
[----:B------:R-:W-:Y:S02]  /*322c0*/  SHF.R.U32.HI R33, RZ, 0x8, R33 ;  /* 0x00000008ff217819 */ /* 0x000fe40000011621 */
[--C-:B------:R-:W-:Y:S02]  /*322d0*/  PRMT R30, R120, 0x3340, R1.reuse ;  /* 0x00003340781e7816 */ /* 0x100fe40000000001 */
[----:B------:R-:W-:-:S02]  /*322e0*/  PRMT R55, R46, 0x3340, R1 ;  /* 0x000033402e377816 */ /* 0x000fc40000000001 */
[----:B------:R-:W-:Y:S02]  /*322f0*/  PRMT R53, R49, 0x3340, R118 ;  /* 0x0000334031357816 */ /* 0x000fe40000000076 */
[----:B------:R-:W-:Y:S02]  /*32300*/  PRMT R62, R38, 0x3340, R45 ;  /* 0x00003340263e7816 */ /* 0x000fe4000000002d */
[----:B------:R-:W-:Y:S02]  /*32310*/  SHF.R.U32.HI R16, RZ, 0x8, R16 ;  /* 0x00000008ff107819 */ /* 0x000fe40000011610 */
[----:B------:R-:W-:Y:S02]  /*32320*/  SHF.R.U32.HI R47, RZ, 0x8, R47 ;  /* 0x00000008ff2f7819 */ /* 0x000fe4000001162f */
[----:B------:R-:W-:Y:S02]  /*32330*/  SHF.R.U32.HI R132, RZ, 0x8, R132 ;  /* 0x00000008ff847819 */ /* 0x000fe40000011684 */
[----:B------:R-:W-:-:S02]  /*32340*/  SHF.R.U32.HI R28, RZ, 0x8, R28 ;  /* 0x00000008ff1c7819 */ /* 0x000fc4000001161c */
[----:B------:R-:W-:Y:S02]  /*32350*/  SHF.R.U32.HI R124, RZ, 0x8, R124 ;  /* 0x00000008ff7c7819 */ /* 0x000fe4000001167c */
[----:B------:R-:W-:Y:S02]  /*32360*/  SHF.R.U32.HI R126, RZ, 0x8, R126 ;  /* 0x00000008ff7e7819 */ /* 0x000fe4000001167e */
[----:B------:R-:W-:Y:S02]  /*32370*/  SHF.R.U32.HI R128, RZ, 0x8, R128 ;  /* 0x00000008ff807819 */ /* 0x000fe40000011680 */
[----:B------:R-:W-:Y:S02]  /*32380*/  LOP3.LUT R12, R12, 0xffff, RZ, 0xc0, !PT ;  /* 0x0000ffff0c0c7812 */ /* 0x000fe400078ec0ff */
[----:B------:R-:W-:Y:S02]  /*32390*/  LOP3.LUT R7, R7, 0xffff, RZ, 0xc0, !PT ;  /* 0x0000ffff07077812 */ /* 0x000fe400078ec0ff */
[----:B------:R-:W-:-:S02]  /*323a0*/  SHF.R.U32.HI R15, RZ, 0x8, R15 ;  /* 0x00000008ff0f7819 */ /* 0x000fc4000001160f */
[----:B------:R-:W-:Y:S02]  /*323b0*/  SHF.R.U32.HI R32, RZ, 0x8, R32 ;  /* 0x00000008ff207819 */ /* 0x000fe40000011620 */
[----:B------:R-:W-:Y:S02]  /*323c0*/  LOP3.LUT R51, R27, 0xffff, RZ, 0xc0, !PT ;  /* 0x0000ffff1b337812 */ /* 0x000fe400078ec0ff */
[----:B------:R-:W-:Y:S02]  /*323d0*/  LOP3.LUT R60, R60, 0xffff, RZ, 0xc0, !PT ;  /* 0x0000ffff3c3c7812 */ /* 0x000fe400078ec0ff */
[----:B------:R-:W-:Y:S02]  /*323e0*/  LOP3.LUT R29, R29, 0xffff, RZ, 0xc0, !PT ;  /* 0x0000ffff1d1d7812 */ /* 0x000fe400078ec0ff */
[----:B------:R-:W-:Y:S02]  /*323f0*/  LOP3.LUT R68, R68, 0xffff, RZ, 0xc0, !PT ;  /* 0x0000ffff44447812 */ /* 0x000fe400078ec0ff */
[----:B------:R-:W-:-:S02]  /*32400*/  LOP3.LUT R33, R33, 0xffff, RZ, 0xc0, !PT ;  /* 0x0000ffff21217812 */ /* 0x000fc400078ec0ff */
[----:B------:R-:W-:Y:S02]  /*32410*/  SHF.R.U32.HI R100, RZ, 0x8, R100 ;  /* 0x00000008ff647819 */ /* 0x000fe40000011664 */
[----:B------:R-:W-:Y:S02]  /*32420*/  SHF.R.U32.HI R41, RZ, 0x8, R41 ;  /* 0x00000008ff297819 */ /* 0x000fe40000011629 */
[----:B------:R-:W-:Y:S02]  /*32430*/  PRMT R30, R53, 0x5410, R30 ;  /* 0x00005410351e7816 */ /* 0x000fe4000000001e */
[----:B------:R-:W-:Y:S02]  /*32440*/  PRMT R27, R62, 0x5410, R55 ;  /* 0x000054103e1b7816 */ /* 0x000fe40000000037 */
[----:B------:R-:W-:Y:S02]  /*32450*/  LOP3.LUT R16, R16, 0xffff, RZ, 0xc0, !PT ;  /* 0x0000ffff10107812 */ /* 0x000fe400078ec0ff */
[----:B------:R-:W-:-:S02]  /*32460*/  LOP3.LUT R53, R47, 0xffff, RZ, 0xc0, !PT ;  /* 0x0000ffff2f357812 */ /* 0x000fc400078ec0ff */
[----:B------:R-:W-:Y:S02]  /*32470*/  LOP3.LUT R132, R132, 0xffff, RZ, 0xc0, !PT ;  /* 0x0000ffff84847812 */ /* 0x000fe400078ec0ff */
[----:B------:R-:W-:Y:S02]  /*32480*/  LOP3.LUT R62, R28, 0xffff, RZ, 0xc0, !PT ;  /* 0x0000ffff1c3e7812 */ /* 0x000fe400078ec0ff */
[----:B------:R-:W-:Y:S02]  /*32490*/  LOP3.LUT R124, R124, 0xffff, RZ, 0xc0, !PT ;  /* 0x0000ffff7c7c7812 */ /* 0x000fe400078ec0ff */
[----:B------:R-:W-:Y:S02]  /*324a0*/  LOP3.LUT R54, R126, 0xffff, RZ, 0xc0, !PT ;  /* 0x0000ffff7e367812 */ /* 0x000fe400078ec0ff */
[----:B------:R-:W-:Y:S02]  /*324b0*/  LOP3.LUT R128, R128, 0xffff, RZ, 0xc0, !PT ;  /* 0x0000ffff80807812 */ /* 0x000fe400078ec0ff */
[----:B------:R-:W-:-:S02]  /*324c0*/  PRMT R12, R12, 0x3340, R7 ;  /* 0x000033400c0c7816 */ /* 0x000fc40000000007 */
[----:B------:R-:W-:Y:S02]  /*324d0*/  LOP3.LUT R15, R15, 0xffff, RZ, 0xc0, !PT ;  /* 0x0000ffff0f0f7812 */ /* 0x000fe400078ec0ff */
[----:B------:R-:W-:Y:S02]  /*324e0*/  LOP3.LUT R28, R32, 0xffff, RZ, 0xc0, !PT ;  /* 0x0000ffff201c7812 */ /* 0x000fe400078ec0ff */
[----:B------:R-:W-:Y:S02]  /*324f0*/  PRMT R55, R60, 0x3340, R29 ;  /* 0x000033403c377816 */ /* 0x000fe4000000001d */
[----:B------:R-:W-:Y:S02]  /*32500*/  PRMT R57, R68, 0x3340, R33 ;  /* 0x0000334044397816 */ /* 0x000fe40000000021 */
[----:B------:R-:W-:Y:S02]  /*32510*/  LOP3.LUT R100, R100, 0xffff, RZ, 0xc0, !PT ;  /* 0x0000ffff64647812 */ /* 0x000fe400078ec0ff */
[----:B------:R-:W-:-:S02]  /*32520*/  LOP3.LUT R7, R41, 0xffff, RZ, 0xc0, !PT ;  /* 0x0000ffff29077812 */ /* 0x000fc400078ec0ff */
[----:B------:R-:W-:Y:S02]  /*32530*/  PRMT R47, R16, 0x3340, R1 ;  /* 0x00003340102f7816 */ /* 0x000fe40000000001 */
[----:B------:R-:W-:Y:S02]  /*32540*/  LOP3.LUT R29, R10, 0xffff, RZ, 0xc0, !PT ;  /* 0x0000ffff0a1d7812 */ /* 0x000fe400078ec0ff */
[----:B------:R-:W-:Y:S02]  /*32550*/  LOP3.LUT R18, R18, 0xffff, RZ, 0xc0, !PT ;  /* 0x0000ffff12127812 */ /* 0x000fe400078ec0ff */
[----:B------:R-:W-:Y:S02]  /*32560*/  LOP3.LUT R33, R26, 0xffff, RZ, 0xc0, !PT ;  /* 0x0000ffff1a217812 */ /* 0x000fe400078ec0ff */
[----:B------:R-:W-:Y:S02]  /*32570*/  LOP3.LUT R34, R34, 0xffff, RZ, 0xc0, !PT ;  /* 0x0000ffff22227812 */ /* 0x000fe400078ec0ff */
[----:B------:R-:W-:-:S02]  /*32580*/  PRMT R16, R53, 0x3340, R132 ;  /* 0x0000334035107816 */ /* 0x000fc40000000084 */
[----:B------:R-:W-:Y:S02]  /*32590*/  F2FP.SATFINITE.E5M2.F32.PACK_AB_MERGE_C R58, R59, R58, RZ ;  /* 0x0000003a3b3a723e */ /* 0x000fe400048060ff */
[----:B------:R-:W-:Y:S02]  /*325a0*/  PRMT R51, R124, 0x3340, R51 ;  /* 0x000033407c337816 */ /* 0x000fe40000000033 */
[--C-:B------:R-:W-:Y:S02]  /*325b0*/  PRMT R54, R54, 0x3340, R1.reuse ;  /* 0x0000334036367816 */ /* 0x100fe40000000001 */
[----:B------:R-:W-:Y:S02]  /*325c0*/  PRMT R53, R128, 0x3340, R1 ;  /* 0x0000334080357816 */ /* 0x000fe40000000001 */
[----:B------:R-:W-:Y:S02]  /*325d0*/  PRMT R15, R62, 0x3340, R15 ;  /* 0x000033403e0f7816 */ /* 0x000fe4000000000f */
[----:B------:R-:W-:-:S02]  /*325e0*/  PRMT R28, R28, 0x3340, R1 ;  /* 0x000033401c1c7816 */ /* 0x000fc40000000001 */
[----:B------:R-:W-:Y:S02]  /*325f0*/  PRMT R59, R100, 0x3340, R7 ;  /* 0x00003340643b7816 */ /* 0x000fe40000000007 */
[----:B------:R-:W-:Y:S02]  /*32600*/  PRMT R4, R4, 0x4210, R29 ;  /* 0x0000421004047816 */ /* 0x000fe4000000001d */
[----:B------:R-:W-:Y:S02]  /*32610*/  PRMT R5, R5, 0x4210, R18 ;  /* 0x0000421005057816 */ /* 0x000fe40000000012 */
[----:B------:R-:W-:Y:S02]  /*32620*/  PRMT R6, R6, 0x4210, R33 ;  /* 0x0000421006067816 */ /* 0x000fe40000000021 */
[----:B------:R-:W-:Y:S02]  /*32630*/  PRMT R7, R11, 0x4210, R34 ;  /* 0x000042100b077816 */ /* 0x000fe40000000022 */
[----:B------:R-:W-:-:S02]  /*32640*/  PRMT R54, R51, 0x5410, R54 ;  /* 0x0000541033367816 */ /* 0x000fc40000000036 */
[----:B------:R-:W-:Y:S01]  /*32650*/  PRMT R47, R12, 0x5410, R47 ;  /* 0x000054100c2f7816 */ /* 0x000fe2000000002f */
[----:B---3--:R0:W-:Y:S01]  /*32660*/  STS.128 [R3], R4 ;  /* 0x0000000403007388 */ /* 0x0081e20000000c00 */
[----:B------:R-:W-:Y:S02]  /*32670*/  PRMT R16, R16, 0x5410, R53 ;  /* 0x0000541010107816 */ /* 0x000fe40000000035 */
[----:B------:R-:W-:Y:S02]  /*32680*/  PRMT R15, R15, 0x5410, R28 ;  /* 0x000054100f0f7816 */ /* 0x000fe4000000001c */
[----:B------:R-:W-:Y:S02]  /*32690*/  SHF.R.U32.HI R36, RZ, 0x8, R36 ;  /* 0x00000008ff247819 */ /* 0x000fe40000011624 */
[----:B------:R-:W-:Y:S02]  /*326a0*/  SHF.R.U32.HI R23, RZ, 0x8, R23 ;  /* 0x00000008ff177819 */ /* 0x000fe40000011617 */
[----:B------:R-:W-:-:S02]  /*326b0*/  SHF.R.U32.HI R40, RZ, 0x8, R40 ;  /* 0x00000008ff287819 */ /* 0x000fc40000011628 */
[----:B------:R-:W-:Y:S02]  /*326c0*/  LOP3.LUT R36, R36, 0xffff, RZ, 0xc0, !PT ;  /* 0x0000ffff24247812 */ /* 0x000fe400078ec0ff */
[----:B------:R-:W-:Y:S02]  /*326d0*/  LOP3.LUT R23, R23, 0xffff, RZ, 0xc0, !PT ;  /* 0x0000ffff17177812 */ /* 0x000fe400078ec0ff */
[----:B------:R-:W-:Y:S02]  /*326e0*/  SHF.R.U32.HI R84, RZ, 0x8, R84 ;  /* 0x00000008ff547819 */ /* 0x000fe40000011654 */
[----:B0-----:R-:W-:Y:S02]  /*326f0*/  PRMT R4, R54, 0x5210, R29 ;  /* 0x0000521036047816 */ /* 0x001fe4000000001d */
[----:B------:R-:W-:Y:S01]  /*32700*/  PRMT R5, R47, 0x5210, R18 ;  /* 0x000052102f057816 */ /* 0x000fe20000000012 */
[----:B------:R-:W0:Y:S01]  /*32710*/  LDC R29, c[0x0][0x3b8] ;  /* 0x0000ee00ff1d7b82 */ /* 0x000e220000000800 */
[----:B------:R-:W-:-:S02]  /*32720*/  PRMT R6, R16, 0x5210, R33 ;  /* 0x0000521010067816 */ /* 0x000fc40000000021 */
[----:B------:R-:W-:Y:S02]  /*32730*/  PRMT R7, R15, 0x5210, R34 ;  /* 0x000052100f077816 */ /* 0x000fe40000000022 */
[----:B------:R-:W-:Y:S02]  /*32740*/  SHF.R.U32.HI R37, RZ, 0x8, R37 ;  /* 0x00000008ff257819 */ /* 0x000fe40000011625 */
[----:B------:R-:W-:Y:S01]  /*32750*/  SHF.R.U32.HI R88, RZ, 0x8, R88 ;  /* 0x00000008ff587819 */ /* 0x000fe20000011658 */
[----:B------:R-:W-:Y:S01]  /*32760*/  STS.128 [R3+0x400], R4 ;  /* 0x0004000403007388 */ /* 0x000fe20000000c00 */
[----:B------:R-:W-:Y:S02]  /*32770*/  SHF.R.U32.HI R44, RZ, 0x8, R44 ;  /* 0x00000008ff2c7819 */ /* 0x000fe4000001162c */
[----:B------:R-:W-:Y:S01]  /*32780*/  SHF.R.U32.HI R19, RZ, 0x8, R19 ;  /* 0x00000008ff137819 */ /* 0x000fe20000011613 */
[----:B------:R-:W-:Y:S01]  /*32790*/  BAR.SYNC.DEFER_BLOCKING 0x0 ;  /* 0x0000000000007b1d */ /* 0x000fe20000010000 */
[----:B------:R-:W-:-:S02]  /*327a0*/  SHF.R.U32.HI R48, RZ, 0x8, R48 ;  /* 0x00000008ff307819 */ /* 0x000fc40000011630 */
[----:B------:R-:W-:Y:S02]  /*327b0*/  SHF.R.U32.HI R52, RZ, 0x8, R52 ;  /* 0x00000008ff347819 */ /* 0x000fe40000011634 */
[----:B------:R-:W-:Y:S02]  /*327c0*/  SHF.R.U32.HI R31, RZ, 0x8, R31 ;  /* 0x00000008ff1f7819 */ /* 0x000fe4000001161f */
[----:B------:R-:W-:Y:S02]  /*327d0*/  SHF.R.U32.HI R56, RZ, 0x8, R56 ;  /* 0x00000008ff387819 */ /* 0x000fe40000011638 */
[----:B------:R-:W-:Y:S02]  /*327e0*/  LOP3.LUT R32, R40, 0xffff, RZ, 0xc0, !PT ;  /* 0x0000ffff28207812 */ /* 0x000fe400078ec0ff */
[----:B------:R-:W-:Y:S02]  /*327f0*/  PRMT R23, R36, 0x3340, R23 ;  /* 0x0000334024177816 */ /* 0x000fe40000000017 */
[----:B------:R-:W-:-:S02]  /*32800*/  LOP3.LUT R84, R84, 0xffff, RZ, 0xc0, !PT ;  /* 0x0000ffff54547812 */ /* 0x000fc400078ec0ff */
[----:B------:R-:W-:Y:S02]  /*32810*/  LOP3.LUT R37, R37, 0xffff, RZ, 0xc0, !PT ;  /* 0x0000ffff25257812 */ /* 0x000fe400078ec0ff */
[----:B------:R-:W-:Y:S02]  /*32820*/  LOP3.LUT R88, R88, 0xffff, RZ, 0xc0, !PT ;  /* 0x0000ffff58587812 */ /* 0x000fe400078ec0ff */
[----:B------:R-:W-:Y:S02]  /*32830*/  LOP3.LUT R44, R44, 0xffff, RZ, 0xc0, !PT ;  /* 0x0000ffff2c2c7812 */ /* 0x000fe400078ec0ff */
[----:B------:R-:W-:Y:S02]  /*32840*/  LOP3.LUT R19, R19, 0xffff, RZ, 0xc0, !PT ;  /* 0x0000ffff13137812 */ /* 0x000fe400078ec0ff */
[----:B------:R-:W-:Y:S01]  /*32850*/  LOP3.LUT R36, R48, 0xffff, RZ, 0xc0, !PT ;  /* 0x0000ffff30247812 */ /* 0x000fe200078ec0ff */
[----:B------:R-:W-:Y:S01]  /*32860*/  LDS.128 R4, [R2+0x800] ;  /* 0x0008000002047984 */ /* 0x000fe20000000c00 */
[----:B------:R-:W-:-:S02]  /*32870*/  SHF.R.U32.HI R45, RZ, 0x8, R45 ;  /* 0x00000008ff2d7819 */ /* 0x000fc4000001162d */
[----:B------:R-:W-:Y:S02]  /*32880*/  SHF.R.U32.HI R38, RZ, 0x8, R38 ;  /* 0x00000008ff267819 */ /* 0x000fe40000011626 */
[----:B------:R-:W-:Y:S02]  /*32890*/  LOP3.LUT R52, R52, 0xffff, RZ, 0xc0, !PT ;  /* 0x0000ffff34347812 */ /* 0x000fe400078ec0ff */
[----:B------:R-:W-:Y:S02]  /*328a0*/  LOP3.LUT R31, R31, 0xffff, RZ, 0xc0, !PT ;  /* 0x0000ffff1f1f7812 */ /* 0x000fe400078ec0ff */
[----:B------:R-:W-:Y:S02]  /*328b0*/  LOP3.LUT R40, R56, 0xffff, RZ, 0xc0, !PT ;  /* 0x0000ffff38287812 */ /* 0x000fe400078ec0ff */
[----:B------:R-:W-:Y:S02]  /*328c0*/  PRMT R32, R32, 0x3340, R1 ;  /* 0x0000334020207816 */ /* 0x000fe40000000001 */
[----:B------:R-:W-:-:S02]  /*328d0*/  PRMT R37, R84, 0x3340, R37 ;  /* 0x0000334054257816 */ /* 0x000fc40000000025 */
[----:B------:R-:W-:Y:S02]  /*328e0*/  PRMT R88, R88, 0x3340, R1 ;  /* 0x0000334058587816 */ /* 0x000fe40000000001 */
[----:B------:R-:W-:Y:S02]  /*328f0*/  LOP3.LUT R42, R42, 0xffff, RZ, 0xc0, !PT ;  /* 0x0000ffff2a2a7812 */ /* 0x000fe400078ec0ff */
[----:B------:R-:W-:Y:S02]  /*32900*/  PRMT R19, R44, 0x3340, R19 ;  /* 0x000033402c137816 */ /* 0x000fe40000000013 */
[----:B------:R-:W-:Y:S02]  /*32910*/  PRMT R36, R36, 0x3340, R1 ;  /* 0x0000334024247816 */ /* 0x000fe40000000001 */
[----:B------:R-:W-:Y:S02]  /*32920*/  LOP3.LUT R45, R45, 0xffff, RZ, 0xc0, !PT ;  /* 0x0000ffff2d2d7812 */ /* 0x000fe400078ec0ff */
[----:B------:R-:W-:-:S02]  /*32930*/  LOP3.LUT R38, R38, 0xffff, RZ, 0xc0, !PT ;  /* 0x0000ffff26267812 */ /* 0x000fc400078ec0ff */
[----:B------:R-:W-:Y:S02]  /*32940*/  PRMT R31, R52, 0x3340, R31 ;  /* 0x00003340341f7816 */ /* 0x000fe4000000001f */
[----:B------:R-:W-:Y:S02]  /*32950*/  PRMT R40, R40, 0x3340, R1 ;  /* 0x0000334028287816 */ /* 0x000fe40000000001 */
[----:B------:R-:W-:Y:S02]  /*32960*/  PRMT R23, R23, 0x5410, R32 ;  /* 0x0000541017177816 */ /* 0x000fe40000000020 */
[----:B------:R-:W-:Y:S02]  /*32970*/  PRMT R88, R37, 0x5410, R88 ;  /* 0x0000541025587816 */ /* 0x000fe40000000058 */
[----:B------:R-:W-:Y:S02]  /*32980*/  PRMT R32, R9, 0x4210, R42 ;  /* 0x0000421009207816 */ /* 0x000fe4000000002a */
[----:B------:R-:W-:-:S02]  /*32990*/  PRMT R45, R38, 0x3340, R45 ;  /* 0x00003340262d7816 */ /* 0x000fc4000000002d */
[----:B------:R-:W-:Y:S02]  /*329a0*/  PRMT R10, R19, 0x5410, R36 ;  /* 0x00005410130a7816 */ /* 0x000fe40000000024 */
[----:B------:R-:W-:Y:S02]  /*329b0*/  LOP3.LUT R37, R50, 0xffff, RZ, 0xc0, !PT ;  /* 0x0000ffff32257812 */ /* 0x000fe400078ec0ff */
[----:B------:R-:W-:Y:S02]  /*329c0*/  LOP3.LUT R9, R58, 0xffff, RZ, 0xc0, !PT ;  /* 0x0000ffff3a097812 */ /* 0x000fe400078ec0ff */
[----:B------:R-:W-:Y:S01]  /*329d0*/  PRMT R38, R31, 0x5410, R40 ;  /* 0x000054101f267816 */ /* 0x000fe20000000028 */
[----:B0-----:R-:W-:Y:S01]  /*329e0*/  IMAD R31, R0, R29, RZ ;  /* 0x0000001d001f7224 */ /* 0x001fe200078e02ff */
[--C-:B------:R-:W-:Y:S02]  /*329f0*/  PRMT R33, R8, 0x4210, R37.reuse ;  /* 0x0000421008217816 */ /* 0x100fe40000000025 */
[----:B------:R-:W-:-:S02]  /*32a00*/  PRMT R37, R10, 0x5210, R37 ;  /* 0x000052100a257816 */ /* 0x000fc40000000025 */
[--C-:B------:R-:W-:Y:S02]  /*32a10*/  PRMT R34, R22, 0x4210, R9.reuse ;  /* 0x0000421016227816 */ /* 0x100fe40000000009 */
[----:B------:R-:W-:Y:S02]  /*32a20*/  PRMT R38, R38, 0x5210, R9 ;  /* 0x0000521026267816 */ /* 0x000fe40000000009 */
[----:B------:R-:W0:Y:S01]  /*32a30*/  LDS.128 R8, [R2] ;  /* 0x0000000002087984 */ /* 0x000e220000000c00 */
[----:B------:R-:W-:Y:S02]  /*32a40*/  SHF.R.U32.HI R64, RZ, 0x8, R64 ;  /* 0x00000008ff407819 */ /* 0x000fe40000011640 */
[----:B------:R-:W-:Y:S02]  /*32a50*/  SHF.R.U32.HI R76, RZ, 0x8, R76 ;  /* 0x00000008ff4c7819 */ /* 0x000fe4000001164c */
[----:B------:R-:W-:Y:S02]  /*32a60*/  SHF.R.U32.HI R35, RZ, 0x8, R35 ;  /* 0x00000008ff237819 */ /* 0x000fe40000011623 */
[----:B------:R-:W-:-:S02]  /*32a70*/  SHF.R.U32.HI R80, RZ, 0x8, R80 ;  /* 0x00000008ff507819 */ /* 0x000fc40000011650 */
[----:B------:R-:W-:Y:S02]  /*32a80*/  SHF.R.U32.HI R92, RZ, 0x8, R92 ;  /* 0x00000008ff5c7819 */ /* 0x000fe4000001165c */
[----:B------:R-:W-:Y:S02]  /*32a90*/  SHF.R.U32.HI R39, RZ, 0x8, R39 ;  /* 0x00000008ff277819 */ /* 0x000fe40000011627 */
[----:B------:R-:W-:Y:S02]  /*32aa0*/  LOP3.LUT R64, R64, 0xffff, RZ, 0xc0, !PT ;  /* 0x0000ffff40407812 */ /* 0x000fe400078ec0ff */
[----:B------:R-:W-:Y:S02]  /*32ab0*/  LOP3.LUT R76, R76, 0xffff, RZ, 0xc0, !PT ;  /* 0x0000ffff4c4c7812 */ /* 0x000fe400078ec0ff */
[----:B------:R-:W-:Y:S02]  /*32ac0*/  LOP3.LUT R35, R35, 0xffff, RZ, 0xc0, !PT ;  /* 0x0000ffff23237812 */ /* 0x000fe400078ec0ff */
[----:B------:R-:W-:-:S02]  /*32ad0*/  LOP3.LUT R80, R80, 0xffff, RZ, 0xc0, !PT ;  /* 0x0000ffff50507812 */ /* 0x000fc400078ec0ff */
[----:B------:R-:W-:Y:S02]  /*32ae0*/  LOP3.LUT R92, R92, 0xffff, RZ, 0xc0, !PT ;  /* 0x0000ffff5c5c7812 */ /* 0x000fe400078ec0ff */
[----:B------:R-:W-:Y:S02]  /*32af0*/  LOP3.LUT R39, R39, 0xffff, RZ, 0xc0, !PT ;  /* 0x0000ffff27277812 */ /* 0x000fe400078ec0ff */
[----:B------:R-:W-:Y:S02]  /*32b00*/  F2FP.SATFINITE.E5M2.F32.PACK_AB_MERGE_C R66, R67, R66, RZ ;  /* 0x000000424342723e */ /* 0x000fe400048060ff */
[----:B------:R-:W-:Y:S02]  /*32b10*/  PRMT R64, R64, 0x3340, R1 ;  /* 0x0000334040407816 */ /* 0x000fe40000000001 */
[----:B------:R-:W-:Y:S02]  /*32b20*/  PRMT R35, R76, 0x3340, R35 ;  /* 0x000033404c237816 */ /* 0x000fe40000000023 */
[----:B------:R-:W-:-:S02]  /*32b30*/  PRMT R80, R80, 0x3340, R1 ;  /* 0x0000334050507816 */ /* 0x000fc40000000001 */
[----:B------:R-:W-:Y:S02]  /*32b40*/  PRMT R41, R92, 0x3340, R39 ;  /* 0x000033405c297816 */ /* 0x000fe40000000027 */
[----:B------:R-:W-:Y:S02]  /*32b50*/  PRMT R39, R55, 0x5410, R64 ;  /* 0x0000541037277816 */ /* 0x000fe40000000040 */
[----:B------:R-:W-:Y:S02]  /*32b60*/  LOP3.LUT R66, R66, 0xffff, RZ, 0xc0, !PT ;  /* 0x0000ffff42427812 */ /* 0x000fe400078ec0ff */
[----:B------:R-:W-:Y:S02]  /*32b70*/  PRMT R73, R35, 0x5410, R80 ;  /* 0x0000541023497816 */ /* 0x000fe40000000050 */
[----:B------:R-:W-:Y:S02]  /*32b80*/  PRMT R36, R23, 0x5210, R42 ;  /* 0x0000521017247816 */ /* 0x000fe4000000002a */
[--C-:B------:R-:W-:Y:S01]  /*32b90*/  PRMT R35, R17, 0x4210, R66.reuse ;  /* 0x0000421011237816 */ /* 0x100fe20000000042 */
[----:B------:R-:W-:Y:S01]  /*32ba0*/  BAR.SYNC.DEFER_BLOCKING 0x0 ;  /* 0x0000000000007b1d */ /* 0x000fe20000010000 */
[----:B------:R-:W-:-:S02]  /*32bb0*/  PRMT R39, R39, 0x5210, R66 ;  /* 0x0000521027277816 */ /* 0x000fc40000000042 */
[----:B------:R-:W-:Y:S02]  /*32bc0*/  SHF.R.U32.HI R72, RZ, 0x8, R72 ;  /* 0x00000008ff487819 */ /* 0x000fe40000011648 */
[----:B------:R-:W-:Y:S02]  /*32bd0*/  F2FP.SATFINITE.E5M2.F32.PACK_AB_MERGE_C R74, R75, R74, RZ ;  /* 0x0000004a4b4a723e */ /* 0x000fe400048060ff */
[----:B------:R-:W-:Y:S02]  /*32be0*/  LOP3.LUT R72, R72, 0xffff, RZ, 0xc0, !PT ;  /* 0x0000ffff48487812 */ /* 0x000fe400078ec0ff */
[----:B------:R-:W-:Y:S02]  /*32bf0*/  SHF.R.U32.HI R96, RZ, 0x8, R96 ;  /* 0x00000008ff607819 */ /* 0x000fe40000011660 */
[----:B------:R-:W-:Y:S02]  /*32c00*/  PRMT R72, R72, 0x3340, R1 ;  /* 0x0000334048487816 */ /* 0x000fe40000000001 */
[----:B------:R-:W-:-:S02]  /*32c10*/  LOP3.LUT R15, R74, 0xffff, RZ, 0xc0, !PT ;  /* 0x0000ffff4a0f7812 */ /* 0x000fc400078ec0ff */
[----:B------:R-:W-:Y:S02]  /*32c20*/  PRMT R72, R57, 0x5410, R72 ;  /* 0x0000541039487816 */ /* 0x000fe40000000048 */
[----:B------:R-:W-:Y:S02]  /*32c30*/  F2FP.SATFINITE.E5M2.F32.PACK_AB_MERGE_C R90, R91, R90, RZ ;  /* 0x0000005a5b5a723e */ /* 0x000fe400048060ff */
[----:B------:R-:W-:Y:S02]  /*32c40*/  LOP3.LUT R96, R96, 0xffff, RZ, 0xc0, !PT ;  /* 0x0000ffff60607812 */ /* 0x000fe400078ec0ff */
[----:B------:R-:W-:Y:S02]  /*32c50*/  F2FP.SATFINITE.E5M2.F32.PACK_AB_MERGE_C R82, R83, R82, RZ ;  /* 0x000000525352723e */ /* 0x000fe400048060ff */
[--C-:B------:R-:W-:Y:S01]  /*32c60*/  PRMT R40, R14, 0x4210, R15.reuse ;  /* 0x000042100e287816 */ /* 0x100fe2000000000f */
[----:B------:R2:W-:Y:S01]  /*32c70*/  STS.128 [R3], R32 ;  /* 0x0000002003007388 */ /* 0x0005e20000000c00 */
[----:B------:R-:W-:-:S02]  /*32c80*/  PRMT R72, R72, 0x5210, R15 ;  /* 0x0000521048487816 */ /* 0x000fc4000000000f */
[----:B------:R-:W-:Y:S01]  /*32c90*/  PRMT R96, R96, 0x3340, R1 ;  /* 0x0000334060607816 */ /* 0x000fe20000000001 */
[----:B------:R0:W-:Y:S01]  /*32ca0*/  STS.128 [R3+0x400], R36 ;  /* 0x0004002403007388 */ /* 0x0001e20000000c00 */
[----:B------:R-:W-:Y:S02]  /*32cb0*/  LOP3.LUT R15, R90, 0xffff, RZ, 0xc0, !PT ;  /* 0x0000ffff5a0f7812 */ /* 0x000fe400078ec0ff */
[----:B------:R-:W-:Y:S01]  /*32cc0*/  LOP3.LUT R82, R82, 0xffff, RZ, 0xc0, !PT ;  /* 0x0000ffff52527812 */ /* 0x000fe200078ec0ff */
[----:B------:R-:W-:Y:S01]  /*32cd0*/  BAR.SYNC.DEFER_BLOCKING 0x0 ;  /* 0x0000000000007b1d */ /* 0x000fe20000010000 */
[----:B------:R-:W-:Y:S02]  /*32ce0*/  PRMT R75, R41, 0x5410, R96 ;  /* 0x00005410294b7816 */ /* 0x000fe40000000060 */
[----:B------:R-:W-:Y:S02]  /*32cf0*/  PRMT R41, R13, 0x4210, R82 ;  /* 0x000042100d297816 */ /* 0x000fe40000000052 */
[----:B------:R-:W-:-:S02]  /*32d00*/  PRMT R42, R24, 0x4210, R15 ;  /* 0x00004210182a7816 */ /* 0x000fc4000000000f */
[----:B------:R-:W-:Y:S01]  /*32d10*/  PRMT R74, R88, 0x5210, R15 ;  /* 0x00005210584a7816 */ /* 0x000fe2000000000f */
[----:B--2---:R-:W-:Y:S01]  /*32d20*/  IMAD R35, R29, 0x2, R31 ;  /* 0x000000021d237824 */ /* 0x004fe200078e021f */
[----:B------:R-:W-:Y:S02]  /*32d30*/  SHF.R.U32.HI R108, RZ, 0x8, R108 ;  /* 0x00000008ff6c7819 */ /* 0x000fe4000001166c */
[----:B------:R-:W-:Y:S02]  /*32d40*/  SHF.R.U32.HI R43, RZ, 0x8, R43 ;  /* 0x00000008ff2b7819 */ /* 0x000fe4000001162b */
[----:B------:R-:W-:Y:S02]  /*32d50*/  SHF.R.U32.HI R112, RZ, 0x8, R112 ;  /* 0x00000008ff707819 */ /* 0x000fe40000011670 */
[----:B------:R-:W-:Y:S02]  /*32d60*/  LOP3.LUT R108, R108, 0xffff, RZ, 0xc0, !PT ;  /* 0x0000ffff6c6c7812 */ /* 0x000fe400078ec0ff */
[----:B------:R-:W-:-:S02]  /*32d70*/  LOP3.LUT R43, R43, 0xffff, RZ, 0xc0, !PT ;  /* 0x0000ffff2b2b7812 */ /* 0x000fc400078ec0ff */
[----:B------:R-:W-:Y:S02]  /*32d80*/  LOP3.LUT R112, R112, 0xffff, RZ, 0xc0, !PT ;  /* 0x0000ffff70707812 */ /* 0x000fe400078ec0ff */
[----:B------:R-:W-:Y:S02]  /*32d90*/  F2FP.SATFINITE.E5M2.F32.PACK_AB_MERGE_C R98, R99, R98, RZ ;  /* 0x000000626362723e */ /* 0x000fe400048060ff */
[----:B------:R-:W-:Y:S01]  /*32da0*/  PRMT R43, R108, 0x3340, R43 ;  /* 0x000033406c2b7816 */ /* 0x000fe2000000002b */
[----:B------:R-:W2:Y:S01]  /*32db0*/  LDS.128 R16, [R2] ;  /* 0x0000000002107984 */ /* 0x000ea20000000c00 */
[----:B------:R-:W-:Y:S02]  /*32dc0*/  PRMT R112, R112, 0x3340, R1 ;  /* 0x0000334070707816 */ /* 0x000fe40000000001 */
[----:B------:R-:W-:Y:S01]  /*32dd0*/  LOP3.LUT R98, R98, 0xffff, RZ, 0xc0, !PT ;  /* 0x0000ffff62627812 */ /* 0x000fe200078ec0ff */
[----:B------:R-:W-:Y:S01]  /*32de0*/  LDS.128 R12, [R2+0x800] ;  /* 0x00080000020c7984 */ /* 0x000fe20000000c00 */
[----:B------:R-:W-:-:S02]  /*32df0*/  PRMT R112, R43, 0x5410, R112 ;  /* 0x000054102b707816 */ /* 0x000fc40000000070 */
[----:B------:R-:W-:Y:S02]  /*32e00*/  PRMT R73, R73, 0x5210, R82 ;  /* 0x0000521049497816 */ /* 0x000fe40000000052 */
[--C-:B------:R-:W-:Y:S01]  /*32e10*/  PRMT R43, R25, 0x4210, R98.reuse ;  /* 0x00004210192b7816 */ /* 0x100fe20000000062 */
[----:B------:R-:W-:Y:S01]  /*32e20*/  BAR.SYNC.DEFER_BLOCKING 0x0 ;  /* 0x0000000000007b1d */ /* 0x000fe20000010000 */
[----:B------:R-:W-:Y:S02]  /*32e30*/  PRMT R75, R75, 0x5210, R98 ;  /* 0x000052104b4b7816 */ /* 0x000fe40000000062 */
[----:B------:R-:W-:Y:S02]  /*32e40*/  SHF.R.U32.HI R49, RZ, 0x8, R49 ;  /* 0x00000008ff317819 */ /* 0x000fe40000011631 */
[----:B------:R-:W-:Y:S02]  /*32e50*/  SHF.R.U32.HI R118, RZ, 0x8, R118 ;  /* 0x00000008ff767819 */ /* 0x000fe40000011676 */
[----:B------:R-:W-:-:S02]  /*32e60*/  SHF.R.U32.HI R120, RZ, 0x8, R120 ;  /* 0x00000008ff787819 */ /* 0x000fc40000011678 */
[----:B------:R-:W-:Y:S02]  /*32e70*/  F2FP.SATFINITE.E5M2.F32.PACK_AB_MERGE_C R106, R107, R106, RZ ;  /* 0x0000006a6b6a723e */ /* 0x000fe400048060ff */
[----:B------:R-:W-:Y:S02]  /*32e80*/  SHF.R.U32.HI R46, RZ, 0x8, R46 ;  /* 0x00000008ff2e7819 */ /* 0x000fe4000001162e */
[----:B------:R-:W-:Y:S02]  /*32e90*/  LOP3.LUT R120, R120, 0xffff, RZ, 0xc0, !PT ;  /* 0x0000ffff78787812 */ /* 0x000fe400078ec0ff */
[----:B------:R-:W-:Y:S02]  /*32ea0*/  LOP3.LUT R118, R118, 0xffff, RZ, 0xc0, !PT ;  /* 0x0000ffff76767812 */ /* 0x000fe400078ec0ff */
[----:B------:R-:W-:Y:S02]  /*32eb0*/  LOP3.LUT R49, R49, 0xffff, RZ, 0xc0, !PT ;  /* 0x0000ffff31317812 */ /* 0x000fe400078ec0ff */
[----:B------:R-:W-:-:S02]  /*32ec0*/  LOP3.LUT R106, R106, 0xffff, RZ, 0xc0, !PT ;  /* 0x0000ffff6a6a7812 */ /* 0x000fc400078ec0ff */
[----:B------:R-:W-:Y:S02]  /*32ed0*/  F2FP.SATFINITE.E5M2.F32.PACK_AB_MERGE_C R114, R115, R114, RZ ;  /* 0x000000727372723e */ /* 0x000fe400048060ff */
[----:B------:R-:W-:Y:S01]  /*32ee0*/  F2FP.SATFINITE.E5M2.F32.PACK_AB_MERGE_C R122, R123, R122, RZ ;  /* 0x0000007a7b7a723e */ /* 0x000fe200048060ff */
[----:B------:R3:W-:Y:S01]  /*32ef0*/  STS.128 [R3], R40 ;  /* 0x0000002803007388 */ /* 0x0007e20000000c00 */
[----:B------:R-:W-:Y:S02]  /*32f00*/  LOP3.LUT R46, R46, 0xffff, RZ, 0xc0, !PT ;  /* 0x0000ffff2e2e7812 */ /* 0x000fe400078ec0ff */
[----:B------:R-:W-:Y:S01]  /*32f10*/  F2FP.SATFINITE.E5M2.F32.PACK_AB_MERGE_C R130, R131, R130, RZ ;  /* 0x000000828382723e */ /* 0x000fe200048060ff */
[----:B------:R-:W-:Y:S01]  /*32f20*/  STS.128 [R3+0x400], R72 ;  /* 0x0004004803007388 */ /* 0x000fe20000000c00 */
[----:B------:R-:W-:Y:S02]  /*32f30*/  PRMT R120, R120, 0x3340, R1 ;  /* 0x0000334078787816 */ /* 0x000fe40000000001 */
[----:B------:R-:W-:-:S02]  /*32f40*/  PRMT R49, R49, 0x3340, R118 ;  /* 0x0000334031317816 */ /* 0x000fc40000000076 */
[----:B------:R-:W-:Y:S02]  /*32f50*/  PRMT R44, R21, 0x4210, R106 ;  /* 0x00004210152c7816 */ /* 0x000fe4000000006a */
[----:B------:R-:W-:Y:S02]  /*32f60*/  PRMT R46, R46, 0x3340, R1 ;  /* 0x000033402e2e7816 */ /* 0x000fe40000000001 */
[----:B------:R-:W-:Y:S02]  /*32f70*/  LOP3.LUT R23, R114, 0xffff, RZ, 0xc0, !PT ;  /* 0x0000ffff72177812 */ /* 0x000fe400078ec0ff */
[----:B------:R-:W-:Y:S02]  /*32f80*/  LOP3.LUT R21, R122, 0xffff, RZ, 0xc0, !PT ;  /* 0x0000ffff7a157812 */ /* 0x000fe400078ec0ff */
[----:B------:R-:W-:Y:S02]  /*32f90*/  PRMT R120, R49, 0x5410, R120 ;  /* 0x0000541031787816 */ /* 0x000fe40000000078 */
[----:B------:R-:W-:-:S02]  /*32fa0*/  LOP3.LUT R130, R130, 0xffff, RZ, 0xc0, !PT ;  /* 0x0000ffff82827812 */ /* 0x000fc400078ec0ff */
[----:B------:R-:W-:Y:S02]  /*32fb0*/  PRMT R51, R45, 0x5410, R46 ;  /* 0x000054102d337816 */ /* 0x000fe4000000002e */
[--C-:B------:R-:W-:Y:S02]  /*32fc0*/  PRMT R45, R20, 0x4210, R23.reuse ;  /* 0x00004210142d7816 */ /* 0x100fe40000000017 */
[----:B------:R-:W-:Y:S02]  /*32fd0*/  PRMT R49, R112, 0x5210, R23 ;  /* 0x0000521070317816 */ /* 0x000fe40000000017 */
[--C-:B------:R-:W-:Y:S02]  /*32fe0*/  PRMT R46, R30, 0x4210, R21.reuse ;  /* 0x000042101e2e7816 */ /* 0x100fe40000000015 */
[----:B------:R-:W-:Y:S01]  /*32ff0*/  PRMT R50, R120, 0x5210, R21 ;  /* 0x0000521078327816 */ /* 0x000fe20000000015 */
[----:B------:R-:W-:Y:S01]  /*33000*/  BAR.SYNC.DEFER_BLOCKING 0x0 ;  /* 0x0000000000007b1d */ /* 0x000fe20000010000 */
[----:B------:R-:W-:-:S02]  /*33010*/  PRMT R47, R27, 0x4210, R130 ;  /* 0x000042101b2f7816 */ /* 0x000fc40000000082 */
[----:B------:R-:W-:Y:S02]  /*33020*/  SHF.R.U32.HI R104, RZ, 0x8, R104 ;  /* 0x00000008ff687819 */ /* 0x000fe40000011668 */
[----:B------:R-:W-:Y:S02]  /*33030*/  LOP3.LUT R134, R0, 0xfe, RZ, 0xfc, !PT ;  /* 0x000000fe00867812 */ /* 0x000fe400078efcff */
[----:B------:R-:W-:Y:S02]  /*33040*/  LOP3.LUT R104, R104, 0xffff, RZ, 0xc0, !PT ;  /* 0x0000ffff68687812 */ /* 0x000fe400078ec0ff */
[----:B------:R-:W-:Y:S01]  /*33050*/  ISETP.LT.AND P2, PT, R134, UR4, !P0 ;  /* 0x0000000486007c0c */ /* 0x000fe2000c741270 */
[----:B------:R-:W1:Y:S01]  /*33060*/  LDCU UR4, c[0x0][0x3b4] ;  /* 0x00007680ff0477ac */ /* 0x000e620008000800 */
[----:B------:R-:W-:Y:S02]  /*33070*/  PRMT R104, R104, 0x3340, R1 ;  /* 0x0000334068687816 */ /* 0x000fe40000000001 */
[----:B------:R-:W-:-:S02]  /*33080*/  PRMT R51, R51, 0x5210, R130 ;  /* 0x0000521033337816 */ /* 0x000fc40000000082 */
[----:B------:R-:W-:Y:S02]  /*33090*/  PRMT R59, R59, 0x5410, R104 ;  /* 0x000054103b3b7816 */ /* 0x000fe40000000068 */
[C---:B------:R-:W-:Y:S02]  /*330a0*/  ISETP.LT.AND P5, PT, R0.reuse, UR19, !P0 ;  /* 0x0000001300007c0c */ /* 0x040fe4000c7a1270 */
[----:B------:R-:W-:Y:S02]  /*330b0*/  PRMT R48, R59, 0x5210, R106 ;  /* 0x000052103b307816 */ /* 0x000fe4000000006a */
[----:B------:R-:W-:Y:S02]  /*330c0*/  LOP3.LUT R133, R0, 0x4, RZ, 0xfc, !PT ;  /* 0x0000000400857812 */ /* 0x000fe400078efcff */
[----:B0-----:R-:W-:Y:S01]  /*330d0*/  PRMT R39, R8, 0x7770, RZ ;  /* 0x0000777008277816 */ /* 0x001fe200000000ff */
[----:B------:R-:W0:Y:S01]  /*330e0*/  LDS.128 R24, [R2] ;  /* 0x0000000002187984 */ /* 0x000e220000000c00 */
[----:B------:R-:W-:-:S02]  /*330f0*/  LOP3.LUT R36, R0, 0x8, RZ, 0xfc, !PT ;  /* 0x0000000800247812 */ /* 0x000fc400078efcff */
[----:B------:R-:W-:Y:S01]  /*33100*/  ISETP.LT.AND P6, PT, R133, UR19, !P0 ;  /* 0x0000001385007c0c */ /* 0x000fe2000c7c1270 */
[----:B------:R-:W-:Y:S01]  /*33110*/  LDS.128 R20, [R2+0x800] ;  /* 0x0008000002147984 */ /* 0x000fe20000000c00 */
[----:B-1----:R-:W-:Y:S01]  /*33120*/  IMAD R28, R136, UR4, RZ ;  /* 0x00000004881c7c24 */ /* 0x002fe2000f8e02ff */
[C---:B------:R-:W-:Y:S01]  /*33130*/  LOP3.LUT R135, R0.reuse, 0x6, RZ, 0xfc, !PT ;  /* 0x0000000600877812 */ /* 0x040fe200078efcff */
[----:B------:R-:W1:Y:S01]  /*33140*/  LDCU UR4, c[0x0][0x39c] ;  /* 0x00007380ff0477ac */ /* 0x000e620008000800 */
[----:B------:R-:W-:Y:S01]  /*33150*/  BAR.SYNC.DEFER_BLOCKING 0x0 ;  /* 0x0000000000007b1d */ /* 0x000fe20000010000 */
[----:B------:R-:W-:Y:S02]  /*33160*/  LOP3.LUT R38, R0, 0xa, RZ, 0xfc, !PT ;  /* 0x0000000a00267812 */ /* 0x000fe400078efcff */
[----:B------:R-:W-:Y:S02]  /*33170*/  IADD3 R30, P1, PT, R28, UR16, RZ ;  /* 0x000000101c1e7c10 */ /* 0x000fe4000ff3e0ff */
[----:B------:R-:W-:-:S02]  /*33180*/  ISETP.LT.AND P3, PT, R135, UR19, !P0 ;  /* 0x0000001387007c0c */ /* 0x000fc4000c761270 */
[----:B------:R-:W-:Y:S02]  /*33190*/  LEA.HI.X.SX32 R28, R28, UR17, 0x1, P1 ;  /* 0x000000111c1c7c11 */ /* 0x000fe400088f0eff */
[C---:B------:R-:W-:Y:S02]  /*331a0*/  IADD3 R32, P1, PT, R31.reuse, R30, RZ ;  /* 0x0000001e1f207210 */ /* 0x040fe40007f3e0ff */
[C---:B---3--:R-:W-:Y:S02]  /*331b0*/  PRMT R43, R8.reuse, 0x7772, RZ ;  /* 0x00007772082b7816 */ /* 0x048fe400000000ff */
[----:B------:R-:W-:Y:S01]  /*331c0*/  LEA.HI.X.SX32 R33, R31, R28, 0x1, P1 ;  /* 0x0000001c1f217211 */ /* 0x000fe200008f0eff */
[----:B------:R-:W-:Y:S01]  /*331d0*/  IMAD R31, R29, 0x2, R35 ;  /* 0x000000021d1f7824 */ /* 0x000fe200078e0223 */
[----:B------:R-:W-:Y:S02]  /*331e0*/  IADD3 R34, P1, PT, R35, R30, RZ ;  /* 0x0000001e23227210 */ /* 0x000fe40007f3e0ff */
[----:B------:R-:W-:-:S02]  /*331f0*/  PRMT R41, R8, 0x7773, RZ ;  /* 0x0000777308297816 */ /* 0x000fc400000000ff */
[----:B------:R-:W-:Y:S01]  /*33200*/  LEA.HI.X.SX32 R35, R35, R28, 0x1, P1 ;  /* 0x0000001c23237211 */ /* 0x000fe200008f0eff */
[----:B------:R3:W-:Y:S04]  /*33210*/  STS.128 [R3], R44 ;  /* 0x0000002c03007388 */ /* 0x0007e80000000c00 */
[----:B------:R0:W-:Y:S01]  /*33220*/  STS.128 [R3+0x400], R48 ;  /* 0x0004003003007388 */ /* 0x0001e20000000c00 */
[----:B------:R-:W-:Y:S01]  /*33230*/  BAR.SYNC.DEFER_BLOCKING 0x0 ;  /* 0x0000000000007b1d */ /* 0x000fe20000010000 */
[----:B---3--:R-:W-:Y:S02]  /*33240*/  PRMT R45, R8, 0x7771, RZ ;  /* 0x00007771082d7816 */ /* 0x008fe400000000ff */
[----:B------:R-:W-:Y:S01]  /*33250*/  LOP3.LUT R8, R0, 0xe, RZ, 0xfc, !PT ;  /* 0x0000000e00087812 */ /* 0x000fe200078efcff */
[----:B0-----:R-:W-:-:S02]  /*33260*/  IMAD R3, R29, 0x2, R31 ;  /* 0x000000021d037824 */ /* 0x001fc400078e021f */
[----:B------:R0:W-:Y:S01]  /*33270*/  @P5 STG.E.U8 desc[UR22][R32.64], R39 ;  /* 0x0000002720005986 */ /* 0x0001e2000c101116 */
[----:B------:R-:W-:Y:S02]  /*33280*/  ISETP.LT.AND P5, PT, R36, UR19, !P0 ;  /* 0x0000001324007c0c */ /* 0x000fe4000c7a1270 */
[C---:B------:R-:W-:Y:S01]  /*33290*/  IADD3 R36, P1, PT, R31.reuse, R30, RZ ;  /* 0x0000001e1f247210 */ /* 0x040fe20007f3e0ff */
[----:B------:R3:W-:Y:S01]  /*332a0*/  @P4 STG.E.U8 desc[UR22][R34.64], R45 ;  /* 0x0000002d22004986 */ /* 0x0007e2000c101116 */
[----:B------:R-:W-:Y:S02]  /*332b0*/  ISETP.LT.AND P4, PT, R38, UR19, !P0 ;  /* 0x0000001326007c0c */ /* 0x000fe4000c781270 */
[----:B------:R-:W-:Y:S01]  /*332c0*/  LEA.HI.X.SX32 R37, R31, R28, 0x1, P1 ;  /* 0x0000001c1f257211 */ /* 0x000fe200008f0eff */
[----:B------:R-:W-:Y:S01]  /*332d0*/  IMAD R31, R29, 0x2, R3 ;  /* 0x000000021d1f7824 */ /* 0x000fe200078e0203 */
[----:B------:R-:W-:Y:S02]  /*332e0*/  LOP3.LUT R38, R0, 0xc, RZ, 0xfc, !PT ;  /* 0x0000000c00267812 */ /* 0x000fe400078efcff */
[C---:B0-----:R-:W-:Y:S01]  /*332f0*/  IADD3 R32, P1, PT, R3.reuse, R30, RZ ;  /* 0x0000001e03207210 */ /* 0x041fe20007f3e0ff */
[----:B------:R0:W-:Y:S03]  /*33300*/  @P6 STG.E.U8 desc[UR22][R36.64], R43 ;  /* 0x0000002b24006986 */ /* 0x0001e6000c101116 */
[----:B------:R-:W-:Y:S01]  /*33310*/  LEA.HI.X.SX32 R33, R3, R28, 0x1, P1 ;  /* 0x0000001c03217211 */ /* 0x000fe200008f0eff */
[----:B------:R-:W-:Y:S01]  /*33320*/  IMAD R3, R29, 0x2, R31 ;  /* 0x000000021d037824 */ /* 0x000fe200078e021f */
[----:B------:R-:W-:-:S02]  /*33330*/  ISETP.LT.AND P1, PT, R38, UR19, !P0 ;  /* 0x0000001326007c0c */ /* 0x000fc4000c721270 */
[----:B------:R-:W-:Y:S01]  /*33340*/  IADD3 R38, P6, PT, R31, R30, RZ ;  /* 0x0000001e1f267210 */ /* 0x000fe20007fde0ff */
[----:B------:R0:W-:Y:S01]  /*33350*/  @P3 STG.E.U8 desc[UR22][R32.64], R41 ;  /* 0x0000002920003986 */ /* 0x0001e2000c101116 */
[----:B---3--:R-:W-:Y:S02]  /*33360*/  PRMT R45, R9, 0x7770, RZ ;  /* 0x00007770092d7816 */ /* 0x008fe400000000ff */
[----:B------:R-:W-:Y:S01]  /*33370*/  LEA.HI.X.SX32 R39, R31, R28, 0x1, P6 ;  /* 0x0000001c1f277211 */ /* 0x000fe200030f0eff */
[----:B------:R-:W-:Y:S01]  /*33380*/  IMAD R31, R29, 0x2, R3 ;  /* 0x000000021d1f7824 */ /* 0x000fe200078e0203 */
[----:B------:R-:W-:Y:S02]  /*33390*/  ISETP.LT.AND P3, PT, R8, UR19, !P0 ;  /* 0x0000001308007c0c */ /* 0x000fe4000c761270 */
[----:B------:R-:W-:Y:S01]  /*333a0*/  IADD3 R34, P6, PT, R3, R30, RZ ;  /* 0x0000001e03227210 */ /* 0x000fe20007fde0ff */
[----:B------:R-:W-:Y:S01]  /*333b0*/  @P5 STG.E.U8 desc[UR22][R38.64], R45 ;  /* 0x0000002d26005986 */ /* 0x000fe2000c101116 */
[----:B------:R-:W-:-:S02]  /*333c0*/  LOP3.LUT R8, R0, 0x10, RZ, 0xfc, !PT ;  /* 0x0000001000087812 */ /* 0x000fc400078efcff */
[----:B------:R-:W-:Y:S01]  /*333d0*/  LEA.HI.X.SX32 R35, R3, R28, 0x1, P6 ;  /* 0x0000001c03237211 */ /* 0x000fe200030f0eff */
[----:B------:R-:W-:Y:S01]  /*333e0*/  IMAD R3, R29, 0x2, R31 ;  /* 0x000000021d037824 */ /* 0x000fe200078e021f */
[----:B0-----:R-:W-:Y:S02]  /*333f0*/  PRMT R43, R9, 0x7771, RZ ;  /* 0x00007771092b7816 */ /* 0x001fe400000000ff */
[----:B------:R-:W-:Y:S02]  /*33400*/  ISETP.LT.AND P5, PT, R8, UR19, !P0 ;  /* 0x0000001308007c0c */ /* 0x000fe4000c7a1270 */
[C---:B------:R-:W-:Y:S01]  /*33410*/  IADD3 R32, P6, PT, R31.reuse, R30, RZ ;  /* 0x0000001e1f207210 */ /* 0x040fe20007fde0ff */
[----:B------:R0:W-:Y:S01]  /*33420*/  @P4 STG.E.U8 desc[UR22][R34.64], R43 ;  /* 0x0000002b22004986 */ /* 0x0001e2000c101116 */
[----:B------:R-:W-:Y:S02]  /*33430*/  LOP3.LUT R8, R0, 0x12, RZ, 0xfc, !PT ;  /* 0x0000001200087812 */ /* 0x000fe400078efcff */
[----:B------:R-:W-:Y:S01]  /*33440*/  LEA.HI.X.SX32 R33, R31, R28, 0x1, P6 ;  /* 0x0000001c1f217211 */ /* 0x000fe200030f0eff */
[----:B------:R-:W-:Y:S01]  /*33450*/  IMAD R31, R29, 0x2, R3 ;  /* 0x000000021d1f7824 */ /* 0x000fe200078e0203 */
[----:B------:R-:W-:-:S02]  /*33460*/  PRMT R41, R9, 0x7772, RZ ;  /* 0x0000777209297816 */ /* 0x000fc400000000ff */
[----:B------:R-:W-:Y:S02]  /*33470*/  ISETP.LT.AND P4, PT, R8, UR19, !P0 ;  /* 0x0000001308007c0c */ /* 0x000fe4000c781270 */
[----:B------:R-:W-:Y:S01]  /*33480*/  LOP3.LUT R8, R0, 0x14, RZ, 0xfc, !PT ;  /* 0x0000001400087812 */ /* 0x000fe200078efcff */
[----:B------:R3:W-:Y:S01]  /*33490*/  @P1 STG.E.U8 desc[UR22][R32.64], R41 ;  /* 0x0000002920001986 */ /* 0x0007e2000c101116 */
[C---:B------:R-:W-:Y:S02]  /*334a0*/  IADD3 R36, P6, PT, R3.reuse, R30, RZ ;  /* 0x0000001e03247210 */ /* 0x040fe40007fde0ff */
[----:B------:R-:W-:Y:S02]  /*334b0*/  ISETP.LT.AND P1, PT, R8, UR19, !P0 ;  /* 0x0000001308007c0c */ /* 0x000fe4000c721270 */
[----:B------:R-:W-:Y:S01]  /*334c0*/  LEA.HI.X.SX32 R37, R3, R28, 0x1, P6 ;  /* 0x0000001c03257211 */ /* 0x000fe200030f0eff */
[----:B------:R-:W-:Y:S01]  /*334d0*/  IMAD R3, R29, 0x2, R31 ;  /* 0x000000021d037824 */ /* 0x000fe200078e021f */
[----:B------:R-:W-:-:S02]  /*334e0*/  IADD3 R8, P6, PT, R31, R30, RZ ;  /* 0x0000001e1f087210 */ /* 0x000fc40007fde0ff */
[----:B0-----:R-:W-:Y:S02]  /*334f0*/  PRMT R43, R9, 0x7773, RZ ;  /* 0x00007773092b7816 */ /* 0x001fe400000000ff */
[----:B------:R-:W-:Y:S01]  /*33500*/  LEA.HI.X.SX32 R9, R31, R28, 0x1, P6 ;  /* 0x0000001c1f097211 */ /* 0x000fe200030f0eff */
[----:B------:R-:W-:Y:S01]  /*33510*/  IMAD R31, R29, 0x2, R3 ;  /* 0x000000021d1f7824 */ /* 0x000fe200078e0203 */
[C---:B---3--:R-:W-:Y:S01]  /*33520*/  IADD3 R32, P6, PT, R3.reuse, R30, RZ ;  /* 0x0000001e03207210 */ /* 0x048fe20007fde0ff */
[----:B------:R-:W-:Y:S01]  /*33530*/  @P3 STG.E.U8 desc[UR22][R36.64], R43 ;  /* 0x0000002b24003986 */ /* 0x000fe2000c101116 */
[----:B------:R-:W-:Y:S02]  /*33540*/  LOP3.LUT R34, R0, 0x16, RZ, 0xfc, !PT ;  /* 0x0000001600227812 */ /* 0x000fe400078efcff */
[----:B------:R-:W-:Y:S02]  /*33550*/  PRMT R39, R10, 0x7770, RZ ;  /* 0x000077700a277816 */ /* 0x000fe400000000ff */
[----:B------:R-:W-:-:S02]  /*33560*/  LEA.HI.X.SX32 R33, R3, R28, 0x1, P6 ;  /* 0x0000001c03217211 */ /* 0x000fc400030f0eff */
[----:B------:R-:W-:Y:S01]  /*33570*/  PRMT R41, R10, 0x7771, RZ ;  /* 0x000077710a297816 */ /* 0x000fe200000000ff */
[----:B------:R0:W-:Y:S01]  /*33580*/  @P5 STG.E.U8 desc[UR22][R8.64], R39 ;  /* 0x0000002708005986 */ /* 0x0001e2000c101116 */
[----:B------:R-:W-:Y:S02]  /*33590*/  ISETP.LT.AND P3, PT, R34, UR19, !P0 ;  /* 0x0000001322007c0c */ /* 0x000fe4000c761270 */
[C---:B------:R-:W-:Y:S01]  /*335a0*/  LOP3.LUT R34, R0.reuse, 0x18, RZ, 0xfc, !PT ;  /* 0x0000001800227812 */ /* 0x040fe200078efcff */
[----:B------:R3:W-:Y:S01]  /*335b0*/  @P4 STG.E.U8 desc[UR22][R32.64], R41 ;  /* 0x0000002920004986 */ /* 0x0007e2000c101116 */
[----:B------:R-:W-:Y:S02]  /*335c0*/  LOP3.LUT R3, R0, 0x1a, RZ, 0xfc, !PT ;  /* 0x0000001a00037812 */ /* 0x000fe400078efcff */
[----:B------:R-:W-:Y:S02]  /*335d0*/  ISETP.LT.AND P5, PT, R34, UR19, !P0 ;  /* 0x0000001322007c0c */ /* 0x000fe4000c7a1270 */
[----:B------:R-:W-:Y:S01]  /*335e0*/  ISETP.LT.AND P4, PT, R3, UR19, !P0 ;  /* 0x0000001303007c0c */ /* 0x000fe2000c781270 */
[----:B------:R-:W-:Y:S01]  /*335f0*/  IMAD R3, R29, 0x2, R31 ;  /* 0x000000021d037824 */ /* 0x000fe200078e021f */
[----:B------:R-:W-:-:S02]  /*33600*/  IADD3 R34, P6, PT, R31, R30, RZ ;  /* 0x0000001e1f227210 */ /* 0x000fc40007fde0ff */
[C---:B0-----:R-:W-:Y:S02]  /*33610*/  PRMT R39, R10.reuse, 0x7772, RZ ;  /* 0x000077720a277816 */ /* 0x041fe400000000ff */
[----:B------:R-:W-:Y:S01]  /*33620*/  LEA.HI.X.SX32 R35, R31, R28, 0x1, P6 ;  /* 0x0000001c1f237211 */ /* 0x000fe200030f0eff */
[----:B------:R-:W-:Y:S01]  /*33630*/  IMAD R31, R29, 0x2, R3 ;  /* 0x000000021d1f7824 */ /* 0x000fe200078e0203 */
[C---:B------:R-:W-:Y:S02]  /*33640*/  IADD3 R8, P6, PT, R3.reuse, R30, RZ ;  /* 0x0000001e03087210 */ /* 0x040fe40007fde0ff */
[----:B------:R-:W-:Y:S01]  /*33650*/  PRMT R37, R10, 0x7773, RZ ;  /* 0x000077730a257816 */ /* 0x000fe200000000ff */
[----:B------:R0:W-:Y:S01]  /*33660*/  @P1 STG.E.U8 desc[UR22][R34.64], R39 ;  /* 0x0000002722001986 */ /* 0x0001e2000c101116 */
[----:B------:R-:W-:Y:S02]  /*33670*/  LEA.HI.X.SX32 R9, R3, R28, 0x1, P6 ;  /* 0x0000001c03097211 */ /* 0x000fe400030f0eff */
[----:B---3--:R-:W-:-:S02]  /*33680*/  IADD3 R32, P6, PT, R31, R30, RZ ;  /* 0x0000001e1f207210 */ /* 0x008fc40007fde0ff */
[----:B------:R-:W-:Y:S01]  /*33690*/  PRMT R3, R11, 0x7770, RZ ;  /* 0x000077700b037816 */ /* 0x000fe200000000ff */
[----:B------:R3:W-:Y:S01]  /*336a0*/  @P3 STG.E.U8 desc[UR22][R8.64], R37 ;  /* 0x0000002508003986 */ /* 0x0007e2000c101116 */
[----:B------:R-:W-:Y:S01]  /*336b0*/  LEA.HI.X.SX32 R33, R31, R28, 0x1, P6 ;  /* 0x0000001c1f217211 */ /* 0x000fe200030f0eff */
[----:B------:R-:W-:Y:S01]  /*336c0*/  IMAD R31, R29, 0x2, R31 ;  /* 0x000000021d1f7824 */ /* 0x000fe200078e021f */
[----:B------:R-:W-:Y:S02]  /*336d0*/  LOP3.LUT R36, R0, 0x1c, RZ, 0xfc, !PT ;  /* 0x0000001c00247812 */ /* 0x000fe400078efcff */
[----:B------:R-:W-:Y:S01]  /*336e0*/  PRMT R41, R11, 0x7771, RZ ;  /* 0x000077710b297816 */ /* 0x000fe200000000ff */
[----:B------:R1:W-:Y:S01]  /*336f0*/  @P5 STG.E.U8 desc[UR22][R32.64], R3 ;  /* 0x0000000320005986 */ /* 0x0003e2000c101116 */
[----:B0-----:R-:W-:Y:S02]  /*33700*/  IADD3 R34, P5, PT, R31, R30, RZ ;  /* 0x0000001e1f227210 */ /* 0x001fe40007fbe0ff */
[----:B------:R-:W-:-:S02]  /*33710*/  ISETP.LT.AND P1, PT, R36, UR19, !P0 ;  /* 0x0000001324007c0c */ /* 0x000fc4000c721270 */
[----:B------:R-:W-:Y:S01]  /*33720*/  LEA.HI.X.SX32 R35, R31, R28, 0x1, P5 ;  /* 0x0000001c1f237211 */ /* 0x000fe200028f0eff */
[----:B------:R-:W-:Y:S01]  /*33730*/  IMAD R31, R29, 0x2, R31 ;  /* 0x000000021d1f7824 */ /* 0x000fe200078e021f */
[----:B------:R-:W-:Y:S02]  /*33740*/  LOP3.LUT R10, R0, 0x1e, RZ, 0xfc, !PT ;  /* 0x0000001e000a7812 */ /* 0x000fe400078efcff */
[----:B------:R-:W-:Y:S01]  /*33750*/  PRMT R39, R11, 0x7772, RZ ;  /* 0x000077720b277816 */ /* 0x000fe200000000ff */
[----:B------:R0:W-:Y:S01]  /*33760*/  @P4 STG.E.U8 desc[UR22][R34.64], R41 ;  /* 0x0000002922004986 */ /* 0x0001e2000c101116 */
[----:B---3--:R-:W-:Y:S01]  /*33770*/  IADD3 R8, P4, PT, R31, R30, RZ ;  /* 0x0000001e1f087210 */ /* 0x008fe20007f9e0ff */
[----:B-1----:R-:W-:Y:S01]  /*33780*/  IMAD R3, R29, 0x2, R31 ;  /* 0x000000021d037824 */ /* 0x002fe200078e021f */
[----:B------:R-:W-:Y:S02]  /*33790*/  ISETP.LT.AND P3, PT, R10, UR19, !P0 ;  /* 0x000000130a007c0c */ /* 0x000fe4000c761270 */
[----:B------:R-:W-:Y:S01]  /*337a0*/  LEA.HI.X.SX32 R9, R31, R28, 0x1, P4 ;  /* 0x0000001c1f097211 */ /* 0x000fe200020f0eff */
[----:B------:R-:W-:Y:S01]  /*337b0*/  IMAD R31, R29, 0x2, R3 ;  /* 0x000000021d1f7824 */ /* 0x000fe200078e0203 */
[----:B------:R-:W-:-:S02]  /*337c0*/  LOP3.LUT R10, R0, 0x22, RZ, 0xfc, !PT ;  /* 0x00000022000a7812 */ /* 0x000fc400078efcff */
[----:B------:R-:W-:Y:S01]  /*337d0*/  LOP3.LUT R32, R0, 0x24, RZ, 0xfc, !PT ;  /* 0x0000002400207812 */ /* 0x000fe200078efcff */
[----:B------:R1:W-:Y:S01]  /*337e0*/  @P1 STG.E.U8 desc[UR22][R8.64], R39 ;  /* 0x0000002708001986 */ /* 0x0003e2000c101116 */
[----:B------:R-:W-:Y:S02]  /*337f0*/  ISETP.LT.AND P5, PT, R10, UR19, !P0 ;  /* 0x000000130a007c0c */ /* 0x000fe4000c7a1270 */
[----:B------:R-:W-:Y:S02]  /*33800*/  IADD3 R10, P4, PT, R3, R30, RZ ;  /* 0x0000001e030a7210 */ /* 0x000fe40007f9e0ff */
[----:B------:R-:W-:Y:S01]  /*33810*/  ISETP.LT.AND P1, PT, R32, UR4, !P0 ;  /* 0x0000000420007c0c */ /* 0x000fe2000c721270 */
[----:B------:R-:W3:Y:S01]  /*33820*/  LDCU UR4, c[0x0][0x39c] ;  /* 0x00007380ff0477ac */ /* 0x000ee20008000800 */
[----:B------:R-:W-:Y:S02]  /*33830*/  LOP3.LUT R36, R0, 0x20, RZ, 0xfc, !PT ;  /* 0x0000002000247812 */ /* 0x000fe400078efcff */
[----:B------:R-:W-:-:S02]  /*33840*/  PRMT R37, R11, 0x7773, RZ ;  /* 0x000077730b257816 */ /* 0x000fc400000000ff */
[----:B------:R-:W-:Y:S01]  /*33850*/  LEA.HI.X.SX32 R11, R3, R28, 0x1, P4 ;  /* 0x0000001c030b7211 */ /* 0x000fe200020f0eff */
[----:B------:R-:W-:Y:S01]  /*33860*/  IMAD R3, R29, 0x2, R31 ;  /* 0x000000021d037824 */ /* 0x000fe200078e021f */
[----:B------:R-:W-:Y:S02]  /*33870*/  ISETP.LT.AND P6, PT, R36, UR19, !P0 ;  /* 0x0000001324007c0c */ /* 0x000fe4000c7c1270 */
[----:B0-----:R-:W-:Y:S01]  /*33880*/  LOP3.LUT R34, R0, 0x26, RZ, 0xfc, !PT ;  /* 0x0000002600227812 */ /* 0x001fe200078efcff */
[----:B------:R0:W-:Y:S01]  /*33890*/  @P3 STG.E.U8 desc[UR22][R10.64], R37 ;  /* 0x000000250a003986 */ /* 0x0001e2000c101116 */
[C---:B------:R-:W-:Y:S02]  /*338a0*/  IADD3 R32, P4, PT, R31.reuse, R30, RZ ;  /* 0x0000001e1f207210 */ /* 0x040fe40007f9e0ff */
[----:B------:R-:W-:Y:S01]  /*338b0*/  ISETP.LT.AND P3, PT, R34, UR5, !P0 ;  /* 0x0000000522007c0c */ /* 0x000fe2000c761270 */
[----:B------:R-:W4:Y:S01]  /*338c0*/  LDCU UR5, c[0x0][0x39c] ;  /* 0x00007380ff0577ac */ /* 0x000f220008000800 */
[----:B------:R-:W-:Y:S01]  /*338d0*/  LEA.HI.X.SX32 R33, R31, R28, 0x1, P4 ;  /* 0x0000001c1f217211 */ /* 0x000fe200020f0eff */
[----:B------:R-:W-:Y:S01]  /*338e0*/  IMAD R31, R29, 0x2, R3 ;  /* 0x000000021d1f7824 */ /* 0x000fe200078e0203 */
[----:B--2---:R-:W-:-:S02]  /*338f0*/  PRMT R35, R16, 0x7770, RZ ;  /* 0x0000777010237816 */ /* 0x004fc400000000ff */
[C---:B-1----:R-:W-:Y:S02]  /*33900*/  IADD3 R8, P4, PT, R3.reuse, R30, RZ ;  /* 0x0000001e03087210 */ /* 0x042fe40007f9e0ff */
[----:B------:R-:W-:Y:S01]  /*33910*/  LOP3.LUT R34, R0, 0x28, RZ, 0xfc, !PT ;  /* 0x0000002800227812 */ /* 0x000fe200078efcff */
[----:B------:R1:W-:Y:S01]  /*33920*/  @P6 STG.E.U8 desc[UR22][R32.64], R35 ;  /* 0x0000002320006986 */ /* 0x0003e2000c101116 */
[----:B------:R-:W-:Y:S01]  /*33930*/  LEA.HI.X.SX32 R9, R3, R28, 0x1, P4 ;  /* 0x0000001c03097211 */ /* 0x000fe200020f0eff */
[----:B------:R-:W-:Y:S01]  /*33940*/  IMAD R3, R29, 0x2, R31 ;  /* 0x000000021d037824 */ /* 0x000fe200078e021f */
[----:B0-----:R-:W-:Y:S02]  /*33950*/  PRMT R37, R16, 0x7771, RZ ;  /* 0x0000777110257816 */ /* 0x001fe400000000ff */
[----:B---3--:R-:W-:Y:S01]  /*33960*/  ISETP.LT.AND P4, PT, R34, UR4, !P0 ;  /* 0x0000000422007c0c */ /* 0x008fe2000c781270 */
[----:B------:R-:W0:Y:S01]  /*33970*/  LDCU UR4, c[0x0][0x39c] ;  /* 0x00007380ff0477ac */ /* 0x000e220008000800 */
[----:B------:R-:W-:Y:S01]  /*33980*/  IADD3 R10, P6, PT, R31, R30, RZ ;  /* 0x0000001e1f0a7210 */ /* 0x000fe20007fde0ff */
[----:B------:R2:W-:Y:S01]  /*33990*/  @P5 STG.E.U8 desc[UR22][R8.64], R37 ;  /* 0x0000002508005986 */ /* 0x0005e2000c101116 */
[----:B------:R-:W-:-:S02]  /*339a0*/  LOP3.LUT R34, R0, 0x2a, RZ, 0xfc, !PT ;  /* 0x0000002a00227812 */ /* 0x000fc400078efcff */
[----:B------:R-:W-:Y:S01]  /*339b0*/  LEA.HI.X.SX32 R11, R31, R28, 0x1, P6 ;  /* 0x0000001c1f0b7211 */ /* 0x000fe200030f0eff */
[----:B------:R-:W-:Y:S01]  /*339c0*/  IMAD R31, R29, 0x2, R3 ;  /* 0x000000021d1f7824 */ /* 0x000fe200078e0203 */
[----:B-1----:R-:W-:Y:S02]  /*339d0*/  PRMT R35, R16, 0x7772, RZ ;  /* 0x0000777210237816 */ /* 0x002fe400000000ff */
[----:B----4-:R-:W-:Y:S01]  /*339e0*/  ISETP.LT.AND P5, PT, R34, UR6, !P0 ;  /* 0x0000000622007c0c */ /* 0x010fe2000c7a1270 */
[----:B------:R-:W1:Y:S01]  /*339f0*/  LDCU UR6, c[0x0][0x39c] ;  /* 0x00007380ff0677ac */ /* 0x000e620008000800 */
[----:B------:R-:W-:Y:S01]  /*33a00*/  LOP3.LUT R34, R0, 0x2c, RZ, 0xfc, !PT ;  /* 0x0000002c00227812 */ /* 0x000fe200078efcff */
[----:B------:R3:W-:Y:S01]  /*33a10*/  @P1 STG.E.U8 desc[UR22][R10.64], R35 ;  /* 0x000000230a001986 */ /* 0x0007e2000c101116 */
[C---:B------:R-:W-:Y:S02]  /*33a20*/  IADD3 R32, P6, PT, R3.reuse, R30, RZ ;  /* 0x0000001e03207210 */ /* 0x040fe40007fde0ff */
[----:B------:R-:W-:Y:S01]  /*33a30*/  ISETP.LT.AND P1, PT, R34, UR5, !P0 ;  /* 0x0000000522007c0c */ /* 0x000fe2000c721270 */
[----:B------:R-:W4:Y:S01]  /*33a40*/  LDCU UR5, c[0x0][0x39c] ;  /* 0x00007380ff0577ac */ /* 0x000f220008000800 */
[----:B------:R-:W-:Y:S01]  /*33a50*/  LEA.HI.X.SX32 R33, R3, R28, 0x1, P6 ;  /* 0x0000001c03217211 */ /* 0x000fe200030f0eff */
[----:B------:R-:W-:Y:S01]  /*33a60*/  IMAD R3, R29, 0x2, R31 ;  /* 0x000000021d037824 */ /* 0x000fe200078e021f */
[----:B--2---:R-:W-:-:S02]  /*33a70*/  PRMT R37, R16, 0x7773, RZ ;  /* 0x0000777310257816 */ /* 0x004fc400000000ff */
[C---:B------:R-:W-:Y:S02]  /*33a80*/  IADD3 R8, P6, PT, R31.reuse, R30, RZ ;  /* 0x0000001e1f087210 */ /* 0x040fe40007fde0ff */
[----:B------:R-:W-:Y:S01]  /*33a90*/  LOP3.LUT R16, R0, 0x2e, RZ, 0xfc, !PT ;  /* 0x0000002e00107812 */ /* 0x000fe200078efcff */
[----:B------:R2:W-:Y:S01]  /*33aa0*/  @P3 STG.E.U8 desc[UR22][R32.64], R37 ;  /* 0x0000002520003986 */ /* 0x0005e2000c101116 */
[----:B------:R-:W-:Y:S01]  /*33ab0*/  LEA.HI.X.SX32 R9, R31, R28, 0x1, P6 ;  /* 0x0000001c1f097211 */ /* 0x000fe200030f0eff */
[----:B------:R-:W-:Y:S01]  /*33ac0*/  IMAD R31, R29, 0x2, R3 ;  /* 0x000000021d1f7824 */ /* 0x000fe200078e0203 */
[----:B---3--:R-:W-:Y:S02]  /*33ad0*/  PRMT R35, R17, 0x7770, RZ ;  /* 0x0000777011237816 */ /* 0x008fe400000000ff */
[----:B0-----:R-:W-:Y:S01]  /*33ae0*/  ISETP.LT.AND P3, PT, R16, UR4, !P0 ;  /* 0x0000000410007c0c */ /* 0x001fe2000c761270 */
[----:B------:R-:W0:Y:S01]  /*33af0*/  LDCU UR4, c[0x0][0x39c] ;  /* 0x00007380ff0477ac */ /* 0x000e220008000800 */
[----:B------:R-:W-:Y:S01]  /*33b00*/  IADD3 R10, P6, PT, R3, R30, RZ ;  /* 0x0000001e030a7210 */ /* 0x000fe20007fde0ff */
[----:B------:R3:W-:Y:S01]  /*33b10*/  @P4 STG.E.U8 desc[UR22][R8.64], R35 ;  /* 0x0000002308004986 */ /* 0x0007e2000c101116 */
[----:B------:R-:W-:-:S02]  /*33b20*/  LOP3.LUT R16, R0, 0x30, RZ, 0xfc, !PT ;  /* 0x0000003000107812 */ /* 0x000fc400078efcff */
[----:B------:R-:W-:Y:S01]  /*33b30*/  LEA.HI.X.SX32 R11, R3, R28, 0x1, P6 ;  /* 0x0000001c030b7211 */ /* 0x000fe200030f0eff */
[----:B------:R-:W-:Y:S01]  /*33b40*/  IMAD R3, R29, 0x2, R31 ;  /* 0x000000021d037824 */ /* 0x000fe200078e021f */
[----:B----4-:R-:W-:Y:S01]  /*33b50*/  ISETP.LT.AND P4, PT, R16, UR5, !P0 ;  /* 0x0000000510007c0c */ /* 0x010fe2000c781270 */
[----:B------:R-:W4:Y:S01]  /*33b60*/  LDCU UR5, c[0x0][0x39c] ;  /* 0x00007380ff0577ac */ /* 0x000f220008000800 */
[----:B--2---:R-:W-:Y:S02]  /*33b70*/  IADD3 R32, P6, PT, R31, R30, RZ ;  /* 0x0000001e1f207210 */ /* 0x004fe40007fde0ff */
[----:B------:R-:W-:Y:S02]  /*33b80*/  PRMT R37, R17, 0x7771, RZ ;  /* 0x0000777111257816 */ /* 0x000fe400000000ff */
[----:B------:R-:W-:Y:S02]  /*33b90*/  LOP3.LUT R16, R0, 0x32, RZ, 0xfc, !PT ;  /* 0x0000003200107812 */ /* 0x000fe400078efcff */
[----:B------:R-:W-:Y:S01]  /*33ba0*/  LEA.HI.X.SX32 R33, R31, R28, 0x1, P6 ;  /* 0x0000001c1f217211 */ /* 0x000fe200030f0eff */
[----:B------:R-:W-:Y:S01]  /*33bb0*/  IMAD R31, R29, 0x2, R3 ;  /* 0x000000021d1f7824 */ /* 0x000fe200078e0203 */
[----:B---3--:R-:W-:Y:S01]  /*33bc0*/  IADD3 R8, P6, PT, R3, R30, RZ ;  /* 0x0000001e03087210 */ /* 0x008fe20007fde0ff */
[----:B------:R2:W-:Y:S01]  /*33bd0*/  @P5 STG.E.U8 desc[UR22][R10.64], R37 ;  /* 0x000000250a005986 */ /* 0x0005e2000c101116 */
[----:B------:R-:W-:-:S02]  /*33be0*/  PRMT R35, R17, 0x7772, RZ ;  /* 0x0000777211237816 */ /* 0x000fc400000000ff */
[----:B-1----:R-:W-:Y:S01]  /*33bf0*/  ISETP.LT.AND P5, PT, R16, UR6, !P0 ;  /* 0x0000000610007c0c */ /* 0x002fe2000c7a1270 */
[----:B------:R-:W1:Y:S01]  /*33c00*/  LDCU UR6, c[0x0][0x39c] ;  /* 0x00007380ff0677ac */ /* 0x000e620008000800 */
[----:B------:R-:W-:Y:S01]  /*33c10*/  LOP3.LUT R16, R0, 0x34, RZ, 0xfc, !PT ;  /* 0x0000003400107812 */ /* 0x000fe200078efcff */
[----:B------:R3:W-:Y:S01]  /*33c20*/  @P1 STG.E.U8 desc[UR22][R32.64], R35 ;  /* 0x0000002320001986 */ /* 0x0007e2000c101116 */
[----:B------:R-:W-:Y:S02]  /*33c30*/  LEA.HI.X.SX32 R9, R3, R28, 0x1, P6 ;  /* 0x0000001c03097211 */ /* 0x000fe400030f0eff */
[----:B------:R-:W-:Y:S02]  /*33c40*/  PRMT R3, R17, 0x7773, RZ ;  /* 0x0000777311037816 */ /* 0x000fe400000000ff */
[----:B0-----:R-:W-:Y:S01]  /*33c50*/  ISETP.LT.AND P1, PT, R16, UR4, !P0 ;  /* 0x0000000410007c0c */ /* 0x001fe2000c721270 */
[----:B------:R-:W0:Y:S01]  /*33c60*/  LDCU UR4, c[0x0][0x39c] ;  /* 0x00007380ff0477ac */ /* 0x000e220008000800 */
[----:B--2---:R-:W-:Y:S01]  /*33c70*/  IADD3 R10, P6, PT, R31, R30, RZ ;  /* 0x0000001e1f0a7210 */ /* 0x004fe20007fde0ff */
[----:B------:R2:W-:Y:S01]  /*33c80*/  @P3 STG.E.U8 desc[UR22][R8.64], R3 ;  /* 0x0000000308003986 */ /* 0x0005e2000c101116 */
[----:B------:R-:W-:-:S02]  /*33c90*/  LOP3.LUT R16, R0, 0x36, RZ, 0xfc, !PT ;  /* 0x0000003600107812 */ /* 0x000fc400078efcff */
[----:B------:R-:W-:Y:S01]  /*33ca0*/  LEA.HI.X.SX32 R11, R31, R28, 0x1, P6 ;  /* 0x0000001c1f0b7211 */ /* 0x000fe200030f0eff */
[----:B------:R-:W-:Y:S01]  /*33cb0*/  IMAD R31, R29, 0x2, R31 ;  /* 0x000000021d1f7824 */ /* 0x000fe200078e021f */
[----:B---3--:R-:W-:Y:S02]  /*33cc0*/  PRMT R35, R18, 0x7770, RZ ;  /* 0x0000777012237816 */ /* 0x008fe400000000ff */
[----:B----4-:R-:W-:Y:S01]  /*33cd0*/  ISETP.LT.AND P3, PT, R16, UR5, !P0 ;  /* 0x0000000510007c0c */ /* 0x010fe2000c761270 */
[----:B------:R-:W3:Y:S01]  /*33ce0*/  LDCU UR5, c[0x0][0x39c] ;  /* 0x00007380ff0577ac */ /* 0x000ee20008000800 */
[----:B------:R-:W-:Y:S01]  /*33cf0*/  PRMT R33, R18, 0x7771, RZ ;  /* 0x0000777112217816 */ /* 0x000fe200000000ff */
[----:B------:R4:W-:Y:S01]  /*33d00*/  @P4 STG.E.U8 desc[UR22][R10.64], R35 ;  /* 0x000000230a004986 */ /* 0x0009e2000c101116 */
[----:B------:R-:W-:Y:S01]  /*33d10*/  IADD3 R16, P4, PT, R31, R30, RZ ;  /* 0x0000001e1f107210 */ /* 0x000fe20007f9e0ff */
[----:B--2---:R-:W-:Y:S01]  /*33d20*/  IMAD R3, R29, 0x2, R31 ;  /* 0x000000021d037824 */ /* 0x004fe200078e021f */
[----:B------:R-:W-:-:S02]  /*33d30*/  LOP3.LUT R32, R0, 0x38, RZ, 0xfc, !PT ;  /* 0x0000003800207812 */ /* 0x000fc400078efcff */
[----:B------:R-:W-:Y:S02]  /*33d40*/  LEA.HI.X.SX32 R17, R31, R28, 0x1, P4 ;  /* 0x0000001c1f117211 */ /* 0x000fe400020f0eff */
[C---:B------:R-:W-:Y:S02]  /*33d50*/  IADD3 R8, P6, PT, R3.reuse, R30, RZ ;  /* 0x0000001e03087210 */ /* 0x040fe40007fde0ff */
[----:B------:R-:W-:Y:S01]  /*33d60*/  LOP3.LUT R31, R0, 0x3a, RZ, 0xfc, !PT ;  /* 0x0000003a001f7812 */ /* 0x000fe200078efcff */
[----:B------:R2:W-:Y:S01]  /*33d70*/  @P5 STG.E.U8 desc[UR22][R16.64], R33 ;  /* 0x0000002110005986 */ /* 0x0005e2000c101116 */
[----:B------:R-:W-:Y:S01]  /*33d80*/  LEA.HI.X.SX32 R9, R3, R28, 0x1, P6 ;  /* 0x0000001c03097211 */ /* 0x000fe200030f0eff */
[----:B------:R-:W-:Y:S01]  /*33d90*/  IMAD R3, R29, 0x2, R3 ;  /* 0x000000021d037824 */ /* 0x000fe200078e0203 */
[----:B----4-:R-:W-:Y:S02]  /*33da0*/  PRMT R35, R18, 0x7772, RZ ;  /* 0x0000777212237816 */ /* 0x010fe400000000ff */
[----:B0-----:R-:W-:Y:S01]  /*33db0*/  ISETP.LT.AND P4, PT, R32, UR4, !P0 ;  /* 0x0000000420007c0c */ /* 0x001fe2000c781270 */
[----:B------:R-:W0:Y:S01]  /*33dc0*/  LDCU UR4, c[0x0][0x39c] ;  /* 0x00007380ff0477ac */ /* 0x000e220008000800 */
[----:B-1----:R-:W-:Y:S01]  /*33dd0*/  ISETP.LT.AND P5, PT, R31, UR6, !P0 ;  /* 0x000000061f007c0c */ /* 0x002fe2000c7a1270 */
[----:B------:R-:W-:Y:S01]  /*33de0*/  IMAD R31, R29, 0x2, R3 ;  /* 0x000000021d1f7824 */ /* 0x000fe200078e0203 */
[----:B------:R-:W-:Y:S01]  /*33df0*/  LOP3.LUT R11, R0, 0x3c, RZ, 0xfc, !PT ;  /* 0x0000003c000b7812 */ /* 0x000fe200078efcff */
[----:B------:R1:W-:Y:S01]  /*33e00*/  @P1 STG.E.U8 desc[UR22][R8.64], R35 ;  /* 0x0000002308001986 */ /* 0x0003e2000c101116 */
[----:B------:R-:W-:Y:S01]  /*33e10*/  IADD3 R10, P6, PT, R3, R30, RZ ;  /* 0x0000001e030a7210 */ /* 0x000fe20007fde0ff */
[----:B------:R-:W4:Y:S01]  /*33e20*/  LDCU UR6, c[0x0][0x39c] ;  /* 0x00007380ff0677ac */ /* 0x000f220008000800 */
[----:B---3--:R-:W-:-:S02]  /*33e30*/  ISETP.LT.AND P1, PT, R11, UR5, !P0 ;  /* 0x000000050b007c0c */ /* 0x008fc4000c721270 */
[----:B------:R-:W-:Y:S01]  /*33e40*/  LEA.HI.X.SX32 R11, R3, R28, 0x1, P6 ;  /* 0x0000001c030b7211 */ /* 0x000fe200030f0eff */
[----:B------:R-:W3:Y:S01]  /*33e50*/  LDCU UR5, c[0x0][0x39c] ;  /* 0x00007380ff0577ac */ /* 0x000ee20008000800 */
[----:B--2---:R-:W-:Y:S02]  /*33e60*/  IADD3 R16, P6, PT, R31, R30, RZ ;  /* 0x0000001e1f107210 */ /* 0x004fe40007fde0ff */
[----:B------:R-:W-:Y:S02]  /*33e70*/  PRMT R33, R18, 0x7773, RZ ;  /* 0x0000777312217816 */ /* 0x000fe400000000ff */
[----:B------:R-:W-:Y:S02]  /*33e80*/  PRMT R3, R19, 0x7770, RZ ;  /* 0x0000777013037816 */ /* 0x000fe400000000ff */
[----:B------:R-:W-:Y:S01]  /*33e90*/  LEA.HI.X.SX32 R17, R31, R28, 0x1, P6 ;  /* 0x0000001c1f117211 */ /* 0x000fe200030f0eff */
[----:B------:R-:W-:Y:S01]  /*33ea0*/  IMAD R31, R29, 0x2, R31 ;  /* 0x000000021d1f7824 */ /* 0x000fe200078e021f */
[----:B------:R-:W-:Y:S01]  /*33eb0*/  LOP3.LUT R18, R0, 0x3e, RZ, 0xfc, !PT ;  /* 0x0000003e00127812 */ /* 0x000fe200078efcff */
[----:B------:R2:W-:Y:S01]  /*33ec0*/  @P3 STG.E.U8 desc[UR22][R10.64], R33 ;  /* 0x000000210a003986 */ /* 0x0005e2000c101116 */
[----:B-1----:R-:W-:-:S02]  /*33ed0*/  PRMT R35, R19, 0x7771, RZ ;  /* 0x0000777113237816 */ /* 0x002fc400000000ff */
[----:B0-----:R-:W-:Y:S01]  /*33ee0*/  ISETP.LT.AND P3, PT, R18, UR4, !P0 ;  /* 0x0000000412007c0c */ /* 0x001fe2000c761270 */
[----:B------:R0:W-:Y:S01]  /*33ef0*/  @P4 STG.E.U8 desc[UR22][R16.64], R3 ;  /* 0x0000000310004986 */ /* 0x0001e2000c101116 */
[C---:B------:R-:W-:Y:S01]  /*33f00*/  IADD3 R8, P4, PT, R31.reuse, R30, RZ ;  /* 0x0000001e1f087210 */ /* 0x040fe20007f9e0ff */
[----:B------:R-:W1:Y:S01]  /*33f10*/  LDCU UR4, c[0x0][0x39c] ;  /* 0x00007380ff0477ac */ /* 0x000e620008000800 */
[----:B------:R-:W-:Y:S02]  /*33f20*/  LOP3.LUT R18, R0, 0x42, RZ, 0xfc, !PT ;  /* 0x0000004200127812 */ /* 0x000fe400078efcff */
[----:B------:R-:W-:Y:S01]  /*33f30*/  LEA.HI.X.SX32 R9, R31, R28, 0x1, P4 ;  /* 0x0000001c1f097211 */ /* 0x000fe200020f0eff */
[----:B------:R-:W-:Y:S01]  /*33f40*/  IMAD R31, R29, 0x2, R31 ;  /* 0x000000021d1f7824 */ /* 0x000fe200078e021f */
[----:B---3--:R-:W-:Y:S01]  /*33f50*/  ISETP.LT.AND P4, PT, R18, UR5, !P0 ;  /* 0x0000000512007c0c */ /* 0x008fe2000c781270 */
[----:B------:R-:W3:Y:S01]  /*33f60*/  LDCU UR5, c[0x0][0x39c] ;  /* 0x00007380ff0577ac */ /* 0x000ee20008000800 */
[----:B------:R-:W-:Y:S01]  /*33f70*/  LOP3.LUT R18, R0, 0x44, RZ, 0xfc, !PT ;  /* 0x0000004400127812 */ /* 0x000fe200078efcff */
[----:B------:R1:W-:Y:S01]  /*33f80*/  @P5 STG.E.U8 desc[UR22][R8.64], R35 ;  /* 0x0000002308005986 */ /* 0x0003e2000c101116 */
[----:B--2---:R-:W-:Y:S01]  /*33f90*/  IADD3 R10, P5, PT, R31, R30, RZ ;  /* 0x0000001e1f0a7210 */ /* 0x004fe20007fbe0ff */
[----:B0-----:R-:W-:Y:S01]  /*33fa0*/  IMAD R3, R29, 0x2, R31 ;  /* 0x000000021d037824 */ /* 0x001fe200078e021f */
[----:B------:R-:W-:-:S02]  /*33fb0*/  PRMT R33, R19, 0x7773, RZ ;  /* 0x0000777313217816 */ /* 0x000fc400000000ff */
[----:B------:R-:W-:Y:S02]  /*33fc0*/  LEA.HI.X.SX32 R11, R31, R28, 0x1, P5 ;  /* 0x0000001c1f0b7211 */ /* 0x000fe400028f0eff */
[----:B------:R-:W-:Y:S01]  /*33fd0*/  PRMT R31, R19, 0x7772, RZ ;  /* 0x00007772131f7816 */ /* 0x000fe200000000ff */
[----:B------:R-:W-:Y:S01]  /*33fe0*/  IMAD R19, R29, 0x2, R3 ;  /* 0x000000021d137824 */ /* 0x000fe200078e0203 */
[C---:B------:R-:W-:Y:S02]  /*33ff0*/  IADD3 R16, P5, PT, R3.reuse, R30, RZ ;  /* 0x0000001e03107210 */ /* 0x040fe40007fbe0ff */
[----:B------:R-:W-:Y:S01]  /*34000*/  LOP3.LUT R32, R0, 0x40, RZ, 0xfc, !PT ;  /* 0x0000004000207812 */ /* 0x000fe200078efcff */
[----:B------:R0:W-:Y:S01]  /*34010*/  @P1 STG.E.U8 desc[UR22][R10.64], R31 ;  /* 0x0000001f0a001986 */ /* 0x0001e2000c101116 */
[----:B-1----:R-:W-:Y:S01]  /*34020*/  ISETP.LT.AND P1, PT, R18, UR4, !P0 ;  /* 0x0000000412007c0c */ /* 0x002fe2000c721270 */
[----:B------:R-:W1:Y:S01]  /*34030*/  LDCU UR4, c[0x0][0x39c] ;  /* 0x00007380ff0477ac */ /* 0x000e620008000800 */
[----:B------:R-:W-:Y:S01]  /*34040*/  LEA.HI.X.SX32 R17, R3, R28, 0x1, P5 ;  /* 0x0000001c03117211 */ /* 0x000fe200028f0eff */
[----:B------:R-:W-:Y:S01]  /*34050*/  IMAD R3, R29, 0x2, R19 ;  /* 0x000000021d037824 */ /* 0x000fe200078e0213 */
[----:B----4-:R-:W-:Y:S01]  /*34060*/  ISETP.LT.AND P6, PT, R32, UR6, !P0 ;  /* 0x0000000620007c0c */ /* 0x010fe2000c7c1270 */
[----:B------:R-:W2:Y:S01]  /*34070*/  LDCU UR6, c[0x0][0x39c] ;  /* 0x00007380ff0677ac */ /* 0x000ea20008000800 */
[----:B------:R-:W-:Y:S01]  /*34080*/  IADD3 R8, P5, PT, R19, R30, RZ ;  /* 0x0000001e13087210 */ /* 0x000fe20007fbe0ff */
[----:B------:R4:W-:Y:S01]  /*34090*/  @P3 STG.E.U8 desc[UR22][R16.64], R33 ;  /* 0x0000002110003986 */ /* 0x0009e2000c101116 */
[----:B------:R-:W-:-:S02]  /*340a0*/  LOP3.LUT R18, R0, 0x46, RZ, 0xfc, !PT ;  /* 0x0000004600127812 */ /* 0x000fc400078efcff */
[----:B------:R-:W-:Y:S02]  /*340b0*/  LEA.HI.X.SX32 R9, R19, R28, 0x1, P5 ;  /* 0x0000001c13097211 */ /* 0x000fe400028f0eff */
[C---:B0-----:R-:W-:Y:S02]  /*340c0*/  IADD3 R10, P5, PT, R3.reuse, R30, RZ ;  /* 0x0000001e030a7210 */ /* 0x041fe40007fbe0ff */
[----:B------:R-:W-:Y:S02]  /*340d0*/  PRMT R19, R24, 0x7770, RZ ;  /* 0x0000777018137816 */ /* 0x000fe400000000ff */
[----:B---3--:R-:W-:Y:S01]  /*340e0*/  ISETP.LT.AND P3, PT, R18, UR5, !P0 ;  /* 0x0000000512007c0c */ /* 0x008fe2000c761270 */
[----:B------:R-:W0:Y:S01]  /*340f0*/  LDCU UR5, c[0x0][0x39c] ;  /* 0x00007380ff0577ac */ /* 0x000e220008000800 */
[----:B------:R-:W-:Y:S01]  /*34100*/  LOP3.LUT R18, R0, 0x48, RZ, 0xfc, !PT ;  /* 0x0000004800127812 */ /* 0x000fe200078efcff */
[----:B------:R3:W-:Y:S01]  /*34110*/  @P6 STG.E.U8 desc[UR22][R8.64], R19 ;  /* 0x0000001308006986 */ /* 0x0007e2000c101116 */
[----:B------:R-:W-:Y:S01]  /*34120*/  LEA.HI.X.SX32 R11, R3, R28, 0x1, P5 ;  /* 0x0000001c030b7211 */ /* 0x000fe200028f0eff */
[----:B------:R-:W-:Y:S01]  /*34130*/  IMAD R3, R29, 0x2, R3 ;  /* 0x000000021d037824 */ /* 0x000fe200078e0203 */
[----:B------:R-:W-:-:S02]  /*34140*/  PRMT R31, R24, 0x7771, RZ ;  /* 0x00007771181f7816 */ /* 0x000fc400000000ff */
[----:B-1----:R-:W-:Y:S01]  /*34150*/  ISETP.LT.AND P5, PT, R18, UR4, !P0 ;  /* 0x0000000412007c0c */ /* 0x002fe2000c7a1270 */
[----:B------:R-:W1:Y:S01]  /*34160*/  LDCU UR4, c[0x0][0x39c] ;  /* 0x00007380ff0477ac */ /* 0x000e620008000800 */
[----:B----4-:R-:W-:Y:S01]  /*34170*/  PRMT R33, R24, 0x7772, RZ ;  /* 0x0000777218217816 */ /* 0x010fe200000000ff */
[----:B------:R4:W-:Y:S01]  /*34180*/  @P4 STG.E.U8 desc[UR22][R10.64], R31 ;  /* 0x0000001f0a004986 */ /* 0x0009e2000c101116 */
[----:B------:R-:W-:Y:S02]  /*34190*/  IADD3 R16, P4, PT, R3, R30, RZ ;  /* 0x0000001e03107210 */ /* 0x000fe40007f9e0ff */
[C---:B------:R-:W-:Y:S01]  /*341a0*/  LOP3.LUT R18, R0.reuse, 0x4a, RZ, 0xfc, !PT ;  /* 0x0000004a00127812 */ /* 0x040fe200078efcff */
[----:B---3--:R-:W-:Y:S01]  /*341b0*/  IMAD R19, R29, 0x2, R3 ;  /* 0x000000021d137824 */ /* 0x008fe200078e0203 */
[----:B------:R-:W-:Y:S02]  /*341c0*/  LEA.HI.X.SX32 R17, R3, R28, 0x1, P4 ;  /* 0x0000001c03117211 */ /* 0x000fe400020f0eff */
[----:B------:R-:W-:-:S02]  /*341d0*/  LOP3.LUT R3, R0, 0x4c, RZ, 0xfc, !PT ;  /* 0x0000004c00037812 */ /* 0x000fc400078efcff */
[C---:B------:R-:W-:Y:S01]  /*341e0*/  IADD3 R8, P6, PT, R19.reuse, R30, RZ ;  /* 0x0000001e13087210 */ /* 0x040fe20007fde0ff */
[----:B------:R3:W-:Y:S01]  /*341f0*/  @P1 STG.E.U8 desc[UR22][R16.64], R33 ;  /* 0x0000002110001986 */ /* 0x0007e2000c101116 */
[----:B0-----:R-:W-:Y:S01]  /*34200*/  ISETP.LT.AND P4, PT, R18, UR5, !P0 ;  /* 0x0000000512007c0c */ /* 0x001fe2000c781270 */
[----:B------:R-:W0:Y:S01]  /*34210*/  LDCU UR5, c[0x0][0x39c] ;  /* 0x00007380ff0577ac */ /* 0x000e220008000800 */
[----:B------:R-:W-:Y:S01]  /*34220*/  LEA.HI.X.SX32 R9, R19, R28, 0x1, P6 ;  /* 0x0000001c13097211 */ /* 0x000fe200030f0eff */
[----:B------:R-:W-:Y:S01]  /*34230*/  IMAD R19, R29, 0x2, R19 ;  /* 0x000000021d137824 */ /* 0x000fe200078e0213 */
[----:B----4-:R-:W-:Y:S02]  /*34240*/  PRMT R31, R24, 0x7773, RZ ;  /* 0x00007773181f7816 */ /* 0x010fe400000000ff */
[----:B--2---:R-:W-:Y:S01]  /*34250*/  ISETP.LT.AND P1, PT, R3, UR6, !P0 ;  /* 0x0000000603007c0c */ /* 0x004fe2000c721270 */
[----:B------:R-:W-:Y:S01]  /*34260*/  IMAD R3, R29, 0x2, R19 ;  /* 0x000000021d037824 */ /* 0x000fe200078e0213 */
[----:B------:R-:W-:Y:S01]  /*34270*/  LOP3.LUT R11, R0, 0x4e, RZ, 0xfc, !PT ;  /* 0x0000004e000b7812 */ /* 0x000fe200078efcff */
[----:B------:R2:W-:Y:S01]  /*34280*/  @P3 STG.E.U8 desc[UR22][R8.64], R31 ;  /* 0x0000001f08003986 */ /* 0x0005e2000c101116 */
[----:B------:R-:W-:Y:S01]  /*34290*/  IADD3 R10, P6, PT, R19, R30, RZ ;  /* 0x0000001e130a7210 */ /* 0x000fe20007fde0ff */
[----:B------:R-:W4:Y:S01]  /*342a0*/  LDCU UR6, c[0x0][0x39c] ;  /* 0x00007380ff0677ac */ /* 0x000f220008000800 */
[----:B-1----:R-:W-:-:S02]  /*342b0*/  ISETP.LT.AND P3, PT, R11, UR4, !P0 ;  /* 0x000000040b007c0c */ /* 0x002fc4000c761270 */
[----:B------:R-:W-:Y:S01]  /*342c0*/  LEA.HI.X.SX32 R11, R19, R28, 0x1, P6 ;  /* 0x0000001c130b7211 */ /* 0x000fe200030f0eff */
[----:B------:R-:W1:Y:S01]  /*342d0*/  LDCU UR4, c[0x0][0x39c] ;  /* 0x00007380ff0477ac */ /* 0x000e620008000800 */
[----:B---3--:R-:W-:Y:S02]  /*342e0*/  IADD3 R16, P6, PT, R3, R30, RZ ;  /* 0x0000001e03107210 */ /* 0x008fe40007fde0ff */
[----:B------:R-:W-:Y:S02]  /*342f0*/  PRMT R33, R25, 0x7770, RZ ;  /* 0x0000777019217816 */ /* 0x000fe400000000ff */
[----:B------:R-:W-:Y:S01]  /*34300*/  LEA.HI.X.SX32 R17, R3, R28, 0x1, P6 ;  /* 0x0000001c03117211 */ /* 0x000fe200030f0eff */
[----:B------:R-:W-:Y:S01]  /*34310*/  IMAD R3, R29, 0x2, R3 ;  /* 0x000000021d037824 */ /* 0x000fe200078e0203 */
[----:B--2---:R-:W-:Y:S01]  /*34320*/  PRMT R31, R25, 0x7771, RZ ;  /* 0x00007771191f7816 */ /* 0x004fe200000000ff */
[----:B------:R2:W-:Y:S01]  /*34330*/  @P5 STG.E.U8 desc[UR22][R10.64], R33 ;  /* 0x000000210a005986 */ /* 0x0005e2000c101116 */
[----:B------:R-:W-:Y:S01]  /*34340*/  LOP3.LUT R18, R0, 0x50, RZ, 0xfc, !PT ;  /* 0x0000005000127812 */ /* 0x000fe200078efcff */
[----:B------:R-:W-:Y:S01]  /*34350*/  IMAD R19, R29, 0x2, R3 ;  /* 0x000000021d137824 */ /* 0x000fe200078e0203 */
[----:B------:R-:W-:Y:S01]  /*34360*/  PRMT R35, R26, 0x7772, RZ ;  /* 0x000077721a237816 */ /* 0x000fe200000000ff */
[----:B------:R3:W-:Y:S01]  /*34370*/  @P4 STG.E.U8 desc[UR22][R16.64], R31 ;  /* 0x0000001f10004986 */ /* 0x0007e2000c101116 */
[----:B------:R-:W-:-:S02]  /*34380*/  IADD3 R8, P4, PT, R3, R30, RZ ;  /* 0x0000001e03087210 */ /* 0x000fc40007f9e0ff */
[----:B0-----:R-:W-:Y:S01]  /*34390*/  ISETP.LT.AND P5, PT, R18, UR5, !P0 ;  /* 0x0000000512007c0c */ /* 0x001fe2000c7a1270 */
[----:B------:R-:W0:Y:S01]  /*343a0*/  LDCU UR5, c[0x0][0x39c] ;  /* 0x00007380ff0577ac */ /* 0x000e220008000800 */
[----:B------:R-:W-:Y:S02]  /*343b0*/  LEA.HI.X.SX32 R9, R3, R28, 0x1, P4 ;  /* 0x0000001c03097211 */ /* 0x000fe400020f0eff */
[----:B------:R-:W-:Y:S02]  /*343c0*/  PRMT R3, R25, 0x7772, RZ ;  /* 0x0000777219037816 */ /* 0x000fe400000000ff */
[C---:B--2---:R-:W-:Y:S02]  /*343d0*/  LOP3.LUT R11, R0.reuse, 0x54, RZ, 0xfc, !PT ;  /* 0x00000054000b7812 */ /* 0x044fe400078efcff */
[----:B------:R-:W-:Y:S01]  /*343e0*/  IADD3 R10, P6, PT, R19, R30, RZ ;  /* 0x0000001e130a7210 */ /* 0x000fe20007fde0ff */
[----:B------:R2:W-:Y:S01]  /*343f0*/  @P1 STG.E.U8 desc[UR22][R8.64], R3 ;  /* 0x0000000308001986 */ /* 0x0005e2000c101116 */
[----:B-1----:R-:W-:Y:S01]  /*34400*/  ISETP.LT.AND P1, PT, R11, UR4, !P0 ;  /* 0x000000040b007c0c */ /* 0x002fe2000c721270 */
[----:B------:R-:W1:Y:S01]  /*34410*/  LDCU UR4, c[0x0][0x39c] ;  /* 0x00007380ff0477ac */ /* 0x000e620008000800 */
[----:B------:R-:W-:Y:S01]  /*34420*/  LEA.HI.X.SX32 R11, R19, R28, 0x1, P6 ;  /* 0x0000001c130b7211 */ /* 0x000fe200030f0eff */
[----:B------:R-:W-:Y:S01]  /*34430*/  IMAD R19, R29, 0x2, R19 ;  /* 0x000000021d137824 */ /* 0x000fe200078e0213 */
[----:B------:R-:W-:-:S02]  /*34440*/  LOP3.LUT R18, R0, 0x52, RZ, 0xfc, !PT ;  /* 0x0000005200127812 */ /* 0x000fc400078efcff */
[----:B---3--:R-:W-:Y:S02]  /*34450*/  PRMT R31, R25, 0x7773, RZ ;  /* 0x00007773191f7816 */ /* 0x008fe400000000ff */
[----:B------:R-:W-:Y:S02]  /*34460*/  LOP3.LUT R17, R0, 0x56, RZ, 0xfc, !PT ;  /* 0x0000005600117812 */ /* 0x000fe400078efcff */
[----:B------:R-:W-:Y:S01]  /*34470*/  IADD3 R16, P6, PT, R19, R30, RZ ;  /* 0x0000001e13107210 */ /* 0x000fe20007fde0ff */
[----:B--2---:R-:W-:Y:S01]  /*34480*/  IMAD R3, R29, 0x2, R19 ;  /* 0x000000021d037824 */ /* 0x004fe200078e0213 */
[----:B----4-:R-:W-:Y:S01]  /*34490*/  ISETP.LT.AND P4, PT, R18, UR6, !P0 ;  /* 0x0000000612007c0c */ /* 0x010fe2000c781270 */
[----:B------:R2:W-:Y:S01]  /*344a0*/  @P3 STG.E.U8 desc[UR22][R10.64], R31 ;  /* 0x0000001f0a003986 */ /* 0x0005e2000c101116 */
[----:B0-----:R-:W-:Y:S01]  /*344b0*/  ISETP.LT.AND P3, PT, R17, UR5, !P0 ;  /* 0x0000000511007c0c */ /* 0x001fe2000c761270 */
[----:B------:R-:W0:Y:S01]  /*344c0*/  LDCU UR6, c[0x0][0x39c] ;  /* 0x00007380ff0677ac */ /* 0x000e220008000800 */
[----:B------:R-:W-:-:S02]  /*344d0*/  LEA.HI.X.SX32 R17, R19, R28, 0x1, P6 ;  /* 0x0000001c13117211 */ /* 0x000fc400030f0eff */
[C---:B------:R-:W-:Y:S01]  /*344e0*/  IADD3 R8, P6, PT, R3.reuse, R30, RZ ;  /* 0x0000001e03087210 */ /* 0x040fe20007fde0ff */
[----:B------:R-:W3:Y:S01]  /*344f0*/  LDCU UR5, c[0x0][0x39c] ;  /* 0x00007380ff0577ac */ /* 0x000ee20008000800 */
[----:B------:R-:W-:Y:S02]  /*34500*/  PRMT R25, R26, 0x7770, RZ ;  /* 0x000077701a197816 */ /* 0x000fe400000000ff */
[----:B------:R-:W-:Y:S01]  /*34510*/  LEA.HI.X.SX32 R9, R3, R28, 0x1, P6 ;  /* 0x0000001c03097211 */ /* 0x000fe200030f0eff */
[----:B------:R-:W-:Y:S01]  /*34520*/  IMAD R3, R29, 0x2, R3 ;  /* 0x000000021d037824 */ /* 0x000fe200078e0203 */
[----:B------:R-:W-:Y:S01]  /*34530*/  LOP3.LUT R18, R0, 0x58, RZ, 0xfc, !PT ;  /* 0x0000005800127812 */ /* 0x000fe200078efcff */
[----:B------:R4:W-:Y:S01]  /*34540*/  @P5 STG.E.U8 desc[UR22][R16.64], R25 ;  /* 0x0000001910005986 */ /* 0x0009e2000c101116 */
[----:B--2---:R-:W-:Y:S02]  /*34550*/  PRMT R11, R26, 0x7771, RZ ;  /* 0x000077711a0b7816 */ /* 0x004fe400000000ff */
[----:B-1----:R-:W-:Y:S01]  /*34560*/  ISETP.LT.AND P5, PT, R18, UR4, !P0 ;  /* 0x0000000412007c0c */ /* 0x002fe2000c7a1270 */
[----:B------:R-:W1:Y:S01]  /*34570*/  LDCU UR4, c[0x0][0x39c] ;  /* 0x00007380ff0477ac */ /* 0x000e620008000800 */
[----:B------:R-:W-:Y:S01]  /*34580*/  LOP3.LUT R10, R0, 0x5a, RZ, 0xfc, !PT ;  /* 0x0000005a000a7812 */ /* 0x000fe200078efcff */
[----:B------:R-:W-:Y:S01]  /*34590*/  @P4 STG.E.U8 desc[UR22][R8.64], R11 ;  /* 0x0000000b08004986 */ /* 0x000fe2000c101116 */
[----:B------:R-:W-:-:S02]  /*345a0*/  IADD3 R18, P4, PT, R3, R30, RZ ;  /* 0x0000001e03127210 */ /* 0x000fc40007f9e0ff */
[----:B0-----:R-:W-:Y:S01]  /*345b0*/  ISETP.LT.AND P6, PT, R10, UR6, !P0 ;  /* 0x000000060a007c0c */ /* 0x001fe2000c7c1270 */
[----:B------:R-:W0:Y:S01]  /*345c0*/  LDCU UR6, c[0x0][0x39c] ;  /* 0x00007380ff0677ac */ /* 0x000e220008000800 */
[----:B------:R-:W-:Y:S01]  /*345d0*/  LEA.HI.X.SX32 R19, R3, R28, 0x1, P4 ;  /* 0x0000001c03137211 */ /* 0x000fe200020f0eff */
[----:B------:R-:W-:Y:S01]  /*345e0*/  IMAD R3, R29, 0x2, R3 ;  /* 0x000000021d037824 */ /* 0x000fe200078e0203 */
[----:B------:R-:W-:Y:S02]  /*345f0*/  LOP3.LUT R10, R0, 0x5c, RZ, 0xfc, !PT ;  /* 0x0000005c000a7812 */ /* 0x000fe400078efcff */
[----:B------:R-:W-:Y:S01]  /*34600*/  PRMT R33, R26, 0x7773, RZ ;  /* 0x000077731a217816 */ /* 0x000fe200000000ff */
[----:B------:R2:W-:Y:S01]  /*34610*/  @P1 STG.E.U8 desc[UR22][R18.64], R35 ;  /* 0x0000002312001986 */ /* 0x0005e2000c101116 */
[----:B----4-:R-:W-:Y:S01]  /*34620*/  IADD3 R16, P1, PT, R3, R30, RZ ;  /* 0x0000001e03107210 */ /* 0x010fe20007f3e0ff */
[----:B------:R-:W-:Y:S01]  /*34630*/  IMAD R31, R29, 0x2, R3 ;  /* 0x000000021d1f7824 */ /* 0x000fe200078e0203 */
[----:B---3--:R-:W-:Y:S01]  /*34640*/  ISETP.LT.AND P4, PT, R10, UR5, !P0 ;  /* 0x000000050a007c0c */ /* 0x008fe2000c781270 */
[----:B------:R-:W3:Y:S01]  /*34650*/  LDCU UR5, c[0x0][0x39c] ;  /* 0x00007380ff0577ac */ /* 0x000ee20008000800 */
[----:B------:R-:W-:Y:S01]  /*34660*/  LEA.HI.X.SX32 R17, R3, R28, 0x1, P1 ;  /* 0x0000001c03117211 */ /* 0x000fe200008f0eff */
[----:B------:R-:W4:Y:S01]  /*34670*/  LDS.128 R8, [R2] ;  /* 0x0000000002087984 */ /* 0x000f220000000c00 */
[----:B------:R-:W-:-:S02]  /*34680*/  IADD3 R24, P1, PT, R31, R30, RZ ;  /* 0x0000001e1f187210 */ /* 0x000fc40007f3e0ff */
[----:B------:R-:W-:Y:S01]  /*34690*/  LOP3.LUT R32, R0, 0x5e, RZ, 0xfc, !PT ;  /* 0x0000005e00207812 */ /* 0x000fe200078efcff */
[----:B------:R0:W-:Y:S01]  /*346a0*/  @P3 STG.E.U8 desc[UR22][R16.64], R33 ;  /* 0x0000002110003986 */ /* 0x0001e2000c101116 */
[----:B------:R-:W-:Y:S01]  /*346b0*/  LEA.HI.X.SX32 R25, R31, R28, 0x1, P1 ;  /* 0x0000001c1f197211 */ /* 0x000fe200008f0eff */
[----:B------:R-:W-:Y:S01]  /*346c0*/  IMAD R31, R29, 0x2, R31 ;  /* 0x000000021d1f7824 */ /* 0x000fe200078e021f */
[----:B-1----:R-:W-:Y:S01]  /*346d0*/  ISETP.LT.AND P1, PT, R32, UR4, !P0 ;  /* 0x0000000420007c0c */ /* 0x002fe2000c721270 */
[----:B------:R-:W1:Y:S01]  /*346e0*/  LDCU UR4, c[0x0][0x39c] ;  /* 0x00007380ff0477ac */ /* 0x000e620008000800 */
[----:B------:R-:W-:Y:S02]  /*346f0*/  PRMT R3, R27, 0x7770, RZ ;  /* 0x000077701b037816 */ /* 0x000fe400000000ff */
[----:B--2---:R-:W-:Y:S02]  /*34700*/  IADD3 R18, P3, PT, R31, R30, RZ ;  /* 0x0000001e1f127210 */ /* 0x004fe40007f7e0ff */
[----:B------:R-:W-:Y:S01]  /*34710*/  PRMT R35, R27, 0x7771, RZ ;  /* 0x000077711b237816 */ /* 0x000fe200000000ff */
[----:B------:R2:W-:Y:S01]  /*34720*/  @P5 STG.E.U8 desc[UR22][R24.64], R3 ;  /* 0x0000000318005986 */ /* 0x0005e2000c101116 */
[----:B------:R-:W-:Y:S01]  /*34730*/  LEA.HI.X.SX32 R19, R31, R28, 0x1, P3 ;  /* 0x0000001c1f137211 */ /* 0x000fe200018f0eff */
[----:B------:R-:W-:Y:S01]  /*34740*/  IMAD R31, R29, 0x2, R31 ;  /* 0x000000021d1f7824 */ /* 0x000fe200078e021f */
[----:B------:R-:W-:-:S02]  /*34750*/  LOP3.LUT R32, R0, 0x60, RZ, 0xfc, !PT ;  /* 0x0000006000207812 */ /* 0x000fc400078efcff */
[----:B------:R-:W-:Y:S01]  /*34760*/  LOP3.LUT R26, R0, 0x62, RZ, 0xfc, !PT ;  /* 0x00000062001a7812 */ /* 0x000fe200078efcff */
[----:B------:R1:W-:Y:S01]  /*34770*/  @P6 STG.E.U8 desc[UR22][R18.64], R35 ;  /* 0x0000002312006986 */ /* 0x0003e2000c101116 */
[C---:B0-----:R-:W-:Y:S02]  /*34780*/  IADD3 R16, P6, PT, R31.reuse, R30, RZ ;  /* 0x0000001e1f107210 */ /* 0x041fe40007fde0ff */
[----:B---3--:R-:W-:Y:S01]  /*34790*/  ISETP.LT.AND P3, PT, R32, UR5, !P0 ;  /* 0x0000000520007c0c */ /* 0x008fe2000c761270 */
[----:B------:R-:W0:Y:S01]  /*347a0*/  LDCU UR5, c[0x0][0x39c] ;  /* 0x00007380ff0577ac */ /* 0x000e220008000800 */
[----:B------:R-:W-:Y:S01]  /*347b0*/  LEA.HI.X.SX32 R17, R31, R28, 0x1, P6 ;  /* 0x0000001c1f117211 */ /* 0x000fe200030f0eff */
[----:B--2---:R-:W-:Y:S01]  /*347c0*/  IMAD R3, R29, 0x2, R31 ;  /* 0x000000021d037824 */ /* 0x004fe200078e021f */
[----:B------:R-:W-:Y:S02]  /*347d0*/  PRMT R31, R27, 0x7772, RZ ;  /* 0x000077721b1f7816 */ /* 0x000fe400000000ff */
[----:B------:R-:W-:Y:S01]  /*347e0*/  ISETP.LT.AND P5, PT, R26, UR6, !P0 ;  /* 0x000000061a007c0c */ /* 0x000fe2000c7a1270 */
[----:B------:R-:W2:Y:S01]  /*347f0*/  LDCU UR6, c[0x0][0x39c] ;  /* 0x00007380ff0677ac */ /* 0x000ea20008000800 */
[----:B------:R-:W-:Y:S01]  /*34800*/  LOP3.LUT R26, R0, 0x64, RZ, 0xfc, !PT ;  /* 0x00000064001a7812 */ /* 0x000fe200078efcff */
[----:B------:R3:W-:Y:S01]  /*34810*/  @P4 STG.E.U8 desc[UR22][R16.64], R31 ;  /* 0x0000001f10004986 */ /* 0x0007e2000c101116 */
[----:B------:R-:W-:-:S02]  /*34820*/  IADD3 R24, P6, PT, R3, R30, RZ ;  /* 0x0000001e03187210 */ /* 0x000fc40007fde0ff */
[----:B-1----:R-:W-:Y:S01]  /*34830*/  ISETP.LT.AND P4, PT, R26, UR4, !P0 ;  /* 0x000000041a007c0c */ /* 0x002fe2000c781270 */
[----:B------:R-:W1:Y:S01]  /*34840*/  LDCU UR4, c[0x0][0x39c] ;  /* 0x00007380ff0477ac */ /* 0x000e620008000800 */
[----:B------:R-:W-:Y:S01]  /*34850*/  PRMT R33, R27, 0x7773, RZ ;  /* 0x000077731b217816 */ /* 0x000fe200000000ff */
[----:B------:R-:W-:Y:S01]  /*34860*/  IMAD R27, R29, 0x2, R3 ;  /* 0x000000021d1b7824 */ /* 0x000fe200078e0203 */
[----:B------:R-:W-:Y:S02]  /*34870*/  LEA.HI.X.SX32 R25, R3, R28, 0x1, P6 ;  /* 0x0000001c03197211 */ /* 0x000fe400030f0eff */
[----:B------:R-:W-:Y:S01]  /*34880*/  LOP3.LUT R26, R0, 0x66, RZ, 0xfc, !PT ;  /* 0x00000066001a7812 */ /* 0x000fe200078efcff */
[----:B------:R-:W-:Y:S01]  /*34890*/  IMAD R3, R29, 0x2, R27 ;  /* 0x000000021d037824 */ /* 0x000fe200078e021b */
[C---:B------:R-:W-:Y:S01]  /*348a0*/  IADD3 R18, P6, PT, R27.reuse, R30, RZ ;  /* 0x0000001e1b127210 */ /* 0x040fe20007fde0ff */
[----:B------:R1:W-:Y:S01]  /*348b0*/  @P1 STG.E.U8 desc[UR22][R24.64], R33 ;  /* 0x0000002118001986 */ /* 0x0003e2000c101116 */
[----:B0-----:R-:W-:Y:S01]  /*348c0*/  ISETP.LT.AND P1, PT, R26, UR5, !P0 ;  /* 0x000000051a007c0c */ /* 0x001fe2000c721270 */
[----:B------:R-:W0:Y:S01]  /*348d0*/  LDCU UR5, c[0x0][0x39c] ;  /* 0x00007380ff0577ac */ /* 0x000e220008000800 */
[----:B------:R-:W-:Y:S01]  /*348e0*/  LEA.HI.X.SX32 R19, R27, R28, 0x1, P6 ;  /* 0x0000001c1b137211 */ /* 0x000fe200030f0eff */
[----:B------:R-:W-:Y:S01]  /*348f0*/  IMAD R27, R29, 0x2, R3 ;  /* 0x000000021d1b7824 */ /* 0x000fe200078e0203 */
[----:B----4-:R-:W-:-:S02]  /*34900*/  PRMT R35, R8, 0x7770, RZ ;  /* 0x0000777008237816 */ /* 0x010fc400000000ff */
[C---:B---3--:R-:W-:Y:S02]  /*34910*/  IADD3 R16, P6, PT, R3.reuse, R30, RZ ;  /* 0x0000001e03107210 */ /* 0x048fe40007fde0ff */
[----:B------:R-:W-:Y:S01]  /*34920*/  LOP3.LUT R26, R0, 0x68, RZ, 0xfc, !PT ;  /* 0x00000068001a7812 */ /* 0x000fe200078efcff */
[----:B------:R3:W-:Y:S01]  /*34930*/  @P3 STG.E.U8 desc[UR22][R18.64], R35 ;  /* 0x0000002312003986 */ /* 0x0007e2000c101116 */
[----:B------:R-:W-:Y:S01]  /*34940*/  LEA.HI.X.SX32 R17, R3, R28, 0x1, P6 ;  /* 0x0000001c03117211 */ /* 0x000fe200030f0eff */
[----:B------:R-:W-:Y:S01]  /*34950*/  IMAD R3, R29, 0x2, R27 ;  /* 0x000000021d037824 */ /* 0x000fe200078e021b */
[----:B-1----:R-:W-:Y:S02]  /*34960*/  PRMT R33, R8, 0x7771, RZ ;  /* 0x0000777108217816 */ /* 0x002fe400000000ff */
[----:B------:R-:W-:Y:S01]  /*34970*/  ISETP.LT.AND P3, PT, R26, UR4, !P0 ;  /* 0x000000041a007c0c */ /* 0x000fe2000c761270 */
[----:B------:R-:W1:Y:S01]  /*34980*/  LDCU UR4, c[0x0][0x39c] ;  /* 0x00007380ff0477ac */ /* 0x000e620008000800 */
[----:B------:R-:W-:Y:S01]  /*34990*/  IADD3 R24, P6, PT, R27, R30, RZ ;  /* 0x0000001e1b187210 */ /* 0x000fe20007fde0ff */
[----:B------:R4:W-:Y:S01]  /*349a0*/  @P5 STG.E.U8 desc[UR22][R16.64], R33 ;  /* 0x0000002110005986 */ /* 0x0009e2000c101116 */
[----:B------:R-:W-:-:S02]  /*349b0*/  LOP3.LUT R26, R0, 0x6a, RZ, 0xfc, !PT ;  /* 0x0000006a001a7812 */ /* 0x000fc400078efcff */
[----:B------:R-:W-:Y:S01]  /*349c0*/  LEA.HI.X.SX32 R25, R27, R28, 0x1, P6 ;  /* 0x0000001c1b197211 */ /* 0x000fe200030f0eff */
[----:B------:R-:W-:Y:S01]  /*349d0*/  IMAD R27, R29, 0x2, R3 ;  /* 0x000000021d1b7824 */ /* 0x000fe200078e0203 */
[----:B------:R-:W-:Y:S02]  /*349e0*/  PRMT R31, R8, 0x7772, RZ ;  /* 0x00007772081f7816 */ /* 0x000fe400000000ff */
[----:B--2---:R-:W-:Y:S01]  /*349f0*/  ISETP.LT.AND P5, PT, R26, UR6, !P0 ;  /* 0x000000061a007c0c */ /* 0x004fe2000c7a1270 */
[----:B------:R-:W2:Y:S01]  /*34a00*/  LDCU UR6, c[0x0][0x39c] ;  /* 0x00007380ff0677ac */ /* 0x000ea20008000800 */
[----:B------:R-:W-:Y:S01]  /*34a10*/  LOP3.LUT R26, R0, 0x6c, RZ, 0xfc, !PT ;  /* 0x0000006c001a7812 */ /* 0x000fe200078efcff */
[----:B------:R1:W-:Y:S01]  /*34a20*/  @P4 STG.E.U8 desc[UR22][R24.64], R31 ;  /* 0x0000001f18004986 */ /* 0x0003e2000c101116 */
[C---:B---3--:R-:W-:Y:S02]  /*34a30*/  IADD3 R18, P6, PT, R3.reuse, R30, RZ ;  /* 0x0000001e03127210 */ /* 0x048fe40007fde0ff */
[----:B0-----:R-:W-:Y:S01]  /*34a40*/  ISETP.LT.AND P4, PT, R26, UR5, !P0 ;  /* 0x000000051a007c0c */ /* 0x001fe2000c781270 */
[----:B------:R-:W0:Y:S01]  /*34a50*/  LDCU UR5, c[0x0][0x39c] ;  /* 0x00007380ff0577ac */ /* 0x000e220008000800 */
[----:B------:R-:W-:Y:S01]  /*34a60*/  LEA.HI.X.SX32 R19, R3, R28, 0x1, P6 ;  /* 0x0000001c03137211 */ /* 0x000fe200030f0eff */
[----:B------:R-:W-:Y:S01]  /*34a70*/  IMAD R3, R29, 0x2, R27 ;  /* 0x000000021d037824 */ /* 0x000fe200078e021b */
[----:B----4-:R-:W-:-:S02]  /*34a80*/  PRMT R33, R8, 0x7773, RZ ;  /* 0x0000777308217816 */ /* 0x010fc400000000ff */
[----:B------:R-:W-:Y:S02]  /*34a90*/  LOP3.LUT R8, R0, 0x6e, RZ, 0xfc, !PT ;  /* 0x0000006e00087812 */ /* 0x000fe400078efcff */
[C---:B------:R-:W-:Y:S01]  /*34aa0*/  IADD3 R16, P6, PT, R27.reuse, R30, RZ ;  /* 0x0000001e1b107210 */ /* 0x040fe20007fde0ff */
[----:B------:R3:W-:Y:S01]  /*34ab0*/  @P1 STG.E.U8 desc[UR22][R18.64], R33 ;  /* 0x0000002112001986 */ /* 0x0007e2000c101116 */
[----:B-1----:R-:W-:Y:S01]  /*34ac0*/  ISETP.LT.AND P1, PT, R8, UR4, !P0 ;  /* 0x0000000408007c0c */ /* 0x002fe2000c721270 */
[----:B------:R-:W1:Y:S01]  /*34ad0*/  LDCU UR4, c[0x0][0x39c] ;  /* 0x00007380ff0477ac */ /* 0x000e620008000800 */
[----:B------:R-:W-:Y:S01]  /*34ae0*/  LEA.HI.X.SX32 R17, R27, R28, 0x1, P6 ;  /* 0x0000001c1b117211 */ /* 0x000fe200030f0eff */
[----:B------:R-:W-:Y:S01]  /*34af0*/  IMAD R27, R29, 0x2, R3 ;  /* 0x000000021d1b7824 */ /* 0x000fe200078e0203 */
[----:B------:R-:W-:Y:S02]  /*34b00*/  PRMT R31, R9, 0x7770, RZ ;  /* 0x00007770091f7816 */ /* 0x000fe400000000ff */
[----:B------:R-:W-:-:S02]  /*34b10*/  IADD3 R24, P6, PT, R3, R30, RZ ;  /* 0x0000001e03187210 */ /* 0x000fc40007fde0ff */
        /* <DEDUP_REMOVED lines=12> */
[----:B----4-:R-:W-:Y:S02]  /*34be0*/  PRMT R31, R9, 0x7772, RZ ;  /* 0x00007772091f7816 */ /* 0x010fe400000000ff */
[----:B--2---:R-:W-:Y:S01]  /*34bf0*/  ISETP.LT.AND P5, PT, R8, UR6, !P0 ;  /* 0x0000000608007c0c */ /* 0x004fe2000c7a1270 */
[----:B------:R-:W2:Y:S01]  /*34c00*/  LDCU UR6, c[0x0][0x39c] ;  /* 0x00007380ff0677ac */ /* 0x000ea20008000800 */
[C---:B------:R-:W-:Y:S01]  /*34c10*/  IADD3 R16, P6, PT, R3.reuse, R30, RZ ;  /* 0x0000001e03107210 */ /* 0x040fe20007fde0ff */
[----:B------:R4:W-:Y:S01]  /*34c20*/  @P4 STG.E.U8 desc[UR22][R18.64], R31 ;  /* 0x0000001f12004986 */ /* 0x0009e2000c101116 */
[----:B------:R-:W-:Y:S02]  /*34c30*/  LOP3.LUT R8, R0, 0x74, RZ, 0xfc, !PT ;  /* 0x0000007400087812 */ /* 0x000fe400078efcff */
[----:B------:R-:W-:-:S02]  /*34c40*/  LEA.HI.X.SX32 R17, R3, R28, 0x1, P6 ;  /* 0x0000001c03117211 */ /* 0x000fc400030f0eff */
[----:B-1----:R-:W-:Y:S01]  /*34c50*/  ISETP.LT.AND P4, PT, R8, UR4, !P0 ;  /* 0x0000000408007c0c */ /* 0x002fe2000c781270 */
[----:B------:R-:W1:Y:S01]  /*34c60*/  LDCU UR4, c[0x0][0x39c] ;  /* 0x00007380ff0477ac */ /* 0x000e620008000800 */
[----:B------:R-:W-:Y:S02]  /*34c70*/  IADD3 R8, P6, PT, R27, R30, RZ ;  /* 0x0000001e1b087210 */ /* 0x000fe40007fde0ff */
[----:B------:R-:W-:Y:S02]  /*34c80*/  PRMT R3, R9, 0x7773, RZ ;  /* 0x0000777309037816 */ /* 0x000fe400000000ff */
[----:B---3--:R-:W-:Y:S02]  /*34c90*/  LOP3.LUT R24, R0, 0x76, RZ, 0xfc, !PT ;  /* 0x0000007600187812 */ /* 0x008fe400078efcff */
[----:B------:R-:W-:Y:S01]  /*34ca0*/  LEA.HI.X.SX32 R9, R27, R28, 0x1, P6 ;  /* 0x0000001c1b097211 */ /* 0x000fe200030f0eff */
[----:B------:R-:W-:Y:S01]  /*34cb0*/  IMAD R27, R29, 0x2, R27 ;  /* 0x000000021d1b7824 */ /* 0x000fe200078e021b */
[----:B------:R3:W-:Y:S01]  /*34cc0*/  @P1 STG.E.U8 desc[UR22][R16.64], R3 ;  /* 0x0000000310001986 */ /* 0x0007e2000c101116 */
[----:B0-----:R-:W-:Y:S01]  /*34cd0*/  ISETP.LT.AND P1, PT, R24, UR5, !P0 ;  /* 0x0000000518007c0c */ /* 0x001fe2000c721270 */
[----:B------:R-:W0:Y:S01]  /*34ce0*/  LDCU UR5, c[0x0][0x39c] ;  /* 0x00007380ff0577ac */ /* 0x000e220008000800 */
[----:B------:R-:W-:-:S02]  /*34cf0*/  PRMT R25, R10, 0x7770, RZ ;  /* 0x000077700a197816 */ /* 0x000fc400000000ff */
[----:B------:R-:W-:Y:S02]  /*34d00*/  LOP3.LUT R24, R0, 0x78, RZ, 0xfc, !PT ;  /* 0x0000007800187812 */ /* 0x000fe400078efcff */
[C---:B----4-:R-:W-:Y:S01]  /*34d10*/  PRMT R31, R10.reuse, 0x7772, RZ ;  /* 0x000077720a1f7816 */ /* 0x050fe200000000ff */
[----:B------:R4:W-:Y:S01]  /*34d20*/  @P3 STG.E.U8 desc[UR22][R8.64], R25 ;  /* 0x0000001908003986 */ /* 0x0009e2000c101116 */
[----:B------:R-:W-:Y:S02]  /*34d30*/  IADD3 R18, P3, PT, R27, R30, RZ ;  /* 0x0000001e1b127210 */ /* 0x000fe40007f7e0ff */
[----:B------:R-:W-:Y:S01]  /*34d40*/  PRMT R33, R11, 0x7771, RZ ;  /* 0x000077710b217816 */ /* 0x000fe200000000ff */
[----:B---3--:R-:W-:Y:S01]  /*34d50*/  IMAD R3, R29, 0x2, R27 ;  /* 0x000000021d037824 */ /* 0x008fe200078e021b */
[----:B------:R-:W-:Y:S02]  /*34d60*/  LEA.HI.X.SX32 R19, R27, R28, 0x1, P3 ;  /* 0x0000001c1b137211 */ /* 0x000fe400018f0eff */
[----:B------:R-:W-:-:S02]  /*34d70*/  PRMT R27, R10, 0x7771, RZ ;  /* 0x000077710a1b7816 */ /* 0x000fc400000000ff */
[C---:B------:R-:W-:Y:S02]  /*34d80*/  IADD3 R16, P6, PT, R3.reuse, R30, RZ ;  /* 0x0000001e03107210 */ /* 0x040fe40007fde0ff */
[----:B-1----:R-:W-:Y:S01]  /*34d90*/  ISETP.LT.AND P3, PT, R24, UR4, !P0 ;  /* 0x0000000418007c0c */ /* 0x002fe2000c761270 */
[----:B------:R-:W1:Y:S01]  /*34da0*/  LDCU UR4, c[0x0][0x39c] ;  /* 0x00007380ff0477ac */ /* 0x000e620008000800 */
[----:B------:R-:W-:Y:S01]  /*34db0*/  LEA.HI.X.SX32 R17, R3, R28, 0x1, P6 ;  /* 0x0000001c03117211 */ /* 0x000fe200030f0eff */
[C---:B------:R-:W-:Y:S01]  /*34dc0*/  IMAD R3, R29.reuse, 0x2, R3 ;  /* 0x000000021d037824 */ /* 0x040fe200078e0203 */
[C---:B----4-:R-:W-:Y:S01]  /*34dd0*/  LOP3.LUT R9, R0.reuse, 0x7c, RZ, 0xfc, !PT ;  /* 0x0000007c00097812 */ /* 0x050fe200078efcff */
[----:B------:R3:W-:Y:S01]  /*34de0*/  @P5 STG.E.U8 desc[UR22][R18.64], R27 ;  /* 0x0000001b12005986 */ /* 0x0007e2000c101116 */
[----:B------:R-:W-:Y:S01]  /*34df0*/  LOP3.LUT R24, R0, 0x7a, RZ, 0xfc, !PT ;  /* 0x0000007a00187812 */ /* 0x000fe200078efcff */
[----:B------:R-:W-:Y:S01]  /*34e00*/  IMAD R25, R29, 0x2, R3 ;  /* 0x000000021d197824 */ /* 0x000fe200078e0203 */
[----:B------:R-:W-:Y:S01]  /*34e10*/  IADD3 R8, P6, PT, R3, R30, RZ ;  /* 0x0000001e03087210 */ /* 0x000fe20007fde0ff */
[----:B------:R4:W-:Y:S01]  /*34e20*/  @P4 STG.E.U8 desc[UR22][R16.64], R31 ;  /* 0x0000001f10004986 */ /* 0x0009e2000c101116 */
[----:B0-----:R-:W-:Y:S01]  /*34e30*/  ISETP.LT.AND P4, PT, R9, UR5, !P0 ;  /* 0x0000000509007c0c */ /* 0x001fe2000c781270 */
[----:B------:R-:W0:Y:S01]  /*34e40*/  LDCU UR5, c[0x0][0x39c] ;  /* 0x00007380ff0577ac */ /* 0x000e220008000800 */
[----:B------:R-:W-:-:S02]  /*34e50*/  LEA.HI.X.SX32 R9, R3, R28, 0x1, P6 ;  /* 0x0000001c03097211 */ /* 0x000fc400030f0eff */
[----:B------:R-:W-:Y:S02]  /*34e60*/  PRMT R3, R11, 0x7770, RZ ;  /* 0x000077700b037816 */ /* 0x000fe400000000ff */
[----:B--2---:R-:W-:Y:S01]  /*34e70*/  ISETP.LT.AND P5, PT, R24, UR6, !P0 ;  /* 0x0000000618007c0c */ /* 0x004fe2000c7a1270 */
[----:B------:R-:W2:Y:S01]  /*34e80*/  LDCU UR6, c[0x0][0x39c] ;  /* 0x00007380ff0677ac */ /* 0x000ea20008000800 */
[C---:B---3--:R-:W-:Y:S02]  /*34e90*/  IADD3 R18, P6, PT, R25.reuse, R30, RZ ;  /* 0x0000001e19127210 */ /* 0x048fe40007fde0ff */
[----:B------:R-:W-:Y:S02]  /*34ea0*/  PRMT R27, R10, 0x7773, RZ ;  /* 0x000077730a1b7816 */ /* 0x000fe400000000ff */
[----:B------:R-:W-:Y:S01]  /*34eb0*/  LEA.HI.X.SX32 R19, R25, R28, 0x1, P6 ;  /* 0x0000001c19137211 */ /* 0x000fe200030f0eff */
[----:B------:R-:W-:Y:S01]  /*34ec0*/  IMAD R25, R29, 0x2, R25 ;  /* 0x000000021d197824 */ /* 0x000fe200078e0219 */
[----:B------:R-:W-:Y:S01]  /*34ed0*/  LOP3.LUT R10, R0, 0x7e, RZ, 0xfc, !PT ;  /* 0x0000007e000a7812 */ /* 0x000fe200078efcff */
[----:B------:R3:W-:Y:S01]  /*34ee0*/  @P1 STG.E.U8 desc[UR22][R8.64], R27 ;  /* 0x0000001b08001986 */ /* 0x0007e2000c101116 */
[----:B----4-:R-:W-:-:S02]  /*34ef0*/  PRMT R31, R11, 0x7772, RZ ;  /* 0x000077720b1f7816 */ /* 0x010fc400000000ff */
[----:B-1----:R-:W-:Y:S01]  /*34f00*/  ISETP.LT.AND P1, PT, R10, UR4, !P0 ;  /* 0x000000040a007c0c */ /* 0x002fe2000c721270 */
[----:B------:R1:W-:Y:S01]  /*34f10*/  @P3 STG.E.U8 desc[UR22][R18.64], R3 ;  /* 0x0000000312003986 */ /* 0x0003e2000c101116 */
[C---:B------:R-:W-:Y:S01]  /*34f20*/  IADD3 R16, P3, PT, R25.reuse, R30, RZ ;  /* 0x0000001e19107210 */ /* 0x040fe20007f7e0ff */
[----:B------:R-:W4:Y:S01]  /*34f30*/  LDCU UR4, c[0x0][0x39c] ;  /* 0x00007380ff0477ac */ /* 0x000f220008000800 */
[----:B------:R-:W-:Y:S02]  /*34f40*/  LOP3.LUT R10, R0, 0x82, RZ, 0xfc, !PT ;  /* 0x00000082000a7812 */ /* 0x000fe400078efcff */
[----:B------:R-:W-:Y:S01]  /*34f50*/  LEA.HI.X.SX32 R17, R25, R28, 0x1, P3 ;  /* 0x0000001c19117211 */ /* 0x000fe200018f0eff */
[----:B------:R-:W-:Y:S01]  /*34f60*/  IMAD R25, R29, 0x2, R25 ;  /* 0x000000021d197824 */ /* 0x000fe200078e0219 */
[----:B0-----:R-:W-:Y:S01]  /*34f70*/  ISETP.LT.AND P6, PT, R10, UR5, !P0 ;  /* 0x000000050a007c0c */ /* 0x001fe2000c7c1270 */
[----:B------:R-:W0:Y:S01]  /*34f80*/  LDCU UR5, c[0x0][0x39c] ;  /* 0x00007380ff0577ac */ /* 0x000e220008000800 */
[C---:B------:R-:W-:Y:S01]  /*34f90*/  LOP3.LUT R24, R0.reuse, 0x80, RZ, 0xfc, !PT ;  /* 0x0000008000187812 */ /* 0x040fe200078efcff */
[----:B------:R0:W-:Y:S01]  /*34fa0*/  @P5 STG.E.U8 desc[UR22][R16.64], R33 ;  /* 0x0000002110005986 */ /* 0x0001e2000c101116 */
[----:B---3--:R-:W-:Y:S01]  /*34fb0*/  IADD3 R8, P5, PT, R25, R30, RZ ;  /* 0x0000001e19087210 */ /* 0x008fe20007fbe0ff */
[----:B-1----:R-:W-:Y:S01]  /*34fc0*/  IMAD R3, R29, 0x2, R25 ;  /* 0x000000021d037824 */ /* 0x002fe200078e0219 */
[----:B------:R-:W-:-:S02]  /*34fd0*/  LOP3.LUT R18, R0, 0x84, RZ, 0xfc, !PT ;  /* 0x0000008400127812 */ /* 0x000fc400078efcff */
[----:B------:R-:W-:Y:S01]  /*34fe0*/  LEA.HI.X.SX32 R9, R25, R28, 0x1, P5 ;  /* 0x0000001c19097211 */ /* 0x000fe200028f0eff */
[----:B------:R-:W-:Y:S01]  /*34ff0*/  IMAD R19, R29, 0x2, R3 ;  /* 0x000000021d137824 */ /* 0x000fe200078e0203 */
[----:B------:R-:W-:Y:S02]  /*35000*/  IADD3 R10, P5, PT, R3, R30, RZ ;  /* 0x0000001e030a7210 */ /* 0x000fe40007fbe0ff */
[----:B------:R-:W-:Y:S01]  /*35010*/  PRMT R27, R11, 0x7773, RZ ;  /* 0x000077730b1b7816 */ /* 0x000fe200000000ff */
[----:B------:R1:W-:Y:S01]  /*35020*/  @P4 STG.E.U8 desc[UR22][R8.64], R31 ;  /* 0x0000001f08004986 */ /* 0x0003e2000c101116 */
[----:B----4-:R-:W-:Y:S01]  /*35030*/  ISETP.LT.AND P4, PT, R18, UR4, !P0 ;  /* 0x0000000412007c0c */ /* 0x010fe2000c781270 */
[----:B------:R-:W3:Y:S01]  /*35040*/  LDCU UR4, c[0x0][0x39c] ;  /* 0x00007380ff0477ac */ /* 0x000ee20008000800 */
[----:B------:R-:W-:Y:S01]  /*35050*/  LEA.HI.X.SX32 R11, R3, R28, 0x1, P5 ;  /* 0x0000001c030b7211 */ /* 0x000fe200028f0eff */
[----:B------:R-:W-:Y:S01]  /*35060*/  IMAD R3, R29, 0x2, R19 ;  /* 0x000000021d037824 */ /* 0x000fe200078e0213 */
[----:B--2---:R-:W-:Y:S01]  /*35070*/  ISETP.LT.AND P3, PT, R24, UR6, !P0 ;  /* 0x0000000618007c0c */ /* 0x004fe2000c761270 */
[----:B------:R-:W2:Y:S01]  /*35080*/  LDCU UR6, c[0x0][0x39c] ;  /* 0x00007380ff0677ac */ /* 0x000ea20008000800 */
[----:B------:R-:W-:Y:S01]  /*35090*/  LOP3.LUT R18, R0, 0x86, RZ, 0xfc, !PT ;  /* 0x0000008600127812 */ /* 0x000fe200078efcff */
[----:B------:R4:W-:Y:S01]  /*350a0*/  @P1 STG.E.U8 desc[UR22][R10.64], R27 ;  /* 0x0000001b0a001986 */ /* 0x0009e2000c101116 */
[----:B0-----:R-:W-:-:S02]  /*350b0*/  IADD3 R16, P5, PT, R19, R30, RZ ;  /* 0x0000001e13107210 */ /* 0x001fc40007fbe0ff */
[----:B------:R-:W-:Y:S01]  /*350c0*/  ISETP.LT.AND P1, PT, R18, UR5, !P0 ;  /* 0x0000000512007c0c */ /* 0x000fe2000c721270 */
[----:B------:R-:W0:Y:S01]  /*350d0*/  LDCU UR5, c[0x0][0x39c] ;  /* 0x00007380ff0577ac */ /* 0x000e220008000800 */
[----:B------:R-:W-:Y:S01]  /*350e0*/  LEA.HI.X.SX32 R17, R19, R28, 0x1, P5 ;  /* 0x0000001c13117211 */ /* 0x000fe200028f0eff */
[----:B------:R-:W-:Y:S01]  /*350f0*/  IMAD R19, R29, 0x2, R3 ;  /* 0x000000021d137824 */ /* 0x000fe200078e0203 */
[----:B------:R-:W-:Y:S02]  /*35100*/  PRMT R25, R4, 0x7770, RZ ;  /* 0x0000777004197816 */ /* 0x000fe400000000ff */
[C---:B-1----:R-:W-:Y:S02]  /*35110*/  IADD3 R8, P5, PT, R3.reuse, R30, RZ ;  /* 0x0000001e03087210 */ /* 0x042fe40007fbe0ff */
[----:B------:R-:W-:Y:S01]  /*35120*/  LOP3.LUT R18, R0, 0x88, RZ, 0xfc, !PT ;  /* 0x0000008800127812 */ /* 0x000fe200078efcff */
[----:B------:R1:W-:Y:S01]  /*35130*/  @P3 STG.E.U8 desc[UR22][R16.64], R25 ;  /* 0x0000001910003986 */ /* 0x0003e2000c101116 */
[----:B------:R-:W-:Y:S01]  /*35140*/  LEA.HI.X.SX32 R9, R3, R28, 0x1, P5 ;  /* 0x0000001c03097211 */ /* 0x000fe200028f0eff */
[----:B------:R-:W-:Y:S01]  /*35150*/  IMAD R3, R29, 0x2, R19 ;  /* 0x000000021d037824 */ /* 0x000fe200078e0213 */
[----:B---3--:R-:W-:Y:S01]  /*35160*/  ISETP.LT.AND P3, PT, R18, UR4, !P0 ;  /* 0x0000000412007c0c */ /* 0x008fe2000c761270 */
[----:B------:R-:W3:Y:S01]  /*35170*/  LDCU UR4, c[0x0][0x39c] ;  /* 0x00007380ff0477ac */ /* 0x000ee20008000800 */
[----:B----4-:R-:W-:-:S02]  /*35180*/  IADD3 R10, P5, PT, R19, R30, RZ ;  /* 0x0000001e130a7210 */ /* 0x010fc40007fbe0ff */
[----:B------:R-:W-:Y:S02]  /*35190*/  LOP3.LUT R18, R0, 0x8a, RZ, 0xfc, !PT ;  /* 0x0000008a00127812 */ /* 0x000fe400078efcff */
[C---:B------:R-:W-:Y:S02]  /*351a0*/  PRMT R27, R4.reuse, 0x7771, RZ ;  /* 0x00007771041b7816 */ /* 0x040fe400000000ff */
[----:B------:R-:W-:Y:S01]  /*351b0*/  LEA.HI.X.SX32 R11, R19, R28, 0x1, P5 ;  /* 0x0000001c130b7211 */ /* 0x000fe200028f0eff */
[----:B------:R-:W-:Y:S01]  /*351c0*/  IMAD R19, R29, 0x2, R3 ;  /* 0x000000021d137824 */ /* 0x000fe200078e0203 */
[----:B-1----:R-:W-:Y:S01]  /*351d0*/  PRMT R25, R4, 0x7772, RZ ;  /* 0x0000777204197816 */ /* 0x002fe200000000ff */
[----:B------:R1:W-:Y:S01]  /*351e0*/  @P6 STG.E.U8 desc[UR22][R8.64], R27 ;  /* 0x0000001b08006986 */ /* 0x0003e2000c101116 */
[----:B--2---:R-:W-:Y:S01]  /*351f0*/  ISETP.LT.AND P5, PT, R18, UR6, !P0 ;  /* 0x0000000612007c0c */ /* 0x004fe2000c7a1270 */
[----:B------:R-:W2:Y:S01]  /*35200*/  LDCU UR6, c[0x0][0x39c] ;  /* 0x00007380ff0677ac */ /* 0x000ea20008000800 */
[----:B------:R-:W-:Y:S01]  /*35210*/  LOP3.LUT R18, R0, 0x8c, RZ, 0xfc, !PT ;  /* 0x0000008c00127812 */ /* 0x000fe200078efcff */
[----:B------:R4:W-:Y:S01]  /*35220*/  @P4 STG.E.U8 desc[UR22][R10.64], R25 ;  /* 0x000000190a004986 */ /* 0x0009e2000c101116 */
[----:B------:R-:W-:-:S02]  /*35230*/  IADD3 R16, P6, PT, R3, R30, RZ ;  /* 0x0000001e03107210 */ /* 0x000fc40007fde0ff */
[----:B0-----:R-:W-:Y:S01]  /*35240*/  ISETP.LT.AND P4, PT, R18, UR5, !P0 ;  /* 0x0000000512007c0c */ /* 0x001fe2000c781270 */
[----:B------:R-:W0:Y:S01]  /*35250*/  LDCU UR5, c[0x0][0x39c] ;  /* 0x00007380ff0577ac */ /* 0x000e220008000800 */
[----:B------:R-:W-:Y:S01]  /*35260*/  LEA.HI.X.SX32 R17, R3, R28, 0x1, P6 ;  /* 0x0000001c03117211 */ /* 0x000fe200030f0eff */
[----:B------:R-:W-:Y:S01]  /*35270*/  IMAD R3, R29, 0x2, R19 ;  /* 0x000000021d037824 */ /* 0x000fe200078e0213 */
[----:B-1----:R-:W-:Y:S02]  /*35280*/  PRMT R27, R4, 0x7773, RZ ;  /* 0x00007773041b7816 */ /* 0x002fe400000000ff */
[----:B------:R-:W-:Y:S02]  /*35290*/  LOP3.LUT R4, R0, 0x8e, RZ, 0xfc, !PT ;  /* 0x0000008e00047812 */ /* 0x000fe400078efcff */
[C---:B------:R-:W-:Y:S01]  /*352a0*/  IADD3 R8, P6, PT, R19.reuse, R30, RZ ;  /* 0x0000001e13087210 */ /* 0x040fe20007fde0ff */
[----:B------:R1:W-:Y:S01]  /*352b0*/  @P1 STG.E.U8 desc[UR22][R16.64], R27 ;  /* 0x0000001b10001986 */ /* 0x0003e2000c101116 */
[----:B---3--:R-:W-:Y:S01]  /*352c0*/  ISETP.LT.AND P1, PT, R4, UR4, !P0 ;  /* 0x0000000404007c0c */ /* 0x008fe2000c721270 */
[----:B------:R-:W3:Y:S01]  /*352d0*/  LDCU UR4, c[0x0][0x39c] ;  /* 0x00007380ff0477ac */ /* 0x000ee20008000800 */
[----:B------:R-:W-:Y:S01]  /*352e0*/  LEA.HI.X.SX32 R9, R19, R28, 0x1, P6 ;  /* 0x0000001c13097211 */ /* 0x000fe200030f0eff */
[----:B------:R-:W-:Y:S01]  /*352f0*/  IMAD R19, R29, 0x2, R3 ;  /* 0x000000021d137824 */ /* 0x000fe200078e0203 */
[----:B----4-:R-:W-:-:S02]  /*35300*/  PRMT R25, R5, 0x7770, RZ ;  /* 0x0000777005197816 */ /* 0x010fc400000000ff */
[C---:B------:R-:W-:Y:S02]  /*35310*/  IADD3 R10, P6, PT, R3.reuse, R30, RZ ;  /* 0x0000001e030a7210 */ /* 0x040fe40007fde0ff */
[----:B------:R-:W-:Y:S01]  /*35320*/  LOP3.LUT R4, R0, 0x90, RZ, 0xfc, !PT ;  /* 0x0000009000047812 */ /* 0x000fe200078efcff */
[----:B------:R4:W-:Y:S01]  /*35330*/  @P3 STG.E.U8 desc[UR22][R8.64], R25 ;  /* 0x0000001908003986 */ /* 0x0009e2000c101116 */
[----:B------:R-:W-:Y:S01]  /*35340*/  LEA.HI.X.SX32 R11, R3, R28, 0x1, P6 ;  /* 0x0000001c030b7211 */ /* 0x000fe200030f0eff */
[----:B------:R-:W-:Y:S01]  /*35350*/  IMAD R3, R29, 0x2, R19 ;  /* 0x000000021d037824 */ /* 0x000fe200078e0213 */
[----:B-1----:R-:W-:Y:S02]  /*35360*/  PRMT R27, R5, 0x7771, RZ ;  /* 0x00007771051b7816 */ /* 0x002fe400000000ff */
        /* <DEDUP_REMOVED lines=14> */
[----:B---3--:R-:W-:Y:S01]  /*35450*/  ISETP.LT.AND P4, PT, R4, UR4, !P0 ;  /* 0x0000000404007c0c */ /* 0x008fe2000c781270 */
[----:B------:R-:W3:Y:S01]  /*35460*/  LDCU UR4, c[0x0][0x39c] ;  /* 0x00007380ff0477ac */ /* 0x000ee20008000800 */
[----:B------:R-:W-:Y:S02]  /*35470*/  IADD3 R4, P6, PT, R19, R30, RZ ;  /* 0x0000001e13047210 */ /* 0x000fe40007fde0ff */
[----:B------:R-:W-:Y:S02]  /*35480*/  PRMT R3, R5, 0x7773, RZ ;  /* 0x0000777305037816 */ /* 0x000fe400000000ff */
[----:B-1----:R-:W-:Y:S02]  /*35490*/  LOP3.LUT R10, R0, 0x96, RZ, 0xfc, !PT ;  /* 0x00000096000a7812 */ /* 0x002fe400078efcff */
[----:B------:R-:W-:Y:S01]  /*354a0*/  LEA.HI.X.SX32 R5, R19, R28, 0x1, P6 ;  /* 0x0000001c13057211 */ /* 0x000fe200030f0eff */
[----:B------:R-:W-:Y:S01]  /*354b0*/  IMAD R19, R29, 0x2, R19 ;  /* 0x000000021d137824 */ /* 0x000fe200078e0213 */
[----:B------:R1:W-:Y:S01]  /*354c0*/  @P1 STG.E.U8 desc[UR22][R8.64], R3 ;  /* 0x0000000308001986 */ /* 0x0003e2000c101116 */
[----:B0-----:R-:W-:Y:S01]  /*354d0*/  ISETP.LT.AND P1, PT, R10, UR5, !P0 ;  /* 0x000000050a007c0c */ /* 0x001fe2000c721270 */
[----:B------:R-:W0:Y:S01]  /*354e0*/  LDCU UR5, c[0x0][0x39c] ;  /* 0x00007380ff0577ac */ /* 0x000e220008000800 */
[----:B----4-:R-:W-:-:S02]  /*354f0*/  PRMT R17, R6, 0x7770, RZ ;  /* 0x0000777006117816 */ /* 0x010fc400000000ff */
[----:B------:R-:W-:Y:S02]  /*35500*/  LOP3.LUT R16, R0, 0x98, RZ, 0xfc, !PT ;  /* 0x0000009800107812 */ /* 0x000fe400078efcff */
[----:B------:R-:W-:Y:S01]  /*35510*/  PRMT R25, R6, 0x7772, RZ ;  /* 0x0000777206197816 */ /* 0x000fe200000000ff */
[----:B------:R4:W-:Y:S01]  /*35520*/  @P3 STG.E.U8 desc[UR22][R4.64], R17 ;  /* 0x0000001104003986 */ /* 0x0009e2000c101116 */
[----:B------:R-:W-:Y:S01]  /*35530*/  IADD3 R10, P3, PT, R19, R30, RZ ;  /* 0x0000001e130a7210 */ /* 0x000fe20007f7e0ff */
[----:B-1----:R-:W-:-:S03]  /*35540*/  IMAD R3, R29, 0x2, R19 ;  /* 0x000000021d037824 */ /* 0x002fc600078e0213 */
[----:B------:R-:W-:Y:S02]  /*35550*/  LEA.HI.X.SX32 R11, R19, R28, 0x1, P3 ;  /* 0x0000001c130b7211 */ /* 0x000fe400018f0eff */
[----:B------:R-:W-:Y:S02]  /*35560*/  PRMT R19, R6, 0x7771, RZ ;  /* 0x0000777106137816 */ /* 0x000fe400000000ff */
[C---:B------:R-:W-:Y:S02]  /*35570*/  IADD3 R8, P6, PT, R3.reuse, R30, RZ ;  /* 0x0000001e03087210 */ /* 0x040fe40007fde0ff */
[----:B---3--:R-:W-:Y:S01]  /*35580*/  ISETP.LT.AND P3, PT, R16, UR4, !P0 ;  /* 0x0000000410007c0c */ /* 0x008fe2000c761270 */
        /* <DEDUP_REMOVED lines=38> */
[----:B------:R-:W-:Y:S02]  /*357f0*/  PRMT R17, R7, 0x7772, RZ ;  /* 0x0000777207117816 */ /* 0x000fe400000000ff */
        /* <DEDUP_REMOVED lines=29> */
[----:B------:R-:W-:Y:S01]  /*359d0*/  PRMT R17, R12, 0x7772, RZ ;  /* 0x000077720c117816 */ /* 0x000fe200000000ff */
[----:B------:R4:W-:Y:S01]  /*359e0*/  @P6 STG.E.U8 desc[UR22][R4.64], R19 ;  /* 0x0000001304006986 */ /* 0x0009e2000c101116 */
[----:B--2---:R-:W-:Y:S01]  /*359f0*/  ISETP.LT.AND P5, PT, R10, UR6, !P0 ;  /* 0x000000060a007c0c */ /* 0x004fe2000c7a1270 */
[----:B------:R-:W2:Y:S01]  /*35a00*/  LDCU UR6, c[0x0][0x39c] ;  /* 0x00007380ff0677ac */ /* 0x000ea20008000800 */
[----:B------:R-:W-:Y:S01]  /*35a10*/  LOP3.LUT R10, R0, 0xac, RZ, 0xfc, !PT ;  /* 0x000000ac000a7812 */ /* 0x000fe200078efcff */
[----:B------:R3:W-:Y:S01]  /*35a20*/  @P4 STG.E.U8 desc[UR22][R6.64], R17 ;  /* 0x0000001106004986 */ /* 0x0007e2000c101116 */
[----:B-1----:R-:W-:-:S02]  /*35a30*/  IADD3 R8, P6, PT, R3, R30, RZ ;  /* 0x0000001e03087210 */ /* 0x002fc40007fde0ff */
[----:B0-----:R-:W-:Y:S01]  /*35a40*/  ISETP.LT.AND P4, PT, R10, UR5, !P0 ;  /* 0x000000050a007c0c */ /* 0x001fe2000c781270 */
[----:B------:R-:W0:Y:S01]  /*35a50*/  LDCU UR5, c[0x0][0x39c] ;  /* 0x00007380ff0577ac */ /* 0x000e220008000800 */
[----:B------:R-:W-:Y:S01]  /*35a60*/  LEA.HI.X.SX32 R9, R3, R28, 0x1, P6 ;  /* 0x0000001c03097211 */ /* 0x000fe200030f0eff */
[----:B------:R-:W-:Y:S01]  /*35a70*/  IMAD R3, R29, 0x2, R11 ;  /* 0x000000021d037824 */ /* 0x000fe200078e020b */
[----:B------:R-:W-:Y:S02]  /*35a80*/  LOP3.LUT R10, R0, 0xae, RZ, 0xfc, !PT ;  /* 0x000000ae000a7812 */ /* 0x000fe400078efcff */
[----:B----4-:R-:W-:Y:S02]  /*35a90*/  PRMT R19, R12, 0x7773, RZ ;  /* 0x000077730c137816 */ /* 0x010fe400000000ff */
[----:B------:R-:W-:Y:S02]  /*35aa0*/  IADD3 R4, P6, PT, R11, R30, RZ ;  /* 0x0000001e0b047210 */ /* 0x000fe40007fde0ff */
[----:B---3--:R-:W-:Y:S01]  /*35ab0*/  PRMT R17, R13, 0x7770, RZ ;  /* 0x000077700d117816 */ /* 0x008fe200000000ff */
[----:B------:R1:W-:Y:S01]  /*35ac0*/  @P1 STG.E.U8 desc[UR22][R8.64], R19 ;  /* 0x0000001308001986 */ /* 0x0003e2000c101116 */
[----:B------:R-:W-:Y:S01]  /*35ad0*/  LEA.HI.X.SX32 R5, R11, R28, 0x1, P6 ;  /* 0x0000001c0b057211 */ /* 0x000fe200030f0eff */
[----:B------:R-:W-:Y:S01]  /*35ae0*/  IMAD R11, R29, 0x2, R3 ;  /* 0x000000021d0b7824 */ /* 0x000fe200078e0203 */
[----:B------:R-:W-:Y:S01]  /*35af0*/  ISETP.LT.AND P1, PT, R10, UR4, !P0 ;  /* 0x000000040a007c0c */ /* 0x000fe2000c721270 */
[----:B------:R-:W3:Y:S01]  /*35b00*/  LDCU UR4, c[0x0][0x39c] ;  /* 0x00007380ff0477ac */ /* 0x000ee20008000800 */
[----:B------:R-:W-:Y:S01]  /*35b10*/  IADD3 R6, P6, PT, R3, R30, RZ ;  /* 0x0000001e03067210 */ /* 0x000fe20007fde0ff */
[----:B------:R4:W-:Y:S01]  /*35b20*/  @P3 STG.E.U8 desc[UR22][R4.64], R17 ;  /* 0x0000001104003986 */ /* 0x0009e2000c101116 */
[----:B------:R-:W-:-:S02]  /*35b30*/  LOP3.LUT R10, R0, 0xb0, RZ, 0xfc, !PT ;  /* 0x000000b0000a7812 */ /* 0x000fc400078efcff */
[----:B------:R-:W-:Y:S01]  /*35b40*/  LEA.HI.X.SX32 R7, R3, R28, 0x1, P6 ;  /* 0x0000001c03077211 */ /* 0x000fe200030f0eff */
[----:B------:R-:W-:Y:S01]  /*35b50*/  IMAD R3, R29, 0x2, R11 ;  /* 0x000000021d037824 */ /* 0x000fe200078e020b */
[----:B0-----:R-:W-:Y:S01]  /*35b60*/  ISETP.LT.AND P3, PT, R10, UR5, !P0 ;  /* 0x000000050a007c0c */ /* 0x001fe2000c761270 */
[----:B------:R-:W0:Y:S01]  /*35b70*/  LDCU UR5, c[0x0][0x39c] ;  /* 0x00007380ff0577ac */ /* 0x000e220008000800 */
[----:B-1----:R-:W-:Y:S02]  /*35b80*/  IADD3 R8, P6, PT, R11, R30, RZ ;  /* 0x0000001e0b087210 */ /* 0x002fe40007fde0ff */
[----:B------:R-:W-:Y:S02]  /*35b90*/  PRMT R19, R13, 0x7771, RZ ;  /* 0x000077710d137816 */ /* 0x000fe400000000ff */
[----:B------:R-:W-:Y:S02]  /*35ba0*/  LOP3.LUT R10, R0, 0xb2, RZ, 0xfc, !PT ;  /* 0x000000b2000a7812 */ /* 0x000fe400078efcff */
[----:B------:R-:W-:Y:S01]  /*35bb0*/  LEA.HI.X.SX32 R9, R11, R28, 0x1, P6 ;  /* 0x0000001c0b097211 */ /* 0x000fe200030f0eff */
[----:B------:R-:W-:Y:S01]  /*35bc0*/  IMAD R11, R29, 0x2, R3 ;  /* 0x000000021d0b7824 */ /* 0x000fe200078e0203 */
[----:B----4-:R-:W-:Y:S01]  /*35bd0*/  IADD3 R4, P6, PT, R3, R30, RZ ;  /* 0x0000001e03047210 */ /* 0x010fe20007fde0ff */
[----:B------:R1:W-:Y:S01]  /*35be0*/  @P5 STG.E.U8 desc[UR22][R6.64], R19 ;  /* 0x0000001306005986 */ /* 0x0003e2000c101116 */
[----:B------:R-:W-:-:S02]  /*35bf0*/  PRMT R17, R13, 0x7772, RZ ;  /* 0x000077720d117816 */ /* 0x000fc400000000ff */
[----:B--2---:R-:W-:Y:S01]  /*35c00*/  ISETP.LT.AND P5, PT, R10, UR6, !P0 ;  /* 0x000000060a007c0c */ /* 0x004fe2000c7a1270 */
[----:B------:R-:W2:Y:S01]  /*35c10*/  LDCU UR6, c[0x0][0x39c] ;  /* 0x00007380ff0677ac */ /* 0x000ea20008000800 */
[----:B------:R-:W-:Y:S01]  /*35c20*/  LOP3.LUT R10, R0, 0xb4, RZ, 0xfc, !PT ;  /* 0x000000b4000a7812 */ /* 0x000fe200078efcff */
[----:B------:R4:W-:Y:S01]  /*35c30*/  @P4 STG.E.U8 desc[UR22][R8.64], R17 ;  /* 0x0000001108004986 */ /* 0x0009e2000c101116 */
[----:B------:R-:W-:Y:S02]  /*35c40*/  LEA.HI.X.SX32 R5, R3, R28, 0x1, P6 ;  /* 0x0000001c03057211 */ /* 0x000fe400030f0eff */
[----:B------:R-:W-:Y:S02]  /*35c50*/  PRMT R13, R13, 0x7773, RZ ;  /* 0x000077730d0d7816 */ /* 0x000fe400000000ff */
[----:B---3--:R-:W-:Y:S01]  /*35c60*/  ISETP.LT.AND P4, PT, R10, UR4, !P0 ;  /* 0x000000040a007c0c */ /* 0x008fe2000c781270 */
[----:B------:R-:W3:Y:S01]  /*35c70*/  LDCU UR4, c[0x0][0x39c] ;  /* 0x00007380ff0477ac */ /* 0x000ee20008000800 */
[----:B-1----:R-:W-:Y:S01]  /*35c80*/  IADD3 R6, P6, PT, R11, R30, RZ ;  /* 0x0000001e0b067210 */ /* 0x002fe20007fde0ff */
[----:B------:R1:W-:Y:S01]  /*35c90*/  @P1 STG.E.U8 desc[UR22][R4.64], R13 ;  /* 0x0000000d04001986 */ /* 0x0003e2000c101116 */
[----:B------:R-:W-:-:S02]  /*35ca0*/  LOP3.LUT R3, R0, 0xb6, RZ, 0xfc, !PT ;  /* 0x000000b600037812 */ /* 0x000fc400078efcff */
[----:B------:R-:W-:Y:S01]  /*35cb0*/  LEA.HI.X.SX32 R7, R11, R28, 0x1, P6 ;  /* 0x0000001c0b077211 */ /* 0x000fe200030f0eff */
[----:B------:R-:W-:Y:S01]  /*35cc0*/  IMAD R11, R29, 0x2, R11 ;  /* 0x000000021d0b7824 */ /* 0x000fe200078e020b */
[----:B0-----:R-:W-:Y:S01]  /*35cd0*/  ISETP.LT.AND P1, PT, R3, UR5, !P0 ;  /* 0x0000000503007c0c */ /* 0x001fe2000c721270 */
[----:B------:R-:W0:Y:S01]  /*35ce0*/  LDCU UR5, c[0x0][0x39c] ;  /* 0x00007380ff0577ac */ /* 0x000e220008000800 */
[----:B----4-:R-:W-:Y:S01]  /*35cf0*/  PRMT R17, R14, 0x7770, RZ ;  /* 0x000077700e117816 */ /* 0x010fe200000000ff */
[----:B------:R-:W-:Y:S01]  /*35d00*/  IMAD R3, R29, 0x2, R11 ;  /* 0x000000021d037824 */ /* 0x000fe200078e020b */
[C---:B------:R-:W-:Y:S02]  /*35d10*/  LOP3.LUT R10, R0.reuse, 0xb8, RZ, 0xfc, !PT ;  /* 0x000000b8000a7812 */ /* 0x040fe400078efcff */
[----:B------:R-:W-:Y:S01]  /*35d20*/  LOP3.LUT R12, R0, 0xc0, RZ, 0xfc, !PT ;  /* 0x000000c0000c7812 */ /* 0x000fe200078efcff */
[----:B------:R4:W-:Y:S01]  /*35d30*/  @P3 STG.E.U8 desc[UR22][R6.64], R17 ;  /* 0x0000001106003986 */ /* 0x0009e2000c101116 */
[----:B-1----:R-:W-:-:S02]  /*35d40*/  IADD3 R4, P6, PT, R3, R30, RZ ;  /* 0x0000001e03047210 */ /* 0x002fc40007fde0ff */
[----:B------:R-:W-:Y:S02]  /*35d50*/  IADD3 R8, P3, PT, R11, R30, RZ ;  /* 0x0000001e0b087210 */ /* 0x000fe40007f7e0ff */
[-C--:B------:R-:W-:Y:S01]  /*35d60*/  LEA.HI.X.SX32 R5, R3, R28.reuse, 0x1, P6 ;  /* 0x0000001c03057211 */ /* 0x080fe200030f0eff */
[----:B------:R-:W-:Y:S01]  /*35d70*/  IMAD R3, R29, 0x2, R3 ;  /* 0x000000021d037824 */ /* 0x000fe200078e0203 */
[----:B------:R-:W-:Y:S02]  /*35d80*/  LEA.HI.X.SX32 R9, R11, R28, 0x1, P3 ;  /* 0x0000001c0b097211 */ /* 0x000fe400018f0eff */
[----:B------:R-:W-:Y:S01]  /*35d90*/  PRMT R13, R14, 0x7771, RZ ;  /* 0x000077710e0d7816 */ /* 0x000fe200000000ff */
[----:B------:R-:W-:Y:S01]  /*35da0*/  IMAD R11, R29, 0x2, R3 ;  /* 0x000000021d0b7824 */ /* 0x000fe200078e0203 */
[----:B---3--:R-:W-:Y:S01]  /*35db0*/  ISETP.LT.AND P3, PT, R10, UR4, !P0 ;  /* 0x000000040a007c0c */ /* 0x008fe2000c761270 */
[----:B------:R-:W1:Y:S01]  /*35dc0*/  LDCU UR4, c[0x0][0x39c] ;  /* 0x00007380ff0477ac */ /* 0x000e620008000800 */
[----:B----4-:R-:W-:Y:S01]  /*35dd0*/  PRMT R17, R14, 0x7772, RZ ;  /* 0x000077720e117816 */ /* 0x010fe200000000ff */
[----:B------:R3:W-:Y:S01]  /*35de0*/  @P5 STG.E.U8 desc[UR22][R8.64], R13 ;  /* 0x0000000d08005986 */ /* 0x0007e2000c101116 */
[----:B------:R-:W-:-:S02]  /*35df0*/  LOP3.LUT R7, R0, 0xbc, RZ, 0xfc, !PT ;  /* 0x000000bc00077812 */ /* 0x000fc400078efcff */
[----:B------:R-:W-:Y:S01]  /*35e00*/  IADD3 R6, P6, PT, R3, R30, RZ ;  /* 0x0000001e03067210 */ /* 0x000fe20007fde0ff */
[----:B------:R4:W-:Y:S01]  /*35e10*/  @P4 STG.E.U8 desc[UR22][R4.64], R17 ;  /* 0x0000001104004986 */ /* 0x0009e2000c101116 */
[----:B0-----:R-:W-:Y:S01]  /*35e20*/  ISETP.LT.AND P4, PT, R7, UR5, !P0 ;  /* 0x0000000507007c0c */ /* 0x001fe2000c781270 */
[----:B------:R-:W0:Y:S01]  /*35e30*/  LDCU UR5, c[0x0][0x39c] ;  /* 0x00007380ff0577ac */ /* 0x000e220008000800 */
[----:B------:R-:W-:Y:S02]  /*35e40*/  LEA.HI.X.SX32 R7, R3, R28, 0x1, P6 ;  /* 0x0000001c03077211 */ /* 0x000fe400030f0eff */
[----:B------:R-:W-:Y:S02]  /*35e50*/  LOP3.LUT R10, R0, 0xba, RZ, 0xfc, !PT ;  /* 0x000000ba000a7812 */ /* 0x000fe400078efcff */
[----:B------:R-:W-:Y:S02]  /*35e60*/  PRMT R3, R15, 0x7770, RZ ;  /* 0x000077700f037816 */ /* 0x000fe400000000ff */
[----:B---3--:R-:W-:-:S02]  /*35e70*/  IADD3 R8, P6, PT, R11, R30, RZ ;  /* 0x0000001e0b087210 */ /* 0x008fc40007fde0ff */
[----:B------:R-:W-:Y:S02]  /*35e80*/  PRMT R13, R14, 0x7773, RZ ;  /* 0x000077730e0d7816 */ /* 0x000fe400000000ff */
[----:B------:R-:W-:Y:S01]  /*35e90*/  LEA.HI.X.SX32 R9, R11, R28, 0x1, P6 ;  /* 0x0000001c0b097211 */ /* 0x000fe200030f0eff */
[----:B------:R-:W-:Y:S01]  /*35ea0*/  IMAD R11, R29, 0x2, R11 ;  /* 0x000000021d0b7824 */ /* 0x000fe200078e020b */
[----:B--2---:R-:W-:Y:S01]  /*35eb0*/  ISETP.LT.AND P5, PT, R10, UR6, !P0 ;  /* 0x000000060a007c0c */ /* 0x004fe2000c7a1270 */
[----:B------:R2:W-:Y:S01]  /*35ec0*/  @P1 STG.E.U8 desc[UR22][R6.64], R13 ;  /* 0x0000000d06001986 */ /* 0x0005e2000c101116 */
[----:B------:R-:W-:Y:S01]  /*35ed0*/  LOP3.LUT R10, R0, 0xbe, RZ, 0xfc, !PT ;  /* 0x000000be000a7812 */ /* 0x000fe200078efcff */
[----:B------:R-:W3:Y:S01]  /*35ee0*/  LDCU UR6, c[0x0][0x39c] ;  /* 0x00007380ff0677ac */ /* 0x000ee20008000800 */
[----:B----4-:R-:W-:Y:S01]  /*35ef0*/  PRMT R17, R15, 0x7771, RZ ;  /* 0x000077710f117816 */ /* 0x010fe200000000ff */
[----:B------:R4:W-:Y:S01]  /*35f00*/  @P3 STG.E.U8 desc[UR22][R8.64], R3 ;  /* 0x0000000308003986 */ /* 0x0009e2000c101116 */
[----:B------:R-:W-:-:S02]  /*35f10*/  IADD3 R4, P3, PT, R11, R30, RZ ;  /* 0x0000001e0b047210 */ /* 0x000fc40007f7e0ff */
[----:B-1----:R-:W-:Y:S01]  /*35f20*/  ISETP.LT.AND P1, PT, R10, UR4, !P0 ;  /* 0x000000040a007c0c */ /* 0x002fe2000c721270 */
[----:B------:R-:W1:Y:S01]  /*35f30*/  LDCU UR4, c[0x0][0x39c] ;  /* 0x00007380ff0477ac */ /* 0x000e620008000800 */
[----:B------:R-:W-:Y:S01]  /*35f40*/  LEA.HI.X.SX32 R5, R11, R28, 0x1, P3 ;  /* 0x0000001c0b057211 */ /* 0x000fe200018f0eff */
[----:B------:R-:W-:Y:S01]  /*35f50*/  IMAD R11, R29, 0x2, R11 ;  /* 0x000000021d0b7824 */ /* 0x000fe200078e020b */
[----:B------:R-:W-:Y:S02]  /*35f60*/  LOP3.LUT R10, R0, 0xc2, RZ, 0xfc, !PT ;  /* 0x000000c2000a7812 */ /* 0x000fe400078efcff */
[----:B--2---:R-:W-:Y:S01]  /*35f70*/  PRMT R13, R15, 0x7773, RZ ;  /* 0x000077730f0d7816 */ /* 0x004fe200000000ff */
[----:B------:R2:W-:Y:S01]  /*35f80*/  @P5 STG.E.U8 desc[UR22][R4.64], R17 ;  /* 0x0000001104005986 */ /* 0x0005e2000c101116 */
[----:B------:R-:W-:Y:S01]  /*35f90*/  IADD3 R6, P5, PT, R11, R30, RZ ;  /* 0x0000001e0b067210 */ /* 0x000fe20007fbe0ff */
[----:B----4-:R-:W-:Y:S01]  /*35fa0*/  IMAD R3, R29, 0x2, R11 ;  /* 0x000000021d037824 */ /* 0x010fe200078e020b */
[----:B------:R-:W-:-:S02]  /*35fb0*/  PRMT R15, R15, 0x7772, RZ ;  /* 0x000077720f0f7816 */ /* 0x000fc400000000ff */
[----:B------:R-:W-:Y:S01]  /*35fc0*/  LEA.HI.X.SX32 R7, R11, R28, 0x1, P5 ;  /* 0x0000001c0b077211 */ /* 0x000fe200028f0eff */
[----:B------:R-:W-:Y:S01]  /*35fd0*/  IMAD R11, R29, 0x2, R3 ;  /* 0x000000021d0b7824 */ /* 0x000fe200078e0203 */
[----:B0-----:R-:W-:Y:S01]  /*35fe0*/  ISETP.LT.AND P6, PT, R10, UR5, !P0 ;  /* 0x000000050a007c0c */ /* 0x001fe2000c7c1270 */
[----:B------:R-:W0:Y:S01]  /*35ff0*/  LDCU UR5, c[0x0][0x39c] ;  /* 0x00007380ff0577ac */ /* 0x000e220008000800 */
[----:B------:R-:W-:Y:S01]  /*36000*/  LOP3.LUT R10, R0, 0xc4, RZ, 0xfc, !PT ;  /* 0x000000c4000a7812 */ /* 0x000fe200078efcff */
[----:B------:R4:W-:Y:S01]  /*36010*/  @P4 STG.E.U8 desc[UR22][R6.64], R15 ;  /* 0x0000000f06004986 */ /* 0x0009e2000c101116 */
[----:B------:R-:W-:Y:S02]  /*36020*/  IADD3 R8, P5, PT, R3, R30, RZ ;  /* 0x0000001e03087210 */ /* 0x000fe40007fbe0ff */
[----:B-1----:R-:W-:Y:S01]  /*36030*/  ISETP.LT.AND P4, PT, R10, UR4, !P0 ;  /* 0x000000040a007c0c */ /* 0x002fe2000c781270 */
[----:B------:R-:W1:Y:S01]  /*36040*/  LDCU UR4, c[0x0][0x39c] ;  /* 0x00007380ff0477ac */ /* 0x000e620008000800 */
[----:B---3--:R-:W-:-:S02]  /*36050*/  ISETP.LT.AND P3, PT, R12, UR6, !P0 ;  /* 0x000000060c007c0c */ /* 0x008fc4000c761270 */
[----:B------:R-:W-:Y:S01]  /*36060*/  LEA.HI.X.SX32 R9, R3, R28, 0x1, P5 ;  /* 0x0000001c03097211 */ /* 0x000fe200028f0eff */
[----:B------:R-:W-:Y:S01]  /*36070*/  IMAD R3, R29, 0x2, R11 ;  /* 0x000000021d037824 */ /* 0x000fe200078e020b */
[C---:B--2---:R-:W-:Y:S01]  /*36080*/  IADD3 R4, P5, PT, R11.reuse, R30, RZ ;  /* 0x0000001e0b047210 */ /* 0x044fe20007fbe0ff */
[----:B------:R-:W2:Y:S01]  /*36090*/  LDCU UR6, c[0x0][0x39c] ;  /* 0x00007380ff0677ac */ /* 0x000ea20008000800 */
[----:B------:R-:W-:Y:S01]  /*360a0*/  LOP3.LUT R10, R0, 0xc6, RZ, 0xfc, !PT ;  /* 0x000000c6000a7812 */ /* 0x000fe200078efcff */
[----:B------:R3:W-:Y:S01]  /*360b0*/  @P1 STG.E.U8 desc[UR22][R8.64], R13 ;  /* 0x0000000d08001986 */ /* 0x0007e2000c101116 */
[----:B------:R-:W-:Y:S02]  /*360c0*/  LEA.HI.X.SX32 R5, R11, R28, 0x1, P5 ;  /* 0x0000001c0b057211 */ /* 0x000fe400028f0eff */
[----:B----4-:R-:W-:Y:S02]  /*360d0*/  IADD3 R6, P5, PT, R3, R30, RZ ;  /* 0x0000001e03067210 */ /* 0x010fe40007fbe0ff */
[----:B------:R-:W-:-:S02]  /*360e0*/  PRMT R11, R20, 0x7770, RZ ;  /* 0x00007770140b7816 */ /* 0x000fc400000000ff */
[----:B0-----:R-:W-:Y:S01]  /*360f0*/  ISETP.LT.AND P1, PT, R10, UR5, !P0 ;  /* 0x000000050a007c0c */ /* 0x001fe2000c721270 */
[----:B------:R-:W0:Y:S01]  /*36100*/  LDCU UR5, c[0x0][0x39c] ;  /* 0x00007380ff0577ac */ /* 0x000e220008000800 */
[----:B------:R-:W-:Y:S01]  /*36110*/  LOP3.LUT R10, R0, 0xc8, RZ, 0xfc, !PT ;  /* 0x000000c8000a7812 */ /* 0x000fe200078efcff */
[----:B------:R4:W-:Y:S01]  /*36120*/  @P3 STG.E.U8 desc[UR22][R4.64], R11 ;  /* 0x0000000b04003986 */ /* 0x0009e2000c101116 */
[----:B------:R-:W-:Y:S01]  /*36130*/  LEA.HI.X.SX32 R7, R3, R28, 0x1, P5 ;  /* 0x0000001c03077211 */ /* 0x000fe200028f0eff */
[----:B------:R-:W-:Y:S01]  /*36140*/  IMAD R3, R29, 0x2, R3 ;  /* 0x000000021d037824 */ /* 0x000fe200078e0203 */
[----:B---3--:R-:W-:Y:S02]  /*36150*/  PRMT R13, R20, 0x7771, RZ ;  /* 0x00007771140d7816 */ /* 0x008fe400000000ff */
[----:B-1----:R-:W-:Y:S01]  /*36160*/  ISETP.LT.AND P3, PT, R10, UR4, !P0 ;  /* 0x000000040a007c0c */ /* 0x002fe2000c761270 */
[----:B------:R-:W1:Y:S01]  /*36170*/  LDCU UR4, c[0x0][0x39c] ;  /* 0x00007380ff0477ac */ /* 0x000e620008000800 */
[----:B------:R-:W-:Y:S01]  /*36180*/  IADD3 R8, P5, PT, R3, R30, RZ ;  /* 0x0000001e03087210 */ /* 0x000fe20007fbe0ff */
[----:B------:R3:W-:Y:S01]  /*36190*/  @P6 STG.E.U8 desc[UR22][R6.64], R13 ;  /* 0x0000000d06006986 */ /* 0x0007e2000c101116 */
[----:B------:R-:W-:-:S02]  /*361a0*/  PRMT R15, R20, 0x7772, RZ ;  /* 0x00007772140f7816 */ /* 0x000fc400000000ff */
[----:B------:R-:W-:Y:S01]  /*361b0*/  LEA.HI.X.SX32 R9, R3, R28, 0x1, P5 ;  /* 0x0000001c03097211 */ /* 0x000fe200028f0eff */
[----:B----4-:R-:W-:Y:S01]  /*361c0*/  IMAD R11, R29, 0x2, R3 ;  /* 0x000000021d0b7824 */ /* 0x010fe200078e0203 */
[C---:B------:R-:W-:Y:S02]  /*361d0*/  LOP3.LUT R10, R0.reuse, 0xca, RZ, 0xfc, !PT ;  /* 0x000000ca000a7812 */ /* 0x040fe400078efcff */
[----:B------:R-:W-:Y:S01]  /*361e0*/  LOP3.LUT R3, R0, 0xcc, RZ, 0xfc, !PT ;  /* 0x000000cc00037812 */ /* 0x000fe200078efcff */
[----:B------:R4:W-:Y:S01]  /*361f0*/  @P4 STG.E.U8 desc[UR22][R8.64], R15 ;  /* 0x0000000f08004986 */ /* 0x0009e2000c101116 */
[C---:B------:R-:W-:Y:S02]  /*36200*/  IADD3 R4, P6, PT, R11.reuse, R30, RZ ;  /* 0x0000001e0b047210 */ /* 0x040fe40007fde0ff */
[----:B0-----:R-:W-:Y:S01]  /*36210*/  ISETP.LT.AND P5, PT, R10, UR5, !P0 ;  /* 0x000000050a007c0c */ /* 0x001fe2000c7a1270 */
[----:B------:R-:W0:Y:S01]  /*36220*/  LDCU UR5, c[0x0][0x39c] ;  /* 0x00007380ff0577ac */ /* 0x000e220008000800 */
[----:B------:R-:W-:Y:S01]  /*36230*/  LEA.HI.X.SX32 R5, R11, R28, 0x1, P6 ;  /* 0x0000001c0b057211 */ /* 0x000fe200030f0eff */
[----:B------:R-:W-:Y:S01]  /*36240*/  IMAD R11, R29, 0x2, R11 ;  /* 0x000000021d0b7824 */ /* 0x000fe200078e020b */
[----:B---3--:R-:W-:-:S02]  /*36250*/  PRMT R13, R20, 0x7773, RZ ;  /* 0x00007773140d7816 */ /* 0x008fc400000000ff */
[----:B--2---:R-:W-:Y:S01]  /*36260*/  ISETP.LT.AND P4, PT, R3, UR6, !P0 ;  /* 0x0000000603007c0c */ /* 0x004fe2000c781270 */
[----:B------:R-:W-:Y:S01]  /*36270*/  IMAD R3, R29, 0x2, R11 ;  /* 0x000000021d037824 */ /* 0x000fe200078e020b */
[----:B------:R-:W-:Y:S01]  /*36280*/  LOP3.LUT R7, R0, 0xce, RZ, 0xfc, !PT ;  /* 0x000000ce00077812 */ /* 0x000fe200078efcff */
[----:B------:R2:W-:Y:S01]  /*36290*/  @P1 STG.E.U8 desc[UR22][R4.64], R13 ;  /* 0x0000000d04001986 */ /* 0x0005e2000c101116 */
[----:B------:R-:W-:Y:S01]  /*362a0*/  IADD3 R6, P6, PT, R11, R30, RZ ;  /* 0x0000001e0b067210 */ /* 0x000fe20007fde0ff */
[----:B------:R-:W3:Y:S01]  /*362b0*/  LDCU UR6, c[0x0][0x39c] ;  /* 0x00007380ff0677ac */ /* 0x000ee20008000800 */
[----:B-1----:R-:W-:Y:S02]  /*362c0*/  ISETP.LT.AND P1, PT, R7, UR4, !P0 ;  /* 0x0000000407007c0c */ /* 0x002fe4000c721270 */
[----:B------:R-:W-:Y:S01]  /*362d0*/  LEA.HI.X.SX32 R7, R11, R28, 0x1, P6 ;  /* 0x0000001c0b077211 */ /* 0x000fe200030f0eff */
[----:B------:R-:W1:Y:S01]  /*362e0*/  LDCU UR4, c[0x0][0x39c] ;  /* 0x00007380ff0477ac */ /* 0x000e620008000800 */
[----:B----4-:R-:W-:-:S02]  /*362f0*/  IADD3 R8, P6, PT, R3, R30, RZ ;  /* 0x0000001e03087210 */ /* 0x010fc40007fde0ff */
        /* <DEDUP_REMOVED lines=22> */
[----:B------:R-:W-:Y:S02]  /*36460*/  PRMT R21, R21, 0x7773, RZ ;  /* 0x0000777315157816 */ /* 0x000fe400000000ff */
[----:B----4-:R-:W-:Y:S02]  /*36470*/  LOP3.LUT R9, R0, 0xd6, RZ, 0xfc, !PT ;  /* 0x000000d600097812 */ /* 0x010fe400078efcff */
[----:B------:R-:W-:Y:S01]  /*36480*/  IADD3 R8, P6, PT, R11, R30, RZ ;  /* 0x0000001e0b087210 */ /* 0x000fe20007fde0ff */
[----:B--2---:R-:W-:Y:S01]  /*36490*/  IMAD R3, R29, 0x2, R11 ;  /* 0x000000021d037824 */ /* 0x004fe200078e020b */
[----:B---3--:R-:W-:Y:S01]  /*364a0*/  ISETP.LT.AND P5, PT, R10, UR6, !P0 ;  /* 0x000000060a007c0c */ /* 0x008fe2000c7a1270 */
        /* <DEDUP_REMOVED lines=29> */
[----:B------:R-:W4:Y:S01]  /*36680*/  LDS.128 R4, [R2+0x800] ;  /* 0x0008000002047984 */ /* 0x000f220000000c00 */
[----:B------:R-:W-:-:S02]  /*36690*/  IADD3 R12, P4, PT, R15, R30, RZ ;  /* 0x0000001e0f0c7210 */ /* 0x000fc40007f9e0ff */
[----:B------:R-:W-:Y:S01]  /*366a0*/  PRMT R3, R23, 0x7770, RZ ;  /* 0x0000777017037816 */ /* 0x000fe200000000ff */
[----:B------:R0:W-:Y:S01]  /*366b0*/  @P1 STG.E.U8 desc[UR22][R8.64], R17 ;  /* 0x0000001108001986 */ /* 0x0001e2000c101116 */
[----:B------:R-:W-:Y:S01]  /*366c0*/  LEA.HI.X.SX32 R13, R15, R28, 0x1, P4 ;  /* 0x0000001c0f0d7211 */ /* 0x000fe200020f0eff */
[----:B------:R-:W-:Y:S01]  /*366d0*/  IMAD R15, R29, 0x2, R15 ;  /* 0x000000021d0f7824 */ /* 0x000fe200078e020f */
[----:B------:R-:W-:Y:S02]  /*366e0*/  LOP3.LUT R14, R0, 0xde, RZ, 0xfc, !PT ;  /* 0x000000de000e7812 */ /* 0x000fe400078efcff */
[----:B--2---:R-:W-:Y:S01]  /*366f0*/  PRMT R19, R23, 0x7771, RZ ;  /* 0x0000777117137816 */ /* 0x004fe200000000ff */
[----:B------:R2:W-:Y:S01]  /*36700*/  @P3 STG.E.U8 desc[UR22][R12.64], R3 ;  /* 0x000000030c003986 */ /* 0x0005e2000c101116 */
[C---:B------:R-:W-:Y:S02]  /*36710*/  IADD3 R10, P3, PT, R15.reuse, R30, RZ ;  /* 0x0000001e0f0a7210 */ /* 0x040fe40007f7e0ff */
[----:B-1----:R-:W-:Y:S01]  /*36720*/  ISETP.LT.AND P1, PT, R14, UR4, !P0 ;  /* 0x000000040e007c0c */ /* 0x002fe2000c721270 */
[----:B------:R-:W1:Y:S01]  /*36730*/  LDCU UR4, c[0x0][0x39c] ;  /* 0x00007380ff0477ac */ /* 0x000e620008000800 */
[----:B------:R-:W-:Y:S01]  /*36740*/  LEA.HI.X.SX32 R11, R15, R28, 0x1, P3 ;  /* 0x0000001c0f0b7211 */ /* 0x000fe200018f0eff */
[----:B------:R-:W-:Y:S01]  /*36750*/  IMAD R15, R29, 0x2, R15 ;  /* 0x000000021d0f7824 */ /* 0x000fe200078e020f */
[----:B------:R-:W-:-:S02]  /*36760*/  LOP3.LUT R16, R0, 0xe0, RZ, 0xfc, !PT ;  /* 0x000000e000107812 */ /* 0x000fc400078efcff */
[----:B0-----:R-:W-:Y:S01]  /*36770*/  PRMT R17, R23, 0x7773, RZ ;  /* 0x0000777317117816 */ /* 0x001fe200000000ff */
[----:B------:R0:W-:Y:S01]  /*36780*/  @P6 STG.E.U8 desc[UR22][R10.64], R19 ;  /* 0x000000130a006986 */ /* 0x0001e2000c101116 */
[----:B------:R-:W-:Y:S01]  /*36790*/  IADD3 R2, P6, PT, R15, R30, RZ ;  /* 0x0000001e0f027210 */ /* 0x000fe20007fde0ff */
[----:B------:R-:W-:Y:S01]  /*367a0*/  IMAD R9, R29, 0x2, R15 ;  /* 0x000000021d097824 */ /* 0x000fe200078e020f */
[----:B------:R-:W-:Y:S02]  /*367b0*/  PRMT R23, R23, 0x7772, RZ ;  /* 0x0000777217177816 */ /* 0x000fe400000000ff */
[----:B--2---:R-:W-:Y:S01]  /*367c0*/  LEA.HI.X.SX32 R3, R15, R28, 0x1, P6 ;  /* 0x0000001c0f037211 */ /* 0x004fe200030f0eff */
[----:B------:R-:W-:Y:S01]  /*367d0*/  IMAD R13, R29, 0x2, R9 ;  /* 0x000000021d0d7824 */ /* 0x000fe200078e0209 */
[----:B---3--:R-:W-:Y:S01]  /*367e0*/  ISETP.LT.AND P3, PT, R16, UR5, !P0 ;  /* 0x0000000510007c0c */ /* 0x008fe2000c761270 */
[----:B------:R-:W2:Y:S01]  /*367f0*/  LDCU UR5, c[0x0][0x39c] ;  /* 0x00007380ff0577ac */ /* 0x000ea20008000800 */
[----:B------:R-:W-:Y:S01]  /*36800*/  LOP3.LUT R12, R0, 0xe4, RZ, 0xfc, !PT ;  /* 0x000000e4000c7812 */ /* 0x000fe200078efcff */
[----:B------:R3:W-:Y:S01]  /*36810*/  @P5 STG.E.U8 desc[UR22][R2.64], R23 ;  /* 0x0000001702005986 */ /* 0x0007e2000c101116 */
[----:B------:R-:W-:Y:S01]  /*36820*/  IADD3 R8, P6, PT, R9, R30, RZ ;  /* 0x0000001e09087210 */ /* 0x000fe20007fde0ff */
[----:B------:R-:W-:Y:S01]  /*36830*/  IMAD R15, R29, 0x2, R13 ;  /* 0x000000021d0f7824 */ /* 0x000fe200078e020d */
[----:B-1----:R-:W-:Y:S01]  /*36840*/  ISETP.LT.AND P5, PT, R12, UR4, !P0 ;  /* 0x000000040c007c0c */ /* 0x002fe2000c7a1270 */
[----:B------:R-:W1:Y:S01]  /*36850*/  LDCU UR4, c[0x0][0x39c] ;  /* 0x00007380ff0477ac */ /* 0x000e620008000800 */
[----:B------:R-:W-:-:S02]  /*36860*/  LEA.HI.X.SX32 R9, R9, R28, 0x1, P6 ;  /* 0x0000001c09097211 */ /* 0x000fc400030f0eff */
[C---:B0-----:R-:W-:Y:S02]  /*36870*/  IADD3 R10, P6, PT, R13.reuse, R30, RZ ;  /* 0x0000001e0d0a7210 */ /* 0x041fe40007fde0ff */
[C---:B------:R-:W-:Y:S01]  /*36880*/  LOP3.LUT R14, R0.reuse, 0xe2, RZ, 0xfc, !PT ;  /* 0x000000e2000e7812 */ /* 0x040fe200078efcff */
[----:B------:R0:W-:Y:S01]  /*36890*/  @P1 STG.E.U8 desc[UR22][R8.64], R17 ;  /* 0x0000001108001986 */ /* 0x0001e2000c101116 */
[----:B------:R-:W-:Y:S02]  /*368a0*/  LOP3.LUT R12, R0, 0xe6, RZ, 0xfc, !PT ;  /* 0x000000e6000c7812 */ /* 0x000fe400078efcff */
[----:B------:R-:W-:Y:S02]  /*368b0*/  LEA.HI.X.SX32 R11, R13, R28, 0x1, P6 ;  /* 0x0000001c0d0b7211 */ /* 0x000fe400030f0eff */
[----:B---3--:R-:W-:Y:S02]  /*368c0*/  IADD3 R2, P6, PT, R15, R30, RZ ;  /* 0x0000001e0f027210 */ /* 0x008fe40007fde0ff */
[----:B------:R-:W-:Y:S01]  /*368d0*/  ISETP.LT.AND P4, PT, R14, UR6, !P0 ;  /* 0x000000060e007c0c */ /* 0x000fe2000c781270 */
[----:B------:R-:W3:Y:S01]  /*368e0*/  LDCU UR6, c[0x0][0x39c] ;  /* 0x00007380ff0677ac */ /* 0x000ee20008000800 */
[----:B----4-:R-:W-:-:S02]  /*368f0*/  PRMT R13, R4, 0x7770, RZ ;  /* 0x00007770040d7816 */ /* 0x010fc400000000ff */
[----:B--2---:R-:W-:Y:S01]  /*36900*/  ISETP.LT.AND P1, PT, R12, UR5, !P0 ;  /* 0x000000050c007c0c */ /* 0x004fe2000c721270 */
[----:B------:R-:W2:Y:S01]  /*36910*/  LDCU UR5, c[0x0][0x39c] ;  /* 0x00007380ff0577ac */ /* 0x000ea20008000800 */
[----:B------:R-:W-:Y:S01]  /*36920*/  LOP3.LUT R12, R0, 0xe8, RZ, 0xfc, !PT ;  /* 0x000000e8000c7812 */ /* 0x000fe200078efcff */
[----:B------:R4:W-:Y:S01]  /*36930*/  @P3 STG.E.U8 desc[UR22][R10.64], R13 ;  /* 0x0000000d0a003986 */ /* 0x0009e2000c101116 */
[----:B------:R-:W-:Y:S01]  /*36940*/  LEA.HI.X.SX32 R3, R15, R28, 0x1, P6 ;  /* 0x0000001c0f037211 */ /* 0x000fe200030f0eff */
[----:B------:R-:W-:Y:S01]  /*36950*/  IMAD R15, R29, 0x2, R15 ;  /* 0x000000021d0f7824 */ /* 0x000fe200078e020f */
[----:B-1----:R-:W-:Y:S01]  /*36960*/  ISETP.LT.AND P3, PT, R12, UR4, !P0 ;  /* 0x000000040c007c0c */ /* 0x002fe2000c761270 */
[----:B------:R-:W1:Y:S01]  /*36970*/  LDCU UR4, c[0x0][0x39c] ;  /* 0x00007380ff0477ac */ /* 0x000e620008000800 */
[C---:B------:R-:W-:Y:S02]  /*36980*/  PRMT R19, R4.reuse, 0x7771, RZ ;  /* 0x0000777104137816 */ /* 0x040fe400000000ff */
[----:B0-----:R-:W-:-:S02]  /*36990*/  PRMT R17, R4, 0x7772, RZ ;  /* 0x0000777204117816 */ /* 0x001fc400000000ff */
[----:B------:R-:W-:Y:S01]  /*369a0*/  LOP3.LUT R12, R0, 0xea, RZ, 0xfc, !PT ;  /* 0x000000ea000c7812 */ /* 0x000fe200078efcff */
[----:B------:R0:W-:Y:S01]  /*369b0*/  @P4 STG.E.U8 desc[UR22][R2.64], R19 ;  /* 0x0000001302004986 */ /* 0x0001e2000c101116 */
[----:B------:R-:W-:Y:S01]  /*369c0*/  IADD3 R8, P4, PT, R15, R30, RZ ;  /* 0x0000001e0f087210 */ /* 0x000fe20007f9e0ff */
[----:B----4-:R-:W-:Y:S01]  /*369d0*/  IMAD R13, R29, 0x2, R15 ;  /* 0x000000021d0d7824 */ /* 0x010fe200078e020f */
[----:B------:R-:W-:Y:S02]  /*369e0*/  PRMT R21, R5, 0x7772, RZ ;  /* 0x0000777205157816 */ /* 0x000fe400000000ff */
[----:B------:R-:W-:Y:S02]  /*369f0*/  LEA.HI.X.SX32 R9, R15, R28, 0x1, P4 ;  /* 0x0000001c0f097211 */ /* 0x000fe400020f0eff */
[C---:B------:R-:W-:Y:S02]  /*36a00*/  IADD3 R10, P6, PT, R13.reuse, R30, RZ ;  /* 0x0000001e0d0a7210 */ /* 0x040fe40007fde0ff */
[----:B--2---:R-:W-:Y:S01]  /*36a10*/  ISETP.LT.AND P4, PT, R12, UR5, !P0 ;  /* 0x000000050c007c0c */ /* 0x004fe2000c781270 */
[----:B------:R2:W-:Y:S01]  /*36a20*/  @P5 STG.E.U8 desc[UR22][R8.64], R17 ;  /* 0x0000001108005986 */ /* 0x0005e2000c101116 */
[----:B------:R-:W-:Y:S01]  /*36a30*/  LEA.HI.X.SX32 R11, R13, R28, 0x1, P6 ;  /* 0x0000001c0d0b7211 */ /* 0x000fe200030f0eff */
[C---:B------:R-:W-:Y:S01]  /*36a40*/  IMAD R13, R29.reuse, 0x2, R13 ;  /* 0x000000021d0d7824 */ /* 0x040fe200078e020d */
[----:B0-----:R-:W-:Y:S01]  /*36a50*/  PRMT R19, R4, 0x7773, RZ ;  /* 0x0000777304137816 */ /* 0x001fe200000000ff */
[----:B------:R-:W0:Y:S01]  /*36a60*/  LDCU UR5, c[0x0][0x39c] ;  /* 0x00007380ff0577ac */ /* 0x000e220008000800 */
[----:B------:R-:W-:Y:S01]  /*36a70*/  LOP3.LUT R3, R0, 0xee, RZ, 0xfc, !PT ;  /* 0x000000ee00037812 */ /* 0x000fe200078efcff */
[----:B------:R-:W-:Y:S01]  /*36a80*/  IMAD R15, R29, 0x2, R13 ;  /* 0x000000021d0f7824 */ /* 0x000fe200078e020d */
[----:B------:R-:W-:Y:S01]  /*36a90*/  IADD3 R2, P6, PT, R13, R30, RZ ;  /* 0x0000001e0d027210 */ /* 0x000fe20007fde0ff */
[----:B------:R4:W-:Y:S01]  /*36aa0*/  @P1 STG.E.U8 desc[UR22][R10.64], R19 ;  /* 0x000000130a001986 */ /* 0x0009e2000c101116 */
[----:B-1----:R-:W-:Y:S01]  /*36ab0*/  ISETP.LT.AND P1, PT, R3, UR4, !P0 ;  /* 0x0000000403007c0c */ /* 0x002fe2000c721270 */
[----:B------:R-:W1:Y:S01]  /*36ac0*/  LDCU UR4, c[0x0][0x39c] ;  /* 0x00007380ff0477ac */ /* 0x000e620008000800 */
[----:B------:R-:W-:-:S02]  /*36ad0*/  LEA.HI.X.SX32 R3, R13, R28, 0x1, P6 ;  /* 0x0000001c0d037211 */ /* 0x000fc400030f0eff */
[----:B--2---:R-:W-:Y:S02]  /*36ae0*/  IADD3 R8, P6, PT, R15, R30, RZ ;  /* 0x0000001e0f087210 */ /* 0x004fe40007fde0ff */
[----:B------:R-:W-:Y:S02]  /*36af0*/  LOP3.LUT R12, R0, 0xec, RZ, 0xfc, !PT ;  /* 0x000000ec000c7812 */ /* 0x000fe400078efcff */
[C---:B------:R-:W-:Y:S02]  /*36b00*/  PRMT R17, R5.reuse, 0x7770, RZ ;  /* 0x0000777005117816 */ /* 0x040fe400000000ff */
[----:B------:R-:W-:Y:S02]  /*36b10*/  PRMT R13, R5, 0x7771, RZ ;  /* 0x00007771050d7816 */ /* 0x000fe400000000ff */
[----:B------:R-:W-:Y:S01]  /*36b20*/  LEA.HI.X.SX32 R9, R15, R28, 0x1, P6 ;  /* 0x0000001c0f097211 */ /* 0x000fe200030f0eff */
[----:B------:R-:W-:Y:S01]  /*36b30*/  IMAD R15, R29, 0x2, R15 ;  /* 0x000000021d0f7824 */ /* 0x000fe200078e020f */
[----:B---3--:R-:W-:Y:S01]  /*36b40*/  ISETP.LT.AND P5, PT, R12, UR6, !P0 ;  /* 0x000000060c007c0c */ /* 0x008fe2000c7a1270 */
[----:B------:R2:W-:Y:S01]  /*36b50*/  @P3 STG.E.U8 desc[UR22][R2.64], R17 ;  /* 0x0000001102003986 */ /* 0x0005e2000c101116 */
[----:B------:R-:W-:Y:S01]  /*36b60*/  LOP3.LUT R4, R0, 0xf0, RZ, 0xfc, !PT ;  /* 0x000000f000047812 */ /* 0x000fe200078efcff */
[----:B------:R-:W3:Y:S01]  /*36b70*/  LDCU UR6, c[0x0][0x39c] ;  /* 0x00007380ff0677ac */ /* 0x000ee20008000800 */
[----:B----4-:R-:W-:Y:S01]  /*36b80*/  PRMT R19, R6, 0x7770, RZ ;  /* 0x0000777006137816 */ /* 0x010fe200000000ff */
[----:B------:R4:W-:Y:S01]  /*36b90*/  @P4 STG.E.U8 desc[UR22][R8.64], R13 ;  /* 0x0000000d08004986 */ /* 0x0009e2000c101116 */
[----:B------:R-:W-:-:S02]  /*36ba0*/  IADD3 R10, P4, PT, R15, R30, RZ ;  /* 0x0000001e0f0a7210 */ /* 0x000fc40007f9e0ff */
[----:B0-----:R-:W-:Y:S01]  /*36bb0*/  ISETP.LT.AND P3, PT, R4, UR5, !P0 ;  /* 0x0000000504007c0c */ /* 0x001fe2000c761270 */
[----:B------:R-:W0:Y:S01]  /*36bc0*/  LDCU UR5, c[0x0][0x39c] ;  /* 0x00007380ff0577ac */ /* 0x000e220008000800 */
[----:B------:R-:W-:Y:S01]  /*36bd0*/  LEA.HI.X.SX32 R11, R15, R28, 0x1, P4 ;  /* 0x0000001c0f0b7211 */ /* 0x000fe200020f0eff */
[----:B------:R-:W-:Y:S01]  /*36be0*/  IMAD R15, R29, 0x2, R15 ;  /* 0x000000021d0f7824 */ /* 0x000fe200078e020f */
[----:B------:R-:W-:Y:S02]  /*36bf0*/  LOP3.LUT R4, R0, 0xf4, RZ, 0xfc, !PT ;  /* 0x000000f400047812 */ /* 0x000fe400078efcff */
[----:B--2---:R-:W-:Y:S01]  /*36c00*/  PRMT R17, R5, 0x7773, RZ ;  /* 0x0000777305117816 */ /* 0x004fe200000000ff */
[----:B------:R2:W-:Y:S01]  /*36c10*/  @P5 STG.E.U8 desc[UR22][R10.64], R21 ;  /* 0x000000150a005986 */ /* 0x0005e2000c101116 */
[----:B------:R-:W-:Y:S01]  /*36c20*/  IADD3 R2, P5, PT, R15, R30, RZ ;  /* 0x0000001e0f027210 */ /* 0x000fe20007fbe0ff */
[----:B----4-:R-:W-:Y:S01]  /*36c30*/  IMAD R9, R29, 0x2, R15 ;  /* 0x000000021d097824 */ /* 0x010fe200078e020f */
[----:B-1----:R-:W-:Y:S01]  /*36c40*/  ISETP.LT.AND P4, PT, R4, UR4, !P0 ;  /* 0x0000000404007c0c */ /* 0x002fe2000c781270 */
[----:B------:R-:W1:Y:S01]  /*36c50*/  LDCU UR4, c[0x0][0x39c] ;  /* 0x00007380ff0477ac */ /* 0x000e620008000800 */
[----:B------:R-:W-:Y:S01]  /*36c60*/  LEA.HI.X.SX32 R3, R15, R28, 0x1, P5 ;  /* 0x0000001c0f037211 */ /* 0x000fe200028f0eff */
[----:B------:R-:W-:Y:S01]  /*36c70*/  IMAD R13, R29, 0x2, R9 ;  /* 0x000000021d0d7824 */ /* 0x000fe200078e0209 */
[----:B------:R-:W-:-:S02]  /*36c80*/  IADD3 R4, P5, PT, R9, R30, RZ ;  /* 0x0000001e09047210 */ /* 0x000fc40007fbe0ff */
[----:B------:R-:W-:Y:S01]  /*36c90*/  LOP3.LUT R8, R0, 0xf6, RZ, 0xfc, !PT ;  /* 0x000000f600087812 */ /* 0x000fe200078efcff */
[----:B------:R4:W-:Y:S01]  /*36ca0*/  @P1 STG.E.U8 desc[UR22][R2.64], R17 ;  /* 0x0000001102001986 */ /* 0x0009e2000c101116 */
[----:B------:R-:W-:Y:S01]  /*36cb0*/  LEA.HI.X.SX32 R5, R9, R28, 0x1, P5 ;  /* 0x0000001c09057211 */ /* 0x000fe200028f0eff */
[----:B--2---:R-:W-:Y:S01]  /*36cc0*/  IMAD R11, R29, 0x2, R13 ;  /* 0x000000021d0b7824 */ /* 0x004fe200078e020d */
[----:B0-----:R-:W-:Y:S01]  /*36cd0*/  ISETP.LT.AND P1, PT, R8, UR5, !P0 ;  /* 0x0000000508007c0c */ /* 0x001fe2000c721270 */
[----:B------:R-:W0:Y:S01]  /*36ce0*/  LDCU UR5, c[0x0][0x39c] ;  /* 0x00007380ff0577ac */ /* 0x000e220008000800 */
[----:B------:R-:W-:Y:S01]  /*36cf0*/  LOP3.LUT R12, R0, 0xf2, RZ, 0xfc, !PT ;  /* 0x000000f2000c7812 */ /* 0x000fe200078efcff */
[----:B------:R2:W-:Y:S01]  /*36d00*/  @P3 STG.E.U8 desc[UR22][R4.64], R19 ;  /* 0x0000001304003986 */ /* 0x0005e2000c101116 */
[----:B------:R-:W-:Y:S01]  /*36d10*/  IADD3 R8, P3, PT, R13, R30, RZ ;  /* 0x0000001e0d087210 */ /* 0x000fe20007f7e0ff */
[----:B------:R-:W-:Y:S01]  /*36d20*/  IMAD R15, R29, 0x2, R11 ;  /* 0x000000021d0f7824 */ /* 0x000fe200078e020b */
[----:B---3--:R-:W-:-:S02]  /*36d30*/  ISETP.LT.AND P6, PT, R12, UR6, !P0 ;  /* 0x000000060c007c0c */ /* 0x008fc4000c7c1270 */
[----:B------:R-:W-:Y:S01]  /*36d40*/  LEA.HI.X.SX32 R9, R13, R28, 0x1, P3 ;  /* 0x0000001c0d097211 */ /* 0x000fe200018f0eff */
[C---:B------:R-:W-:Y:S01]  /*36d50*/  IMAD R13, R29.reuse, 0x2, R15 ;  /* 0x000000021d0d7824 */ /* 0x040fe200078e020f */
[----:B------:R-:W-:Y:S02]  /*36d60*/  LOP3.LUT R10, R0, 0xf8, RZ, 0xfc, !PT ;  /* 0x000000f8000a7812 */ /* 0x000fe400078efcff */
[----:B------:R-:W-:Y:S01]  /*36d70*/  PRMT R21, R6, 0x7771, RZ ;  /* 0x0000777106157816 */ /* 0x000fe200000000ff */
[----:B----4-:R-:W-:Y:S01]  /*36d80*/  IMAD R17, R29, 0x2, R13 ;  /* 0x000000021d117824 */ /* 0x010fe200078e020d */
[----:B-1----:R-:W-:Y:S01]  /*36d90*/  ISETP.LT.AND P3, PT, R10, UR4, !P0 ;  /* 0x000000040a007c0c */ /* 0x002fe2000c761270 */
[----:B------:R-:W1:Y:S01]  /*36da0*/  LDCU UR4, c[0x0][0x39c] ;  /* 0x00007380ff0477ac */ /* 0x000e620008000800 */
[----:B------:R-:W-:Y:S01]  /*36db0*/  IADD3 R2, P5, PT, R11, R30, RZ ;  /* 0x0000001e0b027210 */ /* 0x000fe20007fbe0ff */
[----:B--2---:R-:W-:Y:S01]  /*36dc0*/  IMAD R19, R29, 0x2, R17 ;  /* 0x000000021d137824 */ /* 0x004fe200078e0211 */
[----:B------:R-:W-:Y:S01]  /*36dd0*/  LOP3.LUT R14, R0, 0xfa, RZ, 0xfc, !PT ;  /* 0x000000fa000e7812 */ /* 0x000fe200078efcff */
[----:B------:R2:W-:Y:S01]  /*36de0*/  @P6 STG.E.U8 desc[UR22][R8.64], R21 ;  /* 0x0000001508006986 */ /* 0x0005e2000c101116 */
[----:B------:R-:W-:Y:S01]  /*36df0*/  LEA.HI.X.SX32 R3, R11, R28, 0x1, P5 ;  /* 0x0000001c0b037211 */ /* 0x000fe200028f0eff */
[----:B------:R-:W-:Y:S01]  /*36e00*/  IMAD R29, R29, 0x2, R19 ;  /* 0x000000021d1d7824 */ /* 0x000fe200078e0213 */
[----:B------:R-:W-:-:S02]  /*36e10*/  IADD3 R10, P5, PT, R13, R30, RZ ;  /* 0x0000001e0d0a7210 */ /* 0x000fc40007fbe0ff */
[----:B------:R-:W-:Y:S02]  /*36e20*/  IADD3 R4, P6, PT, R15, R30, RZ ;  /* 0x0000001e0f047210 */ /* 0x000fe40007fde0ff */
[-C--:B------:R-:W-:Y:S02]  /*36e30*/  LEA.HI.X.SX32 R11, R13, R28.reuse, 0x1, P5 ;  /* 0x0000001c0d0b7211 */ /* 0x080fe400028f0eff */
[----:B------:R-:W-:Y:S02]  /*36e40*/  LEA.HI.X.SX32 R5, R15, R28, 0x1, P6 ;  /* 0x0000001c0f057211 */ /* 0x000fe400030f0eff */
[-C--:B------:R-:W-:Y:S02]  /*36e50*/  IADD3 R12, P6, PT, R17, R30.reuse, RZ ;  /* 0x0000001e110c7210 */ /* 0x080fe40007fde0ff */
[----:B--2---:R-:W-:Y:S02]  /*36e60*/  IADD3 R8, P5, PT, R29, R30, RZ ;  /* 0x0000001e1d087210 */ /* 0x004fe40007fbe0ff */
[----:B------:R-:W-:-:S02]  /*36e70*/  LOP3.LUT R0, R0, 0xfc, RZ, 0xfc, !PT ;  /* 0x000000fc00007812 */ /* 0x000fc400078efcff */
[-C--:B------:R-:W-:Y:S02]  /*36e80*/  LEA.HI.X.SX32 R9, R29, R28.reuse, 0x1, P5 ;  /* 0x0000001c1d097211 */ /* 0x080fe400028f0eff */
[----:B------:R-:W-:Y:S02]  /*36e90*/  LEA.HI.X.SX32 R13, R17, R28, 0x1, P6 ;  /* 0x0000001c110d7211 */ /* 0x000fe400030f0eff */
[----:B0-----:R-:W-:Y:S02]  /*36ea0*/  ISETP.LT.AND P5, PT, R14, UR5, !P0 ;  /* 0x000000050e007c0c */ /* 0x001fe4000c7a1270 */
[C---:B------:R-:W-:Y:S02]  /*36eb0*/  IADD3 R30, P6, PT, R19.reuse, R30, RZ ;  /* 0x0000001e131e7210 */ /* 0x040fe40007fde0ff */
[----:B-1----:R-:W-:Y:S02]  /*36ec0*/  ISETP.LT.AND P0, PT, R0, UR4, !P0 ;  /* 0x0000000400007c0c */ /* 0x002fe4000c701270 */
[----:B------:R-:W-:-:S02]  /*36ed0*/  LEA.HI.X.SX32 R31, R19, R28, 0x1, P6 ;  /* 0x0000001c131f7211 */ /* 0x000fc400030f0eff */
[C---:B------:R-:W-:Y:S02]  /*36ee0*/  PRMT R23, R6.reuse, 0x7772, RZ ;  /* 0x0000777206177816 */ /* 0x040fe400000000ff */
[----:B------:R-:W-:Y:S02]  /*36ef0*/  PRMT R21, R6, 0x7773, RZ ;  /* 0x0000777306157816 */ /* 0x000fe400000000ff */
[C---:B------:R-:W-:Y:S01]  /*36f00*/  PRMT R15, R7.reuse, 0x7773, RZ ;  /* 0x00007773070f7816 */ /* 0x040fe200000000ff */
[----:B------:R0:W-:Y:S01]  /*36f10*/  @P4 STG.E.U8 desc[UR22][R2.64], R23 ;  /* 0x0000001702004986 */ /* 0x0001e2000c101116 */
[C---:B------:R-:W-:Y:S02]  /*36f20*/  PRMT R17, R7.reuse, 0x7772, RZ ;  /* 0x0000777207117816 */ /* 0x040fe400000000ff */
[C---:B------:R-:W-:Y:S01]  /*36f30*/  PRMT R19, R7.reuse, 0x7771, RZ ;  /* 0x0000777107137816 */ /* 0x040fe200000000ff */
[----:B------:R0:W-:Y:S01]  /*36f40*/  @P1 STG.E.U8 desc[UR22][R4.64], R21 ;  /* 0x0000001504001986 */ /* 0x0001e2000c101116 */
[----:B------:R-:W-:-:S05]  /*36f50*/  PRMT R7, R7, 0x7770, RZ ;  /* 0x0000777007077816 */ /* 0x000fca00000000ff */
[----:B------:R0:W-:Y:S04]  /*36f60*/  @P3 STG.E.U8 desc[UR22][R10.64], R7 ;  /* 0x000000070a003986 */ /* 0x0001e8000c101116 */
[----:B------:R0:W-:Y:S04]  /*36f70*/  @P5 STG.E.U8 desc[UR22][R12.64], R19 ;  /* 0x000000130c005986 */ /* 0x0001e8000c101116 */
[----:B------:R0:W-:Y:S04]  /*36f80*/  @P0 STG.E.U8 desc[UR22][R30.64], R17 ;  /* 0x000000111e000986 */ /* 0x0001e8000c101116 */
[----:B------:R0:W-:Y:S01]  /*36f90*/  @P2 STG.E.U8 desc[UR22][R8.64], R15 ;  /* 0x0000000f08002986 */ /* 0x0001e2000c101116 */
[----:B------:R-:W-:Y:S06]  /*36fa0*/  BAR.SYNC.DEFER_BLOCKING 0x0 ;  /* 0x0000000000007b1d */ /* 0x000fec0000010000 */
[----:B------:R-:W-:Y:S05]  /*36fb0*/  BRA.U UP0, `(.L_x_13) ;  /* 0x0000000100a07547 */ /* 0x000fea000b800000 */
[----:B------:R-:W1:Y:S01]  /*36fc0*/  S2UR UR5, SR_CgaCtaId ;  /* 0x00000000000579c3 */ /* 0x000e620000008800 */
[----:B------:R-:W-:Y:S01]  /*36fd0*/  NOP ;  /* 0x0000000000007918 */ /* 0x000fe20000000000 */
[----:B------:R-:W-:Y:S01]  /*36fe0*/  UMOV UR4, 0x50 ;  /* 0x0000005000047882 */ /* 0x000fe20000000000 */
[----:B------:R-:W-:Y:S02]  /*36ff0*/  IMAD.U32 R0, RZ, RZ, UR10 ;  /* 0x0000000aff007e24 */ /* 0x000fe4000f8e00ff */
[----:B0-----:R-:W-:Y:S02]  /*37000*/  IMAD.MOV.U32 R3, RZ, RZ, 0xff ;  /* 0x000000ffff037424 */ /* 0x001fe400078e00ff */
[----:B------:R-:W-:Y:S01]  /*37010*/  IMAD.MOV.U32 R7, RZ, RZ, 0x1 ;  /* 0x00000001ff077424 */ /* 0x000fe200078e00ff */
[----:B------:R-:W-:-:S04]  /*37020*/  LOP3.LUT R0, R0, 0xffff, RZ, 0xc0, !PT ;  /* 0x0000ffff00007812 */ /* 0x000fc800078ec0ff */
[----:B------:R-:W-:-:S05]  /*37030*/  SHF.R.U32.HI R0, RZ, 0x5, R0 ;  /* 0x00000005ff007819 */ /* 0x000fca0000011600 */
[----:B------:R-:W-:Y:S01]  /*37040*/  VIADD R2, R0, 0x10 ;  /* 0x0000001000027836 */ /* 0x000fe20000000000 */
[----:B------:R-:W-:Y:S01]  /*37050*/  SHF.L.U32 R0, R3, R0, RZ ;  /* 0x0000000003007219 */ /* 0x000fe200000006ff */
[----:B-1----:R-:W-:-:S03]  /*37060*/  ULEA UR6, UR5, UR4, 0x18 ;  /* 0x0000000405067291 */ /* 0x002fc6000f8ec0ff */
[----:B------:R-:W-:-:S04]  /*37070*/  SHF.L.U32 R3, R7, R2, RZ ;  /* 0x0000000207037219 */ /* 0x000fc800000006ff */
[----:B------:R-:W-:Y:S02]  /*37080*/  LOP3.LUT R0, R3, R0, RZ, 0xfc, !PT ;  /* 0x0000000003007212 */ /* 0x000fe400078efcff */
[----:B------:R-:W0:Y:S02]  /*37090*/  LDS R5, [UR6] ;  /* 0x00000006ff057984 */ /* 0x000e240008000800 */
[C---:B------:R-:W-:Y:S02]  /*370a0*/  LOP3.LUT R2, R0.reuse, 0xffff, RZ, 0xc0, !PT ;  /* 0x0000ffff00027812 */ /* 0x040fe400078ec0ff */
[----:B0-----:R-:W-:-:S04]  /*370b0*/  LOP3.LUT R3, R0, 0xffff, R5, 0x80, !PT ;  /* 0x0000ffff00037812 */ /* 0x001fc800078e8005 */
[----:B------:R-:W-:-:S13]  /*370c0*/  ISETP.NE.AND P0, PT, R3, R2, PT ;  /* 0x000000020300720c */ /* 0x000fda0003f05270 */
[----:B------:R-:W-:Y:S05]  /*370d0*/  @P0 BRA `(.L_x_14) ;  /* 0x0000000000500947 */ /* 0x000fea0003800000 */
[----:B------:R-:W-:Y:S02]  /*370e0*/  SHF.R.U32.HI R5, RZ, 0x10, R5 ;  /* 0x00000010ff057819 */ /* 0x000fe40000011605 */
[----:B------:R-:W-:-:S04]  /*370f0*/  SHF.R.U32.HI R2, RZ, 0x10, R0 ;  /* 0x00000010ff027819 */ /* 0x000fc80000011600 */
[----:B------:R-:W-:-:S04]  /*37100*/  LOP3.LUT R5, R5, R2, RZ, 0xc0, !PT ;  /* 0x0000000205057212 */ /* 0x000fc800078ec0ff */
[----:B------:R-:W-:-:S13]  /*37110*/  ISETP.NE.AND P0, PT, R5, R2, PT ;  /* 0x000000020500720c */ /* 0x000fda0003f05270 */
[----:B------:R-:W-:Y:S05]  /*37120*/  @P0 BRA `(.L_x_15) ;  /* 0x0000000000300947 */ /* 0x000fea0003800000 */
[----:B------:R-:W-:Y:S01]  /*37130*/  R2UR UR4, R0 ;  /* 0x00000000000472ca */ /* 0x000fe200000e0000 */
[----:B------:R-:W-:Y:S01]  /*37140*/  VOTEU.ANY UR5, UPT, PT ;  /* 0x0000000000057886 */ /* 0x000fe200038e0100 */
[----:B------:R-:W0:Y:S01]  /*37150*/  S2R R0, SR_LANEID ;  /* 0x0000000000007919 */ /* 0x000e220000000000 */
[----:B------:R-:W-:-:S10]  /*37160*/  UFLO.U32 UR5, UR5 ;  /* 0x00000005000572bd */ /* 0x000fd400080e0000 */
[----:B------:R-:W-:-:S06]  /*37170*/  ULOP3.LUT UR4, URZ, UR4, URZ, 0x33, !UPT ;  /* 0x00000004ff047292 */ /* 0x000fcc000f8e33ff */
[----:B------:R-:W-:-:S04]  /*37180*/  IMAD.U32 R2, RZ, RZ, UR4 ;  /* 0x00000004ff027e24 */ /* 0x000fc8000f8e00ff */
[----:B------:R-:W1:Y:S02]  /*37190*/  REDUX UR7, R2 ;  /* 0x00000000020773c4 */ /* 0x000e640000000000 */
[----:B------:R2:W-:Y:S01]  /*371a0*/  UTCATOMSWS.AND URZ, UR4 ;  /* 0x0000000400ff79e3 */ /* 0x0005e20008000000 */
[----:B0-----:R-:W-:Y:S01]  /*371b0*/  ISETP.EQ.U32.AND P0, PT, R0, UR5, PT ;  /* 0x0000000500007c0c */ /* 0x001fe2000bf02070 */
[----:B-1----:R-:W-:-:S12]  /*371c0*/  IMAD.U32 R0, RZ, RZ, UR7 ;  /* 0x00000007ff007e24 */ /* 0x002fd8000f8e00ff */
[----:B------:R2:W-:Y:S01]  /*371d0*/  @P0 ATOMS.AND RZ, [UR6], R0 ;  /* 0x00000000ffff098c */ /* 0x0005e2000a800006 */
[----:B------:R-:W-:Y:S05]  /*371e0*/  BRA `(.L_x_13) ;  /* 0x0000000000147947 */ /* 0x000fea0003800000 */
.L_x_15:
[----:B------:R-:W-:-:S07]  /*371f0*/  MOV R2, 0x37210 ;  /* 0x0003721000027802 */ /* 0x000fce0000000f00 */
[----:B-----5:R-:W-:Y:S05]  /*37200*/  CALL.REL.NOINC `($__internal_0_$__cuda_sm10x_tcgen05_guardrail_trap_col_being_dealloced_not_returned_by_alloc) ;  /* 0x00000000002c7944 */ /* 0x020fea0003c00000 */
[----:B------:R-:W-:Y:S05]  /*37210*/  BRA `(.L_x_13) ;  /* 0x0000000000087947 */ /* 0x000fea0003800000 */
.L_x_14:
[----:B------:R-:W-:-:S07]  /*37220*/  MOV R2, 0x37240 ;  /* 0x0003724000027802 */ /* 0x000fce0000000f00 */
[----:B-----5:R-:W-:Y:S05]  /*37230*/  CALL.REL.NOINC `($__internal_2_$__cuda_sm10x_tcgen05_guardrail_trap_unallocated_columns_being_dealloced) ;  /* 0x0000000000387944 */ /* 0x020fea0003c00000 */
.L_x_13:
[----:B------:R-:W-:Y:S01]  /*37240*/  NOP ;  /* 0x0000000000007918 */ /* 0x000fe20000000000 */
[----:B--2---:R-:W-:Y:S05]  /*37250*/  EXIT ;  /* 0x000000000000794d */ /* 0x004fea0003800000 */
.L_x_8:
[----:B------:R-:W0:Y:S02]  /*37260*/  SYNCS.PHASECHK.TRANS64.TRYWAIT P5, [UR8], R6 ;  /* 0x00000006ff0075a7 */ /* 0x000e2400080a1108 */
[----:B0-----:R-:W-:Y:S05]  /*37270*/  @!P5 BRA `(.L_x_8) ;  /* 0xfffffffc00f8d947 */ /* 0x001fea000383ffff */
[----:B------:R-:W-:Y:S05]  /*37280*/  BRA `(.L_x_16) ;  /* 0xffffff0400207947 */ /* 0x000fea000383ffff */
.L_x_12:
[----:B------:R-:W0:Y:S02]  /*37290*/  SYNCS.PHASECHK.TRANS64.TRYWAIT P0, [UR8], R4 ;  /* 0x00000004ff0075a7 */ /* 0x000e240008001108 */
[----:B0-----:R-:W-:Y:S05]  /*372a0*/  @!P0 BRA `(.L_x_12) ;  /* 0xfffffffc00f88947 */ /* 0x001fea000383ffff */
[----:B------:R-:W-:Y:S05]  /*372b0*/  BRA `(.L_x_11) ;  /* 0xffffffa4003c7947 */ /* 0x000fea000383ffff */
        .weak           $__internal_0_$__cuda_sm10x_tcgen05_guardrail_trap_col_being_dealloced_not_returned_by_alloc
        .type           $__internal_0_$__cuda_sm10x_tcgen05_guardrail_trap_col_being_dealloced_not_returned_by_alloc,@function
        .size           $__internal_0_$__cuda_sm10x_tcgen05_guardrail_trap_col_being_dealloced_not_returned_by_alloc,($__internal_1_$__cuda_sm10x_tcgen05_guardrail_trap_phase_invalid_during_alloc - $__internal_0_$__cuda_sm10x_tcgen05_guardrail_trap_col_being_dealloced_not_returned_by_alloc)
$__internal_0_$__cuda_sm10x_tcgen05_guardrail_trap_col_being_dealloced_not_returned_by_alloc:
[----:B------:R-:W-:Y:S05]  /*372c0*/  BPT.TRAP 0x1 ;  /* 0x000000040000795c */ /* 0x000fea0000300000 */
[----:B------:R-:W-:-:S04]  /*372d0*/  IMAD.MOV.U32 R3, RZ, RZ, 0x0 ;  /* 0x00000000ff037424 */ /* 0x000fc800078e00ff */
[----:B------:R-:W-:Y:S05]  /*372e0*/  RET.REL.NODEC R2 `(matmul_kernel) ;  /* 0xfffffc8c02447950 */ /* 0x000fea0003c3ffff */
        .weak           $__internal_1_$__cuda_sm10x_tcgen05_guardrail_trap_phase_invalid_during_alloc
        .type           $__internal_1_$__cuda_sm10x_tcgen05_guardrail_trap_phase_invalid_during_alloc,@function
        .size           $__internal_1_$__cuda_sm10x_tcgen05_guardrail_trap_phase_invalid_during_alloc,($__internal_2_$__cuda_sm10x_tcgen05_guardrail_trap_unallocated_columns_being_dealloced - $__internal_1_$__cuda_sm10x_tcgen05_guardrail_trap_phase_invalid_during_alloc)
$__internal_1_$__cuda_sm10x_tcgen05_guardrail_trap_phase_invalid_during_alloc:
[----:B------:R-:W-:Y:S05]  /*372f0*/  BPT.TRAP 0x1 ;  /* 0x000000040000795c */ /* 0x000fea0000300000 */
[----:B------:R-:W-:-:S04]  /*37300*/  IMAD.MOV.U32 R3, RZ, RZ, 0x0 ;  /* 0x00000000ff037424 */ /* 0x000fc800078e00ff */
[----:B------:R-:W-:Y:S05]  /*37310*/  RET.REL.NODEC R2 `(matmul_kernel) ;  /* 0xfffffc8c02387950 */ /* 0x000fea0003c3ffff */
        .weak           $__internal_2_$__cuda_sm10x_tcgen05_guardrail_trap_unallocated_columns_being_dealloced
        .type           $__internal_2_$__cuda_sm10x_tcgen05_guardrail_trap_unallocated_columns_being_dealloced,@function
        .size           $__internal_2_$__cuda_sm10x_tcgen05_guardrail_trap_unallocated_columns_being_dealloced,(.L_x_20 - $__internal_2_$__cuda_sm10x_tcgen05_guardrail_trap_unallocated_columns_being_dealloced)
$__internal_2_$__cuda_sm10x_tcgen05_guardrail_trap_unallocated_columns_being_dealloced:
[----:B------:R-:W-:Y:S05]  /*37320*/  BPT.TRAP 0x1 ;  /* 0x000000040000795c */ /* 0x000fea0000300000 */
[----:B------:R-:W-:-:S04]  /*37330*/  IMAD.MOV.U32 R3, RZ, RZ, 0x0 ;  /* 0x00000000ff037424 */ /* 0x000fc800078e00ff */
[----:B------:R-:W-:Y:S05]  /*37340*/  RET.REL.NODEC R2 `(matmul_kernel) ;  /* 0xfffffc8c022c7950 */ /* 0x000fea0003c3ffff */
.L_x_17:
[----:B------:R-:W-:-:S00]  /*37350*/  BRA `(.L_x_17) ;  /* 0xfffffffc00fc7947 */ /* 0x000fc0000383ffff */
[----:B------:R-:W-:-:S00]  /*37360*/  NOP ;  /* 0x0000000000007918 */ /* 0x000fc00000000000 */
        /* <DEDUP_REMOVED lines=9> */
.L_x_20:


//--------------------- .nv.shared.matmul_kernel  --------------------------
	.section	.nv.shared.matmul_kernel,"aw",@nobits
	.sectionflags	@""
	.align	16
	.zero		1024


//--------------------- .nv.shared.reserved.0     --------------------------
	.section	.nv.shared.reserved.0,"aw",@nobits
	.align	8
	.weak		__nv_reservedSMEM_offset_0_alias
	.size		__nv_reservedSMEM_offset_0_alias, 0, 64
	.other		__nv_reservedSMEM_offset_0_alias,@"STO_CUDA_RESERVED_SHARED STV_DEFAULT"
__nv_reservedSMEM_offset_0_alias:
	.zero		0
.nv.shared.reserved.0:
	.zero		64
	.weak		__nv_reservedSMEM_allocation_phase
	.type		__nv_reservedSMEM_allocation_phase,@object
	.size		__nv_reservedSMEM_allocation_phase,(.L_0 - __nv_reservedSMEM_allocation_phase)
__nv_reservedSMEM_allocation_phase:
	.zero		1
.L_0:
	.zero		7
	.weak		__nv_reservedSMEM_devtool_atexit_pc
	.type		__nv_reservedSMEM_devtool_atexit_pc,@object
	.size		__nv_reservedSMEM_devtool_atexit_pc,(__nv_reservedSMEM_allocation_mask - __nv_reservedSMEM_devtool_atexit_pc)
__nv_reservedSMEM_devtool_atexit_pc:
	.zero		8
	.weak		__nv_reservedSMEM_allocation_mask
	.type		__nv_reservedSMEM_allocation_mask,@object
	.size		__nv_reservedSMEM_allocation_mask,(.L_2 - __nv_reservedSMEM_allocation_mask)
__nv_reservedSMEM_allocation_mask:
	.zero		4
.L_2:


//--------------------- .nv.constant0.matmul_kernel --------------------------
	.section	.nv.constant0.matmul_kernel,"a",@progbits
	.sectionflags	@""
	.align	4
.nv.constant0.matmul_kernel:
	.zero		976


//--------------------- SYMBOLS --------------------------

	.type		.nv.reservedSmem.offset0,@object
	.size		.nv.reservedSmem.offset0,0x4
	.type		.nv.reservedSmem.cap,@object
	.size		.nv.reservedSmem.cap,0x4
